def matmul_kernel(
    a_ptr,
    b_ptr,
    c_ptr,
    M,
    N,
    K,
    stride_am,
    stride_ak,
    stride_bk,
    stride_bn,
    stride_cm,
    stride_cn,
    BLOCK_M: tl.constexpr,
    BLOCK_N: tl.constexpr,
    BLOCK_K: tl.constexpr,
    GROUP_M: tl.constexpr,
):
    pid = tl.program_id(axis=0)
    num_pid_m = tl.cdiv(M, BLOCK_M)
    num_pid_n = tl.cdiv(N, BLOCK_N)
    num_pid_in_group = GROUP_M * num_pid_n
    group_id = pid // num_pid_in_group
    first_pid_m = group_id * GROUP_M
    group_size_m = min(num_pid_m - first_pid_m, GROUP_M)
    pid_m = first_pid_m + ((pid % num_pid_in_group) % group_size_m)
    pid_n = (pid % num_pid_in_group) // group_size_m

    offs_am = (pid_m * BLOCK_M + tl.arange(0, BLOCK_M)) % M
    offs_bn = (pid_n * BLOCK_N + tl.arange(0, BLOCK_N)) % N
    offs_k = tl.arange(0, BLOCK_K)
    a_ptrs = a_ptr + offs_am[:, None] * stride_am + offs_k[None, :] * stride_ak
    b_ptrs = b_ptr + offs_k[:, None] * stride_bk + offs_bn[None, :] * stride_bn

    acc = tl.zeros((BLOCK_M, BLOCK_N), dtype=tl.float32)
    for kk in range(0, tl.cdiv(K, BLOCK_K)):
        a = tl.load(a_ptrs, mask=offs_k[None, :] < K - kk * BLOCK_K, other=0.0)
        b = tl.load(b_ptrs, mask=offs_k[:, None] < K - kk * BLOCK_K, other=0.0)
        acc = tl.dot(a, b, acc)
        a_ptrs += BLOCK_K * stride_ak
        b_ptrs += BLOCK_K * stride_bk

    c = acc.to(c_ptr.dtype.element_ty)
    offs_cm = pid_m * BLOCK_M + tl.arange(0, BLOCK_M)
    offs_cn = pid_n * BLOCK_N + tl.arange(0, BLOCK_N)
    c_ptrs = c_ptr + offs_cm[:, None] * stride_cm + offs_cn[None, :] * stride_cn
    mask = (offs_cm[:, None] < M) & (offs_cn[None, :] < N)
    tl.store(c_ptrs, c, mask=mask)

# config = {"BLOCK_K": 64, "BLOCK_M": 512, "BLOCK_N": 256, "GROUP_M": 8, "arch": "sm_90", "dtype": "fp32", "num_ctas": 1, "num_stages": 8, "num_warps": 4}
# arch = sm_90


// ===== COMPILED SASS (sm_90a) =====

	.target	sm_90a

	.elftype	@"ET_EXEC"


//--------------------- .note.nv.tkinfo           --------------------------
	.section	.note.nv.tkinfo,"",@"SHT_NOTE"
	.sectionflags	@"SHF_NOTE_NV_TKINFO"
	.tkinfo
        /*0018*/ 	.word	0x00000002
        /*0030*/ 	.string	""
        /*0030*/ 	.string	"ptxas"
        /*0030*/ 	.string	"Cuda compilation tools, release 13.0, V13.0.88"
        /*0030*/ 	.string	"Build cuda_13.0.r13.0/compiler.36424714_0"
        /*0030*/ 	.string	"-v  -suppress-debug-info  -lineinfo  -arch sm_90a "



//--------------------- .note.nv.cuinfo           --------------------------
	.section	.note.nv.cuinfo,"",@"SHT_NOTE"
	.sectionflags	@"SHF_NOTE_NV_CUINFO"
        /*0018*/ 	.short	0x0002
        /*001a*/ 	.short	0x005a
        /*001c*/ 	.short	0x0082
	.zero		2


//--------------------- .nv.info                  --------------------------
	.section	.nv.info,"",@"SHT_CUDA_INFO"
	.align	4


	//----- nvinfo : EIATTR_REGCOUNT
	.align		4
        /*0000*/ 	.byte	0x04, 0x2f
        /*0002*/ 	.short	(.L_1 - .L_0)
	.align		4
.L_0:
        /*0004*/ 	.word	index@(matmul_kernel)
        /*0008*/ 	.word	0x000000ff


	//----- nvinfo : EIATTR_FRAME_SIZE
	.align		4
.L_1:
        /*000c*/ 	.byte	0x04, 0x11
        /*000e*/ 	.short	(.L_3 - .L_2)
	.align		4
.L_2:
        /*0010*/ 	.word	index@(matmul_kernel)
        /*0014*/ 	.word	0x00002580


	//----- nvinfo : EIATTR_MIN_STACK_SIZE
	.align		4
.L_3:
        /*0018*/ 	.byte	0x04, 0x12
        /*001a*/ 	.short	(.L_5 - .L_4)
	.align		4
.L_4:
        /*001c*/ 	.word	index@(matmul_kernel)
        /*0020*/ 	.word	0x00002580
.L_5:


//--------------------- .nv.compat                --------------------------
	.section	.nv.compat,"",@"SHT_CUDA_COMPAT_INFO"
	.align	4
        /*0000*/ 	.byte	0x02, 0x09, 0x01, 0x00, 0x02, 0x02, 0x04, 0x00, 0x02, 0x05, 0x05, 0x00, 0x03, 0x07, 0x01, 0x01
        /*0010*/ 	.byte	0x02, 0x03, 0x00, 0x00, 0x02, 0x06, 0x01, 0x00, 0x04, 0x0b, 0x08, 0x00, 0x00, 0x00, 0x00, 0x00
        /*0020*/ 	.byte	0x00, 0x00, 0x00, 0x00


//--------------------- .nv.info.matmul_kernel    --------------------------
	.section	.nv.info.matmul_kernel,"",@"SHT_CUDA_INFO"
	.sectionflags	@""
	.align	4


	//----- nvinfo : EIATTR_CUDA_API_VERSION
	.align		4
        /*0000*/ 	.byte	0x04, 0x37
        /*0002*/ 	.short	(.L_7 - .L_6)
.L_6:
        /*0004*/ 	.word	0x00000082


	//----- nvinfo : EIATTR_KPARAM_INFO
	.align		4
.L_7:
        /*0008*/ 	.byte	0x04, 0x17
        /*000a*/ 	.short	(.L_9 - .L_8)
.L_8:
        /*000c*/ 	.word	0x00000000
        /*0010*/ 	.short	0x000d
        /*0012*/ 	.short	0x0048
        /*0014*/ 	.byte	0x00, 0xf4, 0x21, 0x00


	//----- nvinfo : EIATTR_KPARAM_INFO
	.align		4
.L_9:
        /*0018*/ 	.byte	0x04, 0x17
        /*001a*/ 	.short	(.L_11 - .L_10)
.L_10:
        /*001c*/ 	.word	0x00000000
        /*0020*/ 	.short	0x000c
        /*0022*/ 	.short	0x0040
        /*0024*/ 	.byte	0x00, 0xf4, 0x21, 0x00


	//----- nvinfo : EIATTR_KPARAM_INFO
	.align		4
.L_11:
        /*0028*/ 	.byte	0x04, 0x17
        /*002a*/ 	.short	(.L_13 - .L_12)
.L_12:
        /*002c*/ 	.word	0x00000000
        /*0030*/ 	.short	0x000b
        /*0032*/ 	.short	0x0038
        /*0034*/ 	.byte	0x00, 0xf0, 0x11, 0x00


	//----- nvinfo : EIATTR_KPARAM_INFO
	.align		4
.L_13:
        /*0038*/ 	.byte	0x04, 0x17
        /*003a*/ 	.short	(.L_15 - .L_14)
.L_14:
        /*003c*/ 	.word	0x00000000
        /*0040*/ 	.short	0x000a
        /*0042*/ 	.short	0x0034
        /*0044*/ 	.byte	0x00, 0xf0, 0x11, 0x00


	//----- nvinfo : EIATTR_KPARAM_INFO
	.align		4
.L_15:
        /*0048*/ 	.byte	0x04, 0x17
        /*004a*/ 	.short	(.L_17 - .L_16)
.L_16:
        /*004c*/ 	.word	0x00000000
        /*0050*/ 	.short	0x0009
        /*0052*/ 	.short	0x0030
        /*0054*/ 	.byte	0x00, 0xf0, 0x11, 0x00


	//----- nvinfo : EIATTR_KPARAM_INFO
	.align		4
.L_17:
        /*0058*/ 	.byte	0x04, 0x17
        /*005a*/ 	.short	(.L_19 - .L_18)
.L_18:
        /*005c*/ 	.word	0x00000000
        /*0060*/ 	.short	0x0008
        /*0062*/ 	.short	0x002c
        /*0064*/ 	.byte	0x00, 0xf0, 0x11, 0x00


	//----- nvinfo : EIATTR_KPARAM_INFO
	.align		4
.L_19:
        /*0068*/ 	.byte	0x04, 0x17
        /*006a*/ 	.short	(.L_21 - .L_20)
.L_20:
        /*006c*/ 	.word	0x00000000
        /*0070*/ 	.short	0x0007
        /*0072*/ 	.short	0x0028
        /*0074*/ 	.byte	0x00, 0xf0, 0x11, 0x00


	//----- nvinfo : EIATTR_KPARAM_INFO
	.align		4
.L_21:
        /*0078*/ 	.byte	0x04, 0x17
        /*007a*/ 	.short	(.L_23 - .L_22)
.L_22:
        /*007c*/ 	.word	0x00000000
        /*0080*/ 	.short	0x0006
        /*0082*/ 	.short	0x0024
        /*0084*/ 	.byte	0x00, 0xf0, 0x11, 0x00


	//----- nvinfo : EIATTR_KPARAM_INFO
	.align		4
.L_23:
        /*0088*/ 	.byte	0x04, 0x17
        /*008a*/ 	.short	(.L_25 - .L_24)
.L_24:
        /*008c*/ 	.word	0x00000000
        /*0090*/ 	.short	0x0005
        /*0092*/ 	.short	0x0020
        /*0094*/ 	.byte	0x00, 0xf0, 0x11, 0x00


	//----- nvinfo : EIATTR_KPARAM_INFO
	.align		4
.L_25:
        /*0098*/ 	.byte	0x04, 0x17
        /*009a*/ 	.short	(.L_27 - .L_26)
.L_26:
        /*009c*/ 	.word	0x00000000
        /*00a0*/ 	.short	0x0004
        /*00a2*/ 	.short	0x001c
        /*00a4*/ 	.byte	0x00, 0xf0, 0x11, 0x00


	//----- nvinfo : EIATTR_KPARAM_INFO
	.align		4
.L_27:
        /*00a8*/ 	.byte	0x04, 0x17
        /*00aa*/ 	.short	(.L_29 - .L_28)
.L_28:
        /*00ac*/ 	.word	0x00000000
        /*00b0*/ 	.short	0x0003
        /*00b2*/ 	.short	0x0018
        /*00b4*/ 	.byte	0x00, 0xf0, 0x11, 0x00


	//----- nvinfo : EIATTR_KPARAM_INFO
	.align		4
.L_29:
        /*00b8*/ 	.byte	0x04, 0x17
        /*00ba*/ 	.short	(.L_31 - .L_30)
.L_30:
        /*00bc*/ 	.word	0x00000000
        /*00c0*/ 	.short	0x0002
        /*00c2*/ 	.short	0x0010
        /*00c4*/ 	.byte	0x00, 0xf4, 0x21, 0x00


	//----- nvinfo : EIATTR_KPARAM_INFO
	.align		4
.L_31:
        /*00c8*/ 	.byte	0x04, 0x17
        /*00ca*/ 	.short	(.L_33 - .L_32)
.L_32:
        /*00cc*/ 	.word	0x00000000
        /*00d0*/ 	.short	0x0001
        /*00d2*/ 	.short	0x0008
        /*00d4*/ 	.byte	0x00, 0xf4, 0x21, 0x00


	//----- nvinfo : EIATTR_KPARAM_INFO
	.align		4
.L_33:
        /*00d8*/ 	.byte	0x04, 0x17
        /*00da*/ 	.short	(.L_35 - .L_34)
.L_34:
        /*00dc*/ 	.word	0x00000000
        /*00e0*/ 	.short	0x0000
        /*00e2*/ 	.short	0x0000
        /*00e4*/ 	.byte	0x00, 0xf4, 0x21, 0x00


	//----- nvinfo : EIATTR_SPARSE_MMA_MASK
	.align		4
.L_35:
        /*00e8*/ 	.byte	0x03, 0x50
        /*00ea*/ 	.short	0x0000


	//----- nvinfo : EIATTR_MAXREG_COUNT
	.align		4
        /*00ec*/ 	.byte	0x03, 0x1b
        /*00ee*/ 	.short	0x00ff


	//----- nvinfo : EIATTR_NUM_BARRIERS
	.align		4
        /*00f0*/ 	.byte	0x02, 0x4c
        /*00f2*/ 	.byte	0x01
	.zero		1


	//----- nvinfo : EIATTR_ANNOTATIONS
	.align		4
        /*00f4*/ 	.byte	0x04, 0x55
        /*00f6*/ 	.short	(.L_37 - .L_36)


	//   ....[0]....
.L_36:
        /*00f8*/ 	.word	0x00000001
        /*00fc*/ 	.byte	0x90, 0x01, 0x00, 0x00, 0x01, 0x00, 0x00, 0x00, 0x50, 0x0b, 0x00, 0x00, 0x01, 0x00, 0x00, 0x00
        /* <DEDUP_REMOVED lines=2267> */
        /*8ebc*/ 	.byte	0x70, 0x49, 0x03, 0x00, 0x01, 0x00, 0x00, 0x00, 0x80, 0x49, 0x03, 0x00


	//----- nvinfo : EIATTR_MERCURY_ISA_VERSION
	.align		4
.L_37:
        /*8ec8*/ 	.byte	0x03, 0x5f
        /*8eca*/ 	.short	0x0101


	//----- nvinfo : EIATTR_EXIT_INSTR_OFFSETS
	.align		4
        /*8ecc*/ 	.byte	0x04, 0x1c
        /*8ece*/ 	.short	(.L_39 - .L_38)


	//   ....[0]....
.L_38:
        /*8ed0*/ 	.word	0x0007f070


	//   ....[1]....
        /*8ed4*/ 	.word	0x0007f090


	//----- nvinfo : EIATTR_REQNTID
	.align		4
.L_39:
        /*8ed8*/ 	.byte	0x04, 0x10
        /*8eda*/ 	.short	(.L_41 - .L_40)
.L_40:
        /*8edc*/ 	.word	0x00000080
        /*8ee0*/ 	.word	0x00000001
        /*8ee4*/ 	.word	0x00000001


	//----- nvinfo : EIATTR_CBANK_PARAM_SIZE
	.align		4
.L_41:
        /*8ee8*/ 	.byte	0x03, 0x19
        /*8eea*/ 	.short	0x0050


	//----- nvinfo : EIATTR_PARAM_CBANK
	.align		4
        /*8eec*/ 	.byte	0x04, 0x0a
        /*8eee*/ 	.short	(.L_43 - .L_42)
	.align		4
.L_42:
        /*8ef0*/ 	.word	index@(.nv.constant0.matmul_kernel)
        /*8ef4*/ 	.short	0x0210
        /*8ef6*/ 	.short	0x0050


	//----- nvinfo : EIATTR_SW_WAR
	.align		4
.L_43:
        /*8ef8*/ 	.byte	0x04, 0x36
        /*8efa*/ 	.short	(.L_45 - .L_44)
.L_44:
        /*8efc*/ 	.word	0x00000008
.L_45:


//--------------------- .nv.callgraph             --------------------------
	.section	.nv.callgraph,"",@"SHT_CUDA_CALLGRAPH"
	.align	4
	.sectionentsize	8
	.align		4
        /*0000*/ 	.word	0x00000000
	.align		4
        /*0004*/ 	.word	0xffffffff
	.align		4
        /*0008*/ 	.word	0x00000000
	.align		4
        /*000c*/ 	.word	0xfffffffe
	.align		4
        /*0010*/ 	.word	0x00000000
	.align		4
        /*0014*/ 	.word	0xfffffffd
	.align		4
        /*0018*/ 	.word	0x00000000
	.align		4
        /*001c*/ 	.word	0xfffffffc


//--------------------- .text.matmul_kernel       --------------------------
	.section	.text.matmul_kernel,"ax",@progbits
	.align	128
        .global         matmul_kernel
        .type           matmul_kernel,@function
        .size           matmul_kernel,(.L_x_3 - matmul_kernel)
        .other          matmul_kernel,@"STO_CUDA_ENTRY STV_DEFAULT"
matmul_kernel:
.text.matmul_kernel:
[----:B------:R-:W1:Y:S08]  /*0000*/  LDC R1, c[0x0][0x28] ;  /* 0x00000a00ff017b82 */ /* 0x000e700000000800 */
[----:B------:R-:W2:Y:S01]  /*0010*/  LDC.64 R2, c[0x0][0x228] ;  /* 0x00008a00ff027b82 */ /* 0x000ea20000000a00 */
[----:B-1----:R-:W-:Y:S01]  /*0020*/  VIADD R1, R1, 0xffffda80 ;  /* 0xffffda8001017836 */ /* 0x002fe20000000000 */
[----:B------:R-:W1:Y:S01]  /*0030*/  S2R R5, SR_CTAID.X ;  /* 0x0000000000057919 */ /* 0x000e620000002500 */
[----:B------:R-:W-:Y:S01]  /*0040*/  ULDC UR4, c[0x0][0x230] ;  /* 0x00008c0000047ab9 */ /* 0x000fe20000000800 */
[----:B------:R-:W-:Y:S01]  /*0050*/  ULDC UR6, c[0x0][0x230] ;  /* 0x00008c0000067ab9 */ /* 0x000fe20000000800 */
[----:B------:R-:W-:Y:S01]  /*0060*/  UIADD3 UR4, UR4, 0x3f, URZ ;  /* 0x0000003f04047890 */ /* 0x000fe2000fffe03f */
[----:B------:R-:W3:Y:S01]  /*0070*/  S2R R146, SR_TID.X ;  /* 0x0000000000927919 */ /* 0x000ee20000002100 */
[----:B------:R-:W-:Y:S01]  /*0080*/  ULDC UR33, c[0x0][0x240] ;  /* 0x0000900000217ab9 */ /* 0x000fe20000000800 */
[----:B------:R-:W-:Y:S01]  /*0090*/  ULDC UR31, c[0x0][0x240] ;  /* 0x00009000001f7ab9 */ /* 0x000fe20000000800 */
[----:B------:R-:W-:Y:S01]  /*00a0*/  UISETP.GT.AND UP0, UPT, UR4, 0x3f, UPT ;  /* 0x0000003f0400788c */ /* 0x000fe2000bf04270 */
[----:B------:R-:W4:Y:S01]  /*00b0*/  LDC R230, c[0x0][0x230] ;  /* 0x00008c00ffe67b82 */ /* 0x000f220000000800 */
[----:B------:R-:W-:Y:S01]  /*00c0*/  ULDC UR34, c[0x0][0x240] ;  /* 0x0000900000227ab9 */ /* 0x000fe20000000800 */
[----:B------:R-:W-:Y:S01]  /*00d0*/  ULDC UR36, c[0x0][0x240] ;  /* 0x0000900000247ab9 */ /* 0x000fe20000000800 */
[----:B------:R-:W-:Y:S01]  /*00e0*/  USEL UR5, URZ, 0x4, !UP0 ;  /* 0x000000043f057887 */ /* 0x000fe2000c000000 */
[----:B------:R-:W-:Y:S01]  /*00f0*/  ULDC UR35, c[0x0][0x240] ;  /* 0x0000900000237ab9 */ /* 0x000fe20000000800 */
        /* <DEDUP_REMOVED lines=8> */
[----:B--2---:R-:W-:Y:S01]  /*0180*/  IMAD.MOV.U32 R42, RZ, RZ, R3 ;  /* 0x000000ffff2a7224 */ /* 0x004fe200078e0003 */
[----:B------:R2:W-:Y:S01]  /*0190*/  STL.64 [R1+0x1bd8], R2 ;  /* 0x001bd80201007387 */ /* 0x0005e20000100a00 */
[----:B------:R-:W-:Y:S01]  /*01a0*/  IMAD.MOV.U32 R142, RZ, RZ, R2 ;  /* 0x000000ffff8e7224 */ /* 0x000fe200078e0002 */
[----:B------:R-:W-:Y:S01]  /*01b0*/  ULDC UR45, c[0x0][0x240] ;  /* 0x00009000002d7ab9 */ /* 0x000fe20000000800 */
[----:B------:R-:W-:Y:S01]  /*01c0*/  ULDC UR46, c[0x0][0x240] ;  /* 0x00009000002e7ab9 */ /* 0x000fe20000000800 */
[----:B------:R-:W-:Y:S01]  /*01d0*/  IADD3 R0, R42, 0xff, RZ ;  /* 0x000000ff2a007810 */ /* 0x000fe20007ffe0ff */
[----:B------:R-:W-:Y:S01]  /*01e0*/  ULDC UR47, c[0x0][0x240] ;  /* 0x00009000002f7ab9 */ /* 0x000fe20000000800 */
[----:B------:R-:W-:Y:S01]  /*01f0*/  IABS R11, R142 ;  /* 0x0000008e000b7213 */ /* 0x000fe20000000000 */
[----:B------:R-:W-:Y:S01]  /*0200*/  ULDC UR48, c[0x0][0x240] ;  /* 0x0000900000307ab9 */ /* 0x000fe20000000800 */
[----:B------:R-:W-:Y:S01]  /*0210*/  ULDC UR50, c[0x0][0x240] ;  /* 0x0000900000327ab9 */ /* 0x000fe20000000800 */
[----:B-1----:R-:W-:Y:S01]  /*0220*/  IABS R8, R5 ;  /* 0x0000000500087213 */ /* 0x002fe20000000000 */
[----:B------:R-:W-:Y:S01]  /*0230*/  ULDC UR49, c[0x0][0x240] ;  /* 0x0000900000317ab9 */ /* 0x000fe20000000800 */
[----:B------:R-:W-:Y:S01]  /*0240*/  ULDC UR51, c[0x0][0x240] ;  /* 0x0000900000337ab9 */ /* 0x000fe20000000800 */
[----:B--2---:R-:W-:Y:S01]  /*0250*/  SHF.R.S32.HI R3, RZ, 0x1f, R0 ;  /* 0x0000001fff037819 */ /* 0x004fe20000011400 */
[----:B------:R-:W-:Y:S01]  /*0260*/  ULDC UR52, c[0x0][0x240] ;  /* 0x0000900000347ab9 */ /* 0x000fe20000000800 */
[C---:B---3--:R-:W-:Y:S01]  /*0270*/  LOP3.LUT R144, R146.reuse, 0x7f, RZ, 0xc0, !PT ;  /* 0x0000007f92907812 */ /* 0x048fe200078ec0ff */
[----:B------:R-:W-:Y:S01]  /*0280*/  ULDC UR53, c[0x0][0x240] ;  /* 0x0000900000357ab9 */ /* 0x000fe20000000800 */
[----:B------:R-:W-:Y:S01]  /*0290*/  LEA.HI R3, R3, R0, RZ, 0x8 ;  /* 0x0000000003037211 */ /* 0x000fe200078f40ff */
[----:B------:R-:W-:Y:S01]  /*02a0*/  ULDC UR54, c[0x0][0x240] ;  /* 0x0000900000367ab9 */ /* 0x000fe20000000800 */
[----:B------:R-:W-:Y:S01]  /*02b0*/  LOP3.LUT R44, R146, 0x3f, RZ, 0xc0, !PT ;  /* 0x0000003f922c7812 */ /* 0x000fe200078ec0ff */
[----:B------:R-:W-:Y:S01]  /*02c0*/  ULDC UR56, c[0x0][0x240] ;  /* 0x0000900000387ab9 */ /* 0x000fe20000000800 */
[----:B------:R-:W-:Y:S01]  /*02d0*/  SHF.R.S32.HI R3, RZ, 0x8, R3 ;  /* 0x00000008ff037819 */ /* 0x000fe20000011403 */
[----:B------:R-:W-:Y:S01]  /*02e0*/  ULDC UR55, c[0x0][0x240] ;  /* 0x0000900000377ab9 */ /* 0x000fe20000000800 */
[----:B------:R-:W-:Y:S01]  /*02f0*/  ULDC UR57, c[0x0][0x240] ;  /* 0x0000900000397ab9 */ /* 0x000fe20000000800 */
[----:B------:R-:W-:Y:S01]  /*0300*/  ULDC UR58, c[0x0][0x240] ;  /* 0x00009000003a7ab9 */ /* 0x000fe20000000800 */
[----:B------:R-:W-:Y:S01]  /*0310*/  ULDC UR60, c[0x0][0x240] ;  /* 0x00009000003c7ab9 */ /* 0x000fe20000000800 */
[----:B------:R-:W-:Y:S01]  /*0320*/  IMAD.SHL.U32 R4, R3, 0x8, RZ ;  /* 0x0000000803047824 */ /* 0x000fe200078e00ff */
[----:B------:R-:W-:Y:S01]  /*0330*/  ULDC UR59, c[0x0][0x240] ;  /* 0x00009000003b7ab9 */ /* 0x000fe20000000800 */
[----:B------:R-:W-:Y:S01]  /*0340*/  ULDC UR61, c[0x0][0x240] ;  /* 0x00009000003d7ab9 */ /* 0x000fe20000000800 */
[----:B------:R-:W-:Y:S01]  /*0350*/  ULDC UR8, c[0x0][0x240] ;  /* 0x0000900000087ab9 */ /* 0x000fe20000000800 */
[----:B------:R-:W-:Y:S01]  /*0360*/  ULDC UR9, c[0x0][0x240] ;  /* 0x0000900000097ab9 */ /* 0x000fe20000000800 */
[-C--:B------:R-:W-:Y:S01]  /*0370*/  IABS R7, R4.reuse ;  /* 0x0000000400077213 */ /* 0x080fe20000000000 */
[----:B------:R-:W-:Y:S01]  /*0380*/  ULDC UR11, c[0x0][0x240] ;  /* 0x00009000000b7ab9 */ /* 0x000fe20000000800 */
[----:B------:R-:W-:Y:S01]  /*0390*/  IABS R10, R4 ;  /* 0x00000004000a7213 */ /* 0x000fe20000000000 */
[----:B------:R-:W-:Y:S01]  /*03a0*/  ULDC UR10, c[0x0][0x240] ;  /* 0x00009000000a7ab9 */ /* 0x000fe20000000800 */
[----:B------:R-:W1:Y:S01]  /*03b0*/  I2F.RP R0, R7 ;  /* 0x0000000700007306 */ /* 0x000e620000209400 */
        /* <DEDUP_REMOVED lines=14> */
[----:B-1----:R-:W1:Y:S01]  /*04a0*/  MUFU.RCP R0, R0 ;  /* 0x0000000000007308 */ /* 0x002e620000001000 */
[----:B------:R-:W-:Y:S01]  /*04b0*/  ULDC UR26, c[0x0][0x240] ;  /* 0x00009000001a7ab9 */ /* 0x000fe20000000800 */
[----:B------:R-:W-:Y:S01]  /*04c0*/  ULDC UR27, c[0x0][0x240] ;  /* 0x00009000001b7ab9 */ /* 0x000fe20000000800 */
[----:B------:R-:W-:Y:S01]  /*04d0*/  ULDC UR29, c[0x0][0x240] ;  /* 0x00009000001d7ab9 */ /* 0x000fe20000000800 */
[----:B------:R-:W-:Y:S01]  /*04e0*/  ULDC UR28, c[0x0][0x240] ;  /* 0x00009000001c7ab9 */ /* 0x000fe20000000800 */
[----:B------:R-:W-:Y:S01]  /*04f0*/  ULDC UR30, c[0x0][0x240] ;  /* 0x00009000001e7ab9 */ /* 0x000fe20000000800 */
[----:B------:R-:W-:Y:S01]  /*0500*/  ULDC UR32, c[0x0][0x240] ;  /* 0x0000900000207ab9 */ /* 0x000fe20000000800 */
[----:B-1----:R-:W-:-:S02]  /*0510*/  VIADD R2, R0, 0xffffffe ;  /* 0x0ffffffe00027836 */ /* 0x002fc40000000000 */
[----:B------:R-:W-:Y:S02]  /*0520*/  IMAD.MOV R0, RZ, RZ, -R10 ;  /* 0x000000ffff007224 */ /* 0x000fe400078e0a0a */
[----:B------:R1:W2:Y:S02]  /*0530*/  F2I.FTZ.U32.TRUNC.NTZ R3, R2 ;  /* 0x0000000200037305 */ /* 0x0002a4000021f000 */
[----:B-1----:R-:W-:Y:S02]  /*0540*/  IMAD.MOV.U32 R2, RZ, RZ, RZ ;  /* 0x000000ffff027224 */ /* 0x002fe400078e00ff */
[----:B--2---:R-:W-:-:S04]  /*0550*/  IMAD.MOV R6, RZ, RZ, -R3 ;  /* 0x000000ffff067224 */ /* 0x004fc800078e0a03 */
[----:B------:R-:W-:Y:S01]  /*0560*/  IMAD R9, R6, R7, RZ ;  /* 0x0000000706097224 */ /* 0x000fe200078e02ff */
[----:B------:R-:W-:-:S03]  /*0570*/  MOV R6, R8 ;  /* 0x0000000800067202 */ /* 0x000fc60000000f00 */
[----:B------:R-:W-:-:S06]  /*0580*/  IMAD.HI.U32 R3, R3, R9, R2 ;  /* 0x0000000903037227 */ /* 0x000fcc00078e0002 */
[----:B------:R-:W-:-:S04]  /*0590*/  IMAD.HI.U32 R3, R3, R6, RZ ;  /* 0x0000000603037227 */ /* 0x000fc800078e00ff */
[----:B------:R-:W-:-:S05]  /*05a0*/  IMAD R0, R3, R0, R6 ;  /* 0x0000000003007224 */ /* 0x000fca00078e0206 */
[----:B------:R-:W-:-:S13]  /*05b0*/  ISETP.GT.U32.AND P1, PT, R7, R0, PT ;  /* 0x000000000700720c */ /* 0x000fda0003f24070 */
[----:B------:R-:W-:Y:S01]  /*05c0*/  @!P1 IMAD.IADD R0, R0, 0x1, -R7 ;  /* 0x0000000100009824 */ /* 0x000fe200078e0a07 */
[----:B------:R-:W-:Y:S02]  /*05d0*/  @!P1 IADD3 R3, R3, 0x1, RZ ;  /* 0x0000000103039810 */ /* 0x000fe40007ffe0ff */
[----:B------:R-:W-:Y:S02]  /*05e0*/  ISETP.NE.AND P1, PT, R4, RZ, PT ;  /* 0x000000ff0400720c */ /* 0x000fe40003f25270 */
[----:B------:R-:W-:Y:S02]  /*05f0*/  ISETP.GE.U32.AND P0, PT, R0, R7, PT ;  /* 0x000000070000720c */ /* 0x000fe40003f06070 */
[----:B------:R-:W-:-:S04]  /*0600*/  LOP3.LUT R0, R5, R4, RZ, 0x3c, !PT ;  /* 0x0000000405007212 */ /* 0x000fc800078e3cff */
[----:B------:R-:W-:Y:S01]  /*0610*/  ISETP.GE.AND P2, PT, R0, RZ, PT ;  /* 0x000000ff0000720c */ /* 0x000fe20003f46270 */
[----:B------:R-:W-:-:S06]  /*0620*/  VIADD R0, R142, 0x1ff ;  /* 0x000001ff8e007836 */ /* 0x000fcc0000000000 */
[----:B------:R-:W-:-:S04]  /*0630*/  @P0 VIADD R3, R3, 0x1 ;  /* 0x0000000103030836 */ /* 0x000fc80000000000 */
[----:B------:R-:W-:Y:S01]  /*0640*/  IMAD.MOV.U32 R2, RZ, RZ, R3 ;  /* 0x000000ffff027224 */ /* 0x000fe200078e0003 */
[----:B------:R-:W-:-:S04]  /*0650*/  SHF.R.S32.HI R3, RZ, 0x1f, R0 ;  /* 0x0000001fff037819 */ /* 0x000fc80000011400 */
[----:B------:R-:W-:Y:S02]  /*0660*/  @!P2 IADD3 R2, -R2, RZ, RZ ;  /* 0x000000ff0202a210 */ /* 0x000fe40007ffe1ff */
[----:B------:R-:W-:Y:S02]  /*0670*/  @!P1 LOP3.LUT R2, RZ, R4, RZ, 0x33, !PT ;  /* 0x00000004ff029212 */ /* 0x000fe400078e33ff */
[----:B------:R-:W-:-:S03]  /*0680*/  LEA.HI R3, R3, R0, RZ, 0x9 ;  /* 0x0000000003037211 */ /* 0x000fc600078f48ff */
[----:B------:R-:W-:Y:S02]  /*0690*/  IMAD.SHL.U32 R9, R2, 0x8, RZ ;  /* 0x0000000802097824 */ /* 0x000fe400078e00ff */
[----:B------:R-:W-:-:S03]  /*06a0*/  IMAD.MOV R2, RZ, RZ, -R2 ;  /* 0x000000ffff027224 */ /* 0x000fc600078e0a02 */
[----:B------:R-:W-:Y:S01]  /*06b0*/  LEA.HI.SX32 R3, R3, -R9, 0x17 ;  /* 0x8000000903037211 */ /* 0x000fe200078fbaff */
[----:B------:R-:W-:Y:S02]  /*06c0*/  IMAD R10, R4, R2, R5 ;  /* 0x00000002040a7224 */ /* 0x000fe400078e0205 */
[----:B------:R-:W-:Y:S01]  /*06d0*/  IMAD.MOV.U32 R2, RZ, RZ, RZ ;  /* 0x000000ffff027224 */ /* 0x000fe200078e00ff */
[----:B------:R-:W-:-:S04]  /*06e0*/  VIMNMX R13, R3, 0x8, PT ;  /* 0x00000008030d7848 */ /* 0x000fc80003fe0100 */
[-C--:B------:R-:W-:Y:S02]  /*06f0*/  IABS R6, R13.reuse ;  /* 0x0000000d00067213 */ /* 0x080fe40000000000 */
[----:B------:R-:W-:Y:S02]  /*0700*/  IABS R4, R13 ;  /* 0x0000000d00047213 */ /* 0x000fe40000000000 */
[----:B------:R-:W1:Y:S08]  /*0710*/  I2F.RP R0, R6 ;  /* 0x0000000600007306 */ /* 0x000e700000209400 */
[----:B-1----:R-:W1:Y:S02]  /*0720*/  MUFU.RCP R0, R0 ;  /* 0x0000000000007308 */ /* 0x002e640000001000 */
[----:B-1----:R-:W-:-:S06]  /*0730*/  VIADD R3, R0, 0xffffffe ;  /* 0x0ffffffe00037836 */ /* 0x002fcc0000000000 */
[----:B------:R-:W1:Y:S02]  /*0740*/  F2I.FTZ.U32.TRUNC.NTZ R3, R3 ;  /* 0x0000000300037305 */ /* 0x000e64000021f000 */
[----:B-1----:R-:W-:-:S05]  /*0750*/  IADD3 R7, RZ, -R3, RZ ;  /* 0x80000003ff077210 */ /* 0x002fca0007ffe0ff */
[----:B------:R-:W-:Y:S01]  /*0760*/  IMAD.MOV.U32 R5, RZ, RZ, R7 ;  /* 0x000000ffff057224 */ /* 0x000fe200078e0007 */
[----:B------:R-:W-:-:S03]  /*0770*/  IABS R7, R10 ;  /* 0x0000000a00077213 */ /* 0x000fc60000000000 */
[----:B------:R-:W-:-:S04]  /*0780*/  IMAD R5, R5, R6, RZ ;  /* 0x0000000605057224 */ /* 0x000fc800078e02ff */
[----:B------:R-:W-:-:S04]  /*0790*/  IMAD.HI.U32 R2, R3, R5, R2 ;  /* 0x0000000503027227 */ /* 0x000fc800078e0002 */
[----:B------:R-:W-:Y:S02]  /*07a0*/  IMAD.MOV R3, RZ, RZ, -R4 ;  /* 0x000000ffff037224 */ /* 0x000fe400078e0a04 */
[----:B------:R-:W-:Y:S01]  /*07b0*/  IMAD.HI.U32 R0, R2, R7, RZ ;  /* 0x0000000702007227 */ /* 0x000fe200078e00ff */
[----:B------:R-:W1:Y:S01]  /*07c0*/  I2F.RP R4, R11 ;  /* 0x0000000b00047306 */ /* 0x000e620000209400 */
[----:B------:R-:W-:Y:S02]  /*07d0*/  IABS R2, R42 ;  /* 0x0000002a00027213 */ /* 0x000fe40000000000 */
[----:B------:R-:W-:-:S05]  /*07e0*/  IMAD R3, R0, R3, R7 ;  /* 0x0000000300037224 */ /* 0x000fca00078e0207 */
[----:B------:R-:W-:Y:S01]  /*07f0*/  ISETP.GT.U32.AND P1, PT, R6, R3, PT ;  /* 0x000000030600720c */ /* 0x000fe20003f24070 */
[----:B------:R-:W2:Y:S08]  /*0800*/  I2F.RP R8, R2 ;  /* 0x0000000200087306 */ /* 0x000eb00000209400 */
[----:B-1----:R-:W1:Y:S04]  /*0810*/  MUFU.RCP R4, R4 ;  /* 0x0000000400047308 */ /* 0x002e680000001000 */
[----:B------:R-:W-:Y:S01]  /*0820*/  @!P1 IADD3 R3, R3, -R6, RZ ;  /* 0x8000000603039210 */ /* 0x000fe20007ffe0ff */
[----:B------:R-:W-:Y:S01]  /*0830*/  @!P1 VIADD R0, R0, 0x1 ;  /* 0x0000000100009836 */ /* 0x000fe20000000000 */
[----:B------:R-:W-:-:S02]  /*0840*/  ISETP.NE.AND P1, PT, R13, RZ, PT ;  /* 0x000000ff0d00720c */ /* 0x000fc40003f25270 */
[----:B------:R-:W-:Y:S01]  /*0850*/  ISETP.GE.U32.AND P0, PT, R3, R6, PT ;  /* 0x000000060300720c */ /* 0x000fe20003f06070 */
[----:B--2---:R-:W2:Y:S01]  /*0860*/  MUFU.RCP R8, R8 ;  /* 0x0000000800087308 */ /* 0x004ea20000001000 */
[----:B------:R-:W-:-:S04]  /*0870*/  LOP3.LUT R3, R10, R13, RZ, 0x3c, !PT ;  /* 0x0000000d0a037212 */ /* 0x000fc800078e3cff */
[----:B------:R-:W-:Y:S02]  /*0880*/  ISETP.GE.AND P2, PT, R3, RZ, PT ;  /* 0x000000ff0300720c */ /* 0x000fe40003f46270 */
[----:B------:R-:W-:Y:S02]  /*0890*/  SHF.R.S32.HI R3, RZ, 0x6, R146 ;  /* 0x00000006ff037819 */ /* 0x000fe40000011492 */
[----:B-1----:R-:W-:Y:S01]  /*08a0*/  IADD3 R5, R4, 0xffffffe, RZ ;  /* 0x0ffffffe04057810 */ /* 0x002fe20007ffe0ff */
[----:B------:R-:W-:Y:S01]  /*08b0*/  IMAD.SHL.U32 R4, R146, 0x4, RZ ;  /* 0x0000000492047824 */ /* 0x000fe200078e00ff */
[----:B------:R-:W-:Y:S01]  /*08c0*/  SGXT R3, R3, 0x1 ;  /* 0x000000010303781a */ /* 0x000fe20000000200 */
[----:B------:R-:W-:-:S03]  /*08d0*/  @P0 VIADD R0, R0, 0x1 ;  /* 0x0000000100000836 */ /* 0x000fc60000000000 */
[----:B------:R-:W1:Y:S01]  /*08e0*/  F2I.FTZ.U32.TRUNC.NTZ R5, R5 ;  /* 0x0000000500057305 */ /* 0x000e62000021f000 */
[----:B------:R-:W-:Y:S01]  /*08f0*/  IMAD.MOV.U32 R22, RZ, RZ, R0 ;  /* 0x000000ffff167224 */ /* 0x000fe200078e0000 */
[----:B------:R-:W-:Y:S01]  /*0900*/  LOP3.LUT R3, R3, 0x90, RZ, 0xc0, !PT ;  /* 0x0000009003037812 */ /* 0x000fe200078ec0ff */
[----:B--2---:R-:W-:Y:S02]  /*0910*/  VIADD R6, R8, 0xffffffe ;  /* 0x0ffffffe08067836 */ /* 0x004fe40000000000 */
[----:B------:R-:W-:Y:S01]  /*0920*/  @!P2 IMAD.MOV R22, RZ, RZ, -R22 ;  /* 0x000000ffff16a224 */ /* 0x000fe200078e0a16 */
[----:B------:R-:W-:Y:S02]  /*0930*/  @!P1 LOP3.LUT R22, RZ, R13, RZ, 0x33, !PT ;  /* 0x0000000dff169212 */ /* 0x000fe400078e33ff */
[----:B------:R2:W3:Y:S03]  /*0940*/  F2I.FTZ.U32.TRUNC.NTZ R7, R6 ;  /* 0x0000000600077305 */ /* 0x0004e6000021f000 */
[----:B------:R-:W-:Y:S01]  /*0950*/  IMAD.MOV R0, RZ, RZ, -R22 ;  /* 0x000000ffff007224 */ /* 0x000fe200078e0a16 */
[----:B------:R-:W-:-:S03]  /*0960*/  SHF.L.U32 R22, R22, 0x8, RZ ;  /* 0x0000000816167819 */ /* 0x000fc600000006ff */
[----:B------:R-:W-:Y:S01]  /*0970*/  IMAD R0, R13, R0, R10 ;  /* 0x000000000d007224 */ /* 0x000fe200078e020a */
[----:B-1----:R-:W-:Y:S01]  /*0980*/  IADD3 R8, RZ, -R5, RZ ;  /* 0x80000005ff087210 */ /* 0x002fe20007ffe0ff */
[----:B--2---:R-:W-:Y:S02]  /*0990*/  IMAD.MOV.U32 R6, RZ, RZ, RZ ;  /* 0x000000ffff067224 */ /* 0x004fe400078e00ff */
[----:B------:R-:W-:Y:S02]  /*09a0*/  IMAD.IADD R0, R9, 0x1, R0 ;  /* 0x0000000109007824 */ /* 0x000fe400078e0200 */
[----:B------:R-:W-:Y:S01]  /*09b0*/  IMAD R9, R8, R11, RZ ;  /* 0x0000000b08097224 */ /* 0x000fe200078e02ff */
[----:B------:R-:W-:Y:S01]  /*09c0*/  LOP3.LUT R8, R3, 0x7c, R4, 0x78, !PT ;  /* 0x0000007c03087812 */ /* 0x000fe200078e7804 */
[----:B------:R-:W-:Y:S01]  /*09d0*/  IMAD R23, R0, 0x200, R144 ;  /* 0x0000020000177824 */ /* 0x000fe200078e0290 */
[----:B------:R-:W-:Y:S01]  /*09e0*/  MOV R4, RZ ;  /* 0x000000ff00047202 */ /* 0x000fe20000000f00 */
[----:B---3--:R-:W-:Y:S01]  /*09f0*/  IMAD.MOV R13, RZ, RZ, -R7 ;  /* 0x000000ffff0d7224 */ /* 0x008fe200078e0a07 */
[----:B------:R-:W-:Y:S01]  /*0a00*/  SHF.R.U32.HI R3, RZ, 0x6, R146 ;  /* 0x00000006ff037819 */ /* 0x000fe20000011692 */
[----:B------:R-:W-:Y:S01]  /*0a10*/  VIADD R152, R23, 0x80 ;  /* 0x0000008017987836 */ /* 0x000fe20000000000 */
[----:B------:R-:W-:Y:S01]  /*0a20*/  IABS R0, R23 ;  /* 0x0000001700007213 */ /* 0x000fe20000000000 */
[----:B------:R-:W-:Y:S01]  /*0a30*/  IMAD.HI.U32 R4, R5, R9, R4 ;  /* 0x0000000905047227 */ /* 0x000fe200078e0004 */
[----:B------:R-:W-:-:S02]  /*0a40*/  SGXT.U32 R3, R3, 0x1 ;  /* 0x000000010303781a */ /* 0x000fc40000000000 */
[C---:B------:R-:W-:Y:S01]  /*0a50*/  IADD3 R154, R23.reuse, 0x100, RZ ;  /* 0x00000100179a7810 */ /* 0x040fe20007ffe0ff */
[----:B------:R-:W-:Y:S01]  /*0a60*/  IMAD.SHL.U32 R5, R146, 0x400, RZ ;  /* 0x0000040092057824 */ /* 0x000fe200078e00ff */
[----:B------:R-:W-:Y:S01]  /*0a70*/  LOP3.LUT R3, R22, R3, RZ, 0xfc, !PT ;  /* 0x0000000316037212 */ /* 0x000fe200078efcff */
[----:B------:R-:W-:Y:S01]  /*0a80*/  IMAD.MOV.U32 R9, RZ, RZ, R0 ;  /* 0x000000ffff097224 */ /* 0x000fe200078e0000 */
[----:B------:R-:W-:Y:S01]  /*0a90*/  IABS R12, R154 ;  /* 0x0000009a000c7213 */ /* 0x000fe20000000000 */
[----:B------:R-:W-:Y:S01]  /*0aa0*/  VIADD R153, R23, 0x180 ;  /* 0x0000018017997836 */ /* 0x000fe20000000000 */
[----:B------:R-:W-:Y:S01]  /*0ab0*/  LOP3.LUT R252, R8, 0x8000, R5, 0xf8, !PT ;  /* 0x0000800008fc7812 */ /* 0x000fe200078ef805 */
[C---:B------:R-:W-:Y:S01]  /*0ac0*/  IMAD.HI.U32 R0, R4.reuse, R9, RZ ;  /* 0x0000000904007227 */ /* 0x040fe200078e00ff */
[----:B------:R-:W-:Y:S02]  /*0ad0*/  IABS R141, R3 ;  /* 0x00000003008d7213 */ /* 0x000fe40000000000 */
[----:B------:R-:W-:Y:S01]  /*0ae0*/  LOP3.LUT R16, R3, 0x4e, RZ, 0xfc, !PT ;  /* 0x0000004e03107812 */ /* 0x000fe200078efcff */
[----:B------:R-:W-:Y:S01]  /*0af0*/  IMAD R5, R13, R2, RZ ;  /* 0x000000020d057224 */ /* 0x000fe200078e02ff */
[----:B------:R-:W-:Y:S01]  /*0b00*/  IABS R13, R153 ;  /* 0x00000099000d7213 */ /* 0x000fe20000000000 */
[----:B------:R-:W-:Y:S01]  /*0b10*/  IMAD.MOV R0, RZ, RZ, -R0 ;  /* 0x000000ffff007224 */ /* 0x000fe200078e0a00 */
[----:B------:R-:W-:Y:S01]  /*0b20*/  IABS R101, R16 ;  /* 0x0000001000657213 */ /* 0x000fe20000000000 */
[----:B------:R-:W-:Y:S01]  /*0b30*/  IMAD.HI.U32 R7, R7, R5, R6 ;  /* 0x0000000507077227 */ /* 0x000fe200078e0006 */
[C---:B------:R-:W-:Y:S01]  /*0b40*/  LOP3.LUT R5, R3.reuse, 0xfe, RZ, 0xfc, !PT ;  /* 0x000000fe03057812 */ /* 0x040fe200078efcff */
[----:B------:R-:W-:Y:S01]  /*0b50*/  STL [R1+0x18d4], R252 ;  /* 0x0018d4fc01007387 */ /* 0x000fe20000100800 */
[----:B------:R-:W-:Y:S01]  /*0b60*/  LOP3.LUT R17, R3, 0xda, RZ, 0xfc, !PT ;  /* 0x000000da03117812 */ /* 0x000fe200078efcff */
[----:B------:R-:W-:Y:S01]  /*0b70*/  IMAD R0, R11, R0, R9 ;  /* 0x000000000b007224 */ /* 0x000fe200078e0209 */
[----:B------:R-:W-:Y:S01]  /*0b80*/  IABS R9, R152 ;  /* 0x0000009800097213 */ /* 0x000fe20000000000 */
[----:B------:R-:W-:Y:S01]  /*0b90*/  IMAD.HI.U32 R6, R7, R141, RZ ;  /* 0x0000008d07067227 */ /* 0x000fe200078e00ff */
[----:B------:R-:W-:Y:S01]  /*0ba0*/  ISETP.GE.AND P4, PT, R5, RZ, PT ;  /* 0x000000ff0500720c */ /* 0x000fe20003f86270 */
[----:B------:R1:W-:Y:S01]  /*0bb0*/  STL.64 [R1+0x1bf8], R22 ;  /* 0x001bf81601007387 */ /* 0x0003e20000100a00 */
[----:B------:R-:W-:Y:S01]  /*0bc0*/  IABS R35, R5 ;  /* 0x0000000500237213 */ /* 0x000fe20000000000 */
[C---:B------:R-:W-:Y:S01]  /*0bd0*/  IMAD.HI.U32 R5, R4.reuse, R9, RZ ;  /* 0x0000000904057227 */ /* 0x040fe200078e00ff */
[----:B------:R-:W-:Y:S01]  /*0be0*/  ISETP.GT.U32.AND P0, PT, R11, R0, PT ;  /* 0x000000000b00720c */ /* 0x000fe20003f04070 */
[----:B------:R2:W-:Y:S01]  /*0bf0*/  STL.64 [R1+0x1c00], R152 ;  /* 0x001c009801007387 */ /* 0x0005e20000100a00 */
[----:B------:R-:W-:Y:S01]  /*0c00*/  LOP3.LUT R18, R3, 0xde, RZ, 0xfc, !PT ;  /* 0x000000de03127812 */ /* 0x000fe200078efcff */
[----:B------:R-:W-:Y:S01]  /*0c10*/  IMAD.MOV R14, RZ, RZ, -R6 ;  /* 0x000000ffff0e7224 */ /* 0x000fe200078e0a06 */
[----:B------:R-:W-:Y:S01]  /*0c20*/  IABS R27, R17 ;  /* 0x00000011001b7213 */ /* 0x000fe20000000000 */
[----:B------:R-:W-:Y:S01]  /*0c30*/  IMAD.HI.U32 R6, R4, R12, RZ ;  /* 0x0000000c04067227 */ /* 0x000fe200078e00ff */
[----:B------:R-:W-:-:S02]  /*0c40*/  IABS R25, R18 ;  /* 0x0000001200197213 */ /* 0x000fc40000000000 */
[----:B------:R-:W-:Y:S01]  /*0c50*/  LOP3.LUT R19, R3, 0xe0, RZ, 0xfc, !PT ;  /* 0x000000e003137812 */ /* 0x000fe200078efcff */
[----:B------:R-:W-:Y:S01]  /*0c60*/  IMAD.MOV R10, RZ, RZ, -R5 ;  /* 0x000000ffff0a7224 */ /* 0x000fe200078e0a05 */
[----:B------:R-:W-:Y:S01]  /*0c70*/  IADD3 R6, -R6, RZ, RZ ;  /* 0x000000ff06067210 */ /* 0x000fe20007ffe1ff */
[----:B------:R-:W-:Y:S01]  /*0c80*/  IMAD.HI.U32 R8, R7, R35, RZ ;  /* 0x0000002307087227 */ /* 0x000fe200078e00ff */
[----:B------:R-:W-:Y:S02]  /*0c90*/  IABS R147, R19 ;  /* 0x0000001300937213 */ /* 0x000fe40000000000 */
[C---:B------:R-:W-:Y:S01]  /*0ca0*/  LOP3.LUT R20, R3.reuse, 0xee, RZ, 0xfc, !PT ;  /* 0x000000ee03147812 */ /* 0x040fe200078efcff */
[----:B------:R-:W-:Y:S01]  /*0cb0*/  IMAD.HI.U32 R5, R4, R13, RZ ;  /* 0x0000000d04057227 */ /* 0x000fe200078e00ff */
[C---:B------:R-:W-:Y:S02]  /*0cc0*/  LOP3.LUT R24, R3.reuse, 0xf0, RZ, 0xfc, !PT ;  /* 0x000000f003187812 */ /* 0x040fe400078efcff */
[----:B------:R-:W-:Y:S01]  /*0cd0*/  LOP3.LUT R26, R3, 0xf2, RZ, 0xfc, !PT ;  /* 0x000000f2031a7812 */ /* 0x000fe200078efcff */
[----:B------:R-:W-:Y:S01]  /*0ce0*/  IMAD R4, R11, R10, R9 ;  /* 0x0000000a0b047224 */ /* 0x000fe200078e0209 */
[C---:B------:R-:W-:Y:S01]  /*0cf0*/  LOP3.LUT R9, R3.reuse, 0x4, RZ, 0xfc, !PT ;  /* 0x0000000403097812 */ /* 0x040fe200078efcff */
[----:B------:R-:W-:Y:S01]  /*0d00*/  IMAD.MOV R15, RZ, RZ, -R8 ;  /* 0x000000ffff0f7224 */ /* 0x000fe200078e0a08 */
[----:B------:R-:W-:Y:S01]  /*0d10*/  LOP3.LUT R28, R3, 0xf4, RZ, 0xfc, !PT ;  /* 0x000000f4031c7812 */ /* 0x000fe200078efcff */
[----:B------:R-:W-:Y:S01]  /*0d20*/  IMAD.MOV R8, RZ, RZ, -R5 ;  /* 0x000000ffff087224 */ /* 0x000fe200078e0a05 */
[C---:B------:R-:W-:Y:S01]  /*0d30*/  ISETP.GT.U32.AND P2, PT, R11.reuse, R4, PT ;  /* 0x000000040b00720c */ /* 0x040fe20003f44070 */
[----:B------:R-:W-:Y:S01]  /*0d40*/  IMAD R5, R11, R6, R12 ;  /* 0x000000060b057224 */ /* 0x000fe200078e020c */
[----:B------:R-:W-:Y:S01]  /*0d50*/  LOP3.LUT R12, R3, 0x6, RZ, 0xfc, !PT ;  /* 0x00000006030c7812 */ /* 0x000fe200078efcff */
[----:B------:R-:W-:Y:S01]  /*0d60*/  IMAD R6, R11, R8, R13 ;  /* 0x000000080b067224 */ /* 0x000fe200078e020d */
[----:B------:R-:W-:Y:S01]  /*0d70*/  LOP3.LUT R8, R3, 0x2, RZ, 0xfc, !PT ;  /* 0x0000000203087812 */ /* 0x000fe200078efcff */
[----:B------:R-:W-:Y:S01]  /*0d80*/  @!P0 IMAD.IADD R0, R0, 0x1, -R11 ;  /* 0x0000000100008824 */ /* 0x000fe200078e0a0b */
[C---:B------:R-:W-:Y:S01]  /*0d90*/  ISETP.GT.U32.AND P5, PT, R11.reuse, R5, PT ;  /* 0x000000050b00720c */ /* 0x040fe20003fa4070 */
[C---:B------:R-:W-:Y:S01]  /*0da0*/  IMAD R35, R2.reuse, R15, R35 ;  /* 0x0000000f02237224 */ /* 0x040fe200078e0223 */
[C---:B------:R-:W-:Y:S01]  /*0db0*/  ISETP.GT.U32.AND P3, PT, R11.reuse, R6, PT ;  /* 0x000000060b00720c */ /* 0x040fe20003f64070 */
[----:B------:R-:W-:Y:S01]  /*0dc0*/  IMAD R141, R2, R14, R141 ;  /* 0x0000000e028d7224 */ /* 0x000fe200078e028d */
[----:B------:R-:W-:-:S02]  /*0dd0*/  ISETP.GT.U32.AND P6, PT, R11, R0, PT ;  /* 0x000000000b00720c */ /* 0x000fc40003fc4070 */
[----:B------:R-:W-:Y:S02]  /*0de0*/  IABS R139, R8 ;  /* 0x00000008008b7213 */ /* 0x000fe40000000000 */
[----:B------:R-:W-:Y:S02]  /*0df0*/  @!P2 IADD3 R4, R4, -R11, RZ ;  /* 0x8000000b0404a210 */ /* 0x000fe40007ffe0ff */
[----:B------:R-:W-:Y:S02]  /*0e00*/  ISETP.GT.U32.AND P2, PT, R2, R35, PT ;  /* 0x000000230200720c */ /* 0x000fe40003f44070 */
[----:B------:R-:W-:Y:S01]  /*0e10*/  ISETP.GE.AND P0, PT, R8, RZ, PT ;  /* 0x000000ff0800720c */ /* 0x000fe20003f06270 */
[--C-:B------:R-:W-:Y:S01]  /*0e20*/  @!P5 IMAD.IADD R5, R5, 0x1, -R11.reuse ;  /* 0x000000010505d824 */ /* 0x100fe200078e0a0b */
[----:B------:R-:W-:Y:S01]  /*0e30*/  ISETP.GT.U32.AND P5, PT, R11, R4, PT ;  /* 0x000000040b00720c */ /* 0x000fe20003fa4070 */
[--C-:B------:R-:W-:Y:S01]  /*0e40*/  @!P3 IMAD.IADD R6, R6, 0x1, -R11.reuse ;  /* 0x000000010606b824 */ /* 0x100fe200078e0a0b */
[----:B------:R-:W-:Y:S01]  /*0e50*/  IABS R137, R12 ;  /* 0x0000000c00897213 */ /* 0x000fe20000000000 */
[----:B------:R-:W-:Y:S01]  /*0e60*/  @!P6 IMAD.IADD R0, R0, 0x1, -R11 ;  /* 0x000000010000e824 */ /* 0x000fe200078e0a0b */
[----:B------:R-:W-:Y:S01]  /*0e70*/  IABS R37, R9 ;  /* 0x0000000900257213 */ /* 0x000fe20000000000 */
[----:B------:R-:W-:Y:S01]  /*0e80*/  IMAD.HI.U32 R8, R7, R139, RZ ;  /* 0x0000008b07087227 */ /* 0x000fe200078e00ff */
[----:B------:R-:W-:-:S02]  /*0e90*/  ISETP.GT.U32.AND P6, PT, R11, R6, PT ;  /* 0x000000060b00720c */ /* 0x000fc40003fc4070 */
[----:B------:R-:W-:Y:S01]  /*0ea0*/  ISETP.GE.AND P1, PT, R9, RZ, PT ;  /* 0x000000ff0900720c */ /* 0x000fe20003f26270 */
[----:B------:R-:W-:Y:S01]  /*0eb0*/  IMAD.MOV R8, RZ, RZ, -R8 ;  /* 0x000000ffff087224 */ /* 0x000fe200078e0a08 */
[----:B------:R-:W-:Y:S01]  /*0ec0*/  @!P2 IADD3 R35, R35, -R2, RZ ;  /* 0x800000022323a210 */ /* 0x000fe20007ffe0ff */
[----:B------:R-:W-:Y:S01]  /*0ed0*/  IMAD.HI.U32 R10, R7, R137, RZ ;  /* 0x00000089070a7227 */ /* 0x000fe200078e00ff */
[----:B------:R-:W-:Y:S02]  /*0ee0*/  ISETP.GT.U32.AND P2, PT, R2, R141, PT ;  /* 0x0000008d0200720c */ /* 0x000fe40003f44070 */
[----:B------:R-:W-:Y:S01]  /*0ef0*/  ISETP.GT.U32.AND P3, PT, R11, R5, PT ;  /* 0x000000050b00720c */ /* 0x000fe20003f64070 */
[----:B------:R-:W-:Y:S01]  /*0f00*/  @!P5 IMAD.IADD R4, R4, 0x1, -R11 ;  /* 0x000000010404d824 */ /* 0x000fe200078e0a0b */
[C---:B------:R-:W-:Y:S01]  /*0f10*/  ISETP.GT.U32.AND P5, PT, R2.reuse, R35, PT ;  /* 0x000000230200720c */ /* 0x040fe20003fa4070 */
[----:B------:R-:W-:Y:S01]  /*0f20*/  IMAD R139, R2, R8, R139 ;  /* 0x00000008028b7224 */ /* 0x000fe200078e028b */
[----:B------:R-:W-:Y:S01]  /*0f30*/  IADD3 R10, -R10, RZ, RZ ;  /* 0x000000ff0a0a7210 */ /* 0x000fe20007ffe1ff */
[----:B------:R-:W-:Y:S01]  /*0f40*/  @!P6 IMAD.IADD R6, R6, 0x1, -R11 ;  /* 0x000000010606e824 */ /* 0x000fe200078e0a0b */
[----:B------:R-:W-:Y:S01]  /*0f50*/  LOP3.LUT R8, R3, 0x8, RZ, 0xfc, !PT ;  /* 0x0000000803087812 */ /* 0x000fe200078efcff */
[----:B------:R-:W-:Y:S01]  /*0f60*/  IMAD.HI.U32 R9, R7, R37, RZ ;  /* 0x0000002507097227 */ /* 0x000fe200078e00ff */
[----:B------:R-:W-:-:S02]  /*0f70*/  ISETP.GT.U32.AND P6, PT, R2, R139, PT ;  /* 0x0000008b0200720c */ /* 0x000fc40003fc4070 */
[----:B------:R-:W-:Y:S01]  /*0f80*/  IABS R39, R8 ;  /* 0x0000000800277213 */ /* 0x000fe20000000000 */
[----:B------:R-:W-:Y:S01]  /*0f90*/  @!P2 IMAD.IADD R141, R141, 0x1, -R2 ;  /* 0x000000018d8da824 */ /* 0x000fe200078e0a02 */
[----:B------:R-:W-:Y:S01]  /*0fa0*/  ISETP.GE.AND P2, PT, R8, RZ, PT ;  /* 0x000000ff0800720c */ /* 0x000fe20003f46270 */
[----:B------:R-:W-:Y:S01]  /*0fb0*/  IMAD.MOV R9, RZ, RZ, -R9 ;  /* 0x000000ffff097224 */ /* 0x000fe200078e0a09 */
[----:B------:R-:W-:Y:S01]  /*0fc0*/  LOP3.LUT R13, R3, 0x10, RZ, 0xfc, !PT ;  /* 0x00000010030d7812 */ /* 0x000fe200078efcff */
[C---:B------:R-:W-:Y:S01]  /*0fd0*/  IMAD R137, R2.reuse, R10, R137 ;  /* 0x0000000a02897224 */ /* 0x040fe200078e0289 */
[----:B------:R-:W-:Y:S01]  /*0fe0*/  @!P5 IADD3 R35, R35, -R2, RZ ;  /* 0x800000022323d210 */ /* 0x000fe20007ffe0ff */
[C---:B------:R-:W-:Y:S01]  /*0ff0*/  IMAD R37, R2.reuse, R9, R37 ;  /* 0x0000000902257224 */ /* 0x040fe200078e0225 */
[----:B------:R-:W-:Y:S01]  /*1000*/  ISETP.GT.U32.AND P5, PT, R2, R141, PT ;  /* 0x0000008d0200720c */ /* 0x000fe20003fa4070 */
[----:B------:R-:W-:Y:S01]  /*1010*/  IMAD.HI.U32 R8, R7, R39, RZ ;  /* 0x0000002707087227 */ /* 0x000fe200078e00ff */
[----:B------:R-:W-:-:S02]  /*1020*/  LOP3.LUT R10, R3, 0xa, RZ, 0xfc, !PT ;  /* 0x0000000a030a7812 */ /* 0x000fc400078efcff */
[----:B------:R-:W-:Y:S01]  /*1030*/  IABS R51, R13 ;  /* 0x0000000d00337213 */ /* 0x000fe20000000000 */
[--C-:B------:R-:W-:Y:S01]  /*1040*/  @!P6 IMAD.IADD R139, R139, 0x1, -R2.reuse ;  /* 0x000000018b8be824 */ /* 0x100fe200078e0a02 */
[----:B------:R-:W-:Y:S01]  /*1050*/  IABS R135, R10 ;  /* 0x0000000a00877213 */ /* 0x000fe20000000000 */
[----:B------:R-:W-:Y:S01]  /*1060*/  @!P4 IMAD.MOV R35, RZ, RZ, -R35 ;  /* 0x000000ffff23c224 */ /* 0x000fe200078e0a23 */
[----:B------:R-:W-:Y:S01]  /*1070*/  IADD3 R8, -R8, RZ, RZ ;  /* 0x000000ff08087210 */ /* 0x000fe20007ffe1ff */
[----:B------:R-:W-:Y:S01]  /*1080*/  @!P3 IMAD.IADD R5, R5, 0x1, -R11 ;  /* 0x000000010505b824 */ /* 0x000fe200078e0a0b */
[C---:B------:R-:W-:Y:S01]  /*1090*/  ISETP.GT.U32.AND P6, PT, R2.reuse, R139, PT ;  /* 0x0000008b0200720c */ /* 0x040fe20003fc4070 */
[----:B------:R-:W-:Y:S01]  /*10a0*/  IMAD.HI.U32 R9, R7, R135, RZ ;  /* 0x0000008707097227 */ /* 0x000fe200078e00ff */
[C---:B------:R-:W-:Y:S02]  /*10b0*/  ISETP.GE.AND P4, PT, R3.reuse, RZ, PT ;  /* 0x000000ff0300720c */ /* 0x040fe40003f86270 */
[----:B------:R-:W-:Y:S01]  /*10c0*/  LOP3.LUT R11, R3, 0xc, RZ, 0xfc, !PT ;  /* 0x0000000c030b7812 */ /* 0x000fe200078efcff */
[--C-:B------:R-:W-:Y:S01]  /*10d0*/  @!P5 IMAD.IADD R141, R141, 0x1, -R2.reuse ;  /* 0x000000018d8dd824 */ /* 0x100fe200078e0a02 */
[C---:B------:R-:W-:Y:S01]  /*10e0*/  ISETP.GT.U32.AND P5, PT, R2.reuse, R37, PT ;  /* 0x000000250200720c */ /* 0x040fe20003fa4070 */
[----:B------:R-:W-:Y:S01]  /*10f0*/  IMAD.MOV R9, RZ, RZ, -R9 ;  /* 0x000000ffff097224 */ /* 0x000fe200078e0a09 */
[----:B------:R-:W-:Y:S01]  /*1100*/  IABS R41, R11 ;  /* 0x0000000b00297213 */ /* 0x000fe20000000000 */
[----:B------:R-:W-:Y:S01]  /*1110*/  IMAD R39, R2, R8, R39 ;  /* 0x0000000802277224 */ /* 0x000fe200078e0227 */
[----:B------:R-:W-:Y:S01]  /*1120*/  ISETP.GE.AND P3, PT, R12, RZ, PT ;  /* 0x000000ff0c00720c */ /* 0x000fe20003f66270 */
[C---:B------:R-:W-:Y:S01]  /*1130*/  IMAD R135, R2.reuse, R9, R135 ;  /* 0x0000000902877224 */ /* 0x040fe200078e0287 */
[----:B------:R-:W-:Y:S01]  /*1140*/  LOP3.LUT R12, R3, 0xe, RZ, 0xfc, !PT ;  /* 0x0000000e030c7812 */ /* 0x000fe200078efcff */
[----:B------:R-:W-:Y:S01]  /*1150*/  @!P6 IMAD.IADD R139, R139, 0x1, -R2 ;  /* 0x000000018b8be824 */ /* 0x000fe200078e0a02 */
[C---:B------:R-:W-:Y:S01]  /*1160*/  ISETP.GT.U32.AND P6, PT, R2.reuse, R39, PT ;  /* 0x000000270200720c */ /* 0x040fe20003fc4070 */
[----:B------:R-:W-:Y:S01]  /*1170*/  @!P4 IMAD.MOV R141, RZ, RZ, -R141 ;  /* 0x000000ffff8dc224 */ /* 0x000fe200078e0a8d */
[----:B------:R-:W-:Y:S01]  /*1180*/  ISETP.GT.U32.AND P4, PT, R2, R137, PT ;  /* 0x000000890200720c */ /* 0x000fe20003f84070 */
[----:B------:R-:W-:Y:S01]  /*1190*/  IMAD.HI.U32 R8, R7, R41, RZ ;  /* 0x0000002907087227 */ /* 0x000fe200078e00ff */
[----:B------:R-:W-:-:S02]  /*11a0*/  IABS R133, R12 ;  /* 0x0000000c00857213 */ /* 0x000fc40000000000 */
[----:B------:R-:W-:Y:S01]  /*11b0*/  LOP3.LUT R14, R3, 0x12, RZ, 0xfc, !PT ;  /* 0x00000012030e7812 */ /* 0x000fe200078efcff */
[--C-:B------:R-:W-:Y:S01]  /*11c0*/  @!P5 IMAD.IADD R37, R37, 0x1, -R2.reuse ;  /* 0x000000012525d824 */ /* 0x100fe200078e0a02 */
[----:B------:R-:W-:Y:S01]  /*11d0*/  ISETP.GT.U32.AND P5, PT, R2, R135, PT ;  /* 0x000000870200720c */ /* 0x000fe20003fa4070 */
[----:B------:R-:W-:Y:S01]  /*11e0*/  @!P0 IMAD.MOV R139, RZ, RZ, -R139 ;  /* 0x000000ffff8b8224 */ /* 0x000fe200078e0a8b */
[----:B------:R-:W-:Y:S02]  /*11f0*/  IADD3 R8, -R8, RZ, RZ ;  /* 0x000000ff08087210 */ /* 0x000fe40007ffe1ff */
[----:B------:R-:W-:Y:S01]  /*1200*/  IABS R131, R14 ;  /* 0x0000000e00837213 */ /* 0x000fe20000000000 */
[----:B------:R-:W-:Y:S01]  /*1210*/  @!P6 IMAD.IADD R39, R39, 0x1, -R2 ;  /* 0x000000012727e824 */ /* 0x000fe200078e0a02 */
[----:B------:R-:W-:Y:S01]  /*1220*/  LOP3.LUT R15, R3, 0x4c, RZ, 0xfc, !PT ;  /* 0x0000004c030f7812 */ /* 0x000fe200078efcff */
[----:B------:R-:W-:Y:S01]  /*1230*/  IMAD R41, R2, R8, R41 ;  /* 0x0000000802297224 */ /* 0x000fe200078e0229 */
[----:B------:R-:W-:Y:S01]  /*1240*/  IABS R47, R24 ;  /* 0x00000018002f7213 */ /* 0x000fe20000000000 */
[----:B------:R-:W-:Y:S01]  /*1250*/  IMAD.HI.U32 R8, R7, R133, RZ ;  /* 0x0000008507087227 */ /* 0x000fe200078e00ff */
[----:B------:R-:W-:-:S02]  /*1260*/  IABS R81, R15 ;  /* 0x0000000f00517213 */ /* 0x000fc40000000000 */
[----:B------:R-:W-:Y:S01]  /*1270*/  LOP3.LUT R30, R3, 0xf6, RZ, 0xfc, !PT ;  /* 0x000000f6031e7812 */ /* 0x000fe200078efcff */
[----:B------:R-:W-:Y:S01]  /*1280*/  @!P4 IMAD.IADD R137, R137, 0x1, -R2 ;  /* 0x000000018989c824 */ /* 0x000fe200078e0a02 */
[----:B------:R-:W-:Y:S01]  /*1290*/  @!P5 IADD3 R135, R135, -R2, RZ ;  /* 0x800000028787d210 */ /* 0x000fe20007ffe0ff */
[----:B------:R-:W-:Y:S01]  /*12a0*/  IMAD.MOV R8, RZ, RZ, -R8 ;  /* 0x000000ffff087224 */ /* 0x000fe200078e0a08 */
[C---:B------:R-:W-:Y:S01]  /*12b0*/  ISETP.GT.U32.AND P5, PT, R2.reuse, R39, PT ;  /* 0x000000270200720c */ /* 0x040fe20003fa4070 */
[C---:B------:R-:W-:Y:S01]  /*12c0*/  IMAD.HI.U32 R9, R7.reuse, R131, RZ ;  /* 0x0000008307097227 */ /* 0x040fe200078e00ff */
[C---:B------:R-:W-:Y:S02]  /*12d0*/  ISETP.GT.U32.AND P6, PT, R2.reuse, R137, PT ;  /* 0x000000890200720c */ /* 0x040fe40003fc4070 */
[C---:B------:R-:W-:Y:S01]  /*12e0*/  ISETP.GT.U32.AND P4, PT, R2.reuse, R37, PT ;  /* 0x000000250200720c */ /* 0x040fe20003f84070 */
[C---:B------:R-:W-:Y:S01]  /*12f0*/  IMAD R133, R2.reuse, R8, R133 ;  /* 0x0000000802857224 */ /* 0x040fe200078e0285 */
[----:B------:R-:W-:Y:S01]  /*1300*/  ISETP.GT.U32.AND P0, PT, R2, R135, PT ;  /* 0x000000870200720c */ /* 0x000fe20003f04070 */
[----:B------:R-:W-:Y:S01]  /*1310*/  IMAD.HI.U32 R8, R7, R51, RZ ;  /* 0x0000003307087227 */ /* 0x000fe200078e00ff */
[----:B------:R-:W-:-:S02]  /*1320*/  IADD3 R9, -R9, RZ, RZ ;  /* 0x000000ff09097210 */ /* 0x000fc40007ffe1ff */
[----:B------:R-:W-:Y:S01]  /*1330*/  IABS R45, R30 ;  /* 0x0000001e002d7213 */ /* 0x000fe20000000000 */
[----:B------:R-:W-:Y:S01]  /*1340*/  IMAD.MOV R8, RZ, RZ, -R8 ;  /* 0x000000ffff087224 */ /* 0x000fe200078e0a08 */
[----:B------:R-:W-:Y:S01]  /*1350*/  LOP3.LUT R32, R3, 0xf8, RZ, 0xfc, !PT ;  /* 0x000000f803207812 */ /* 0x000fe200078efcff */
[--C-:B------:R-:W-:Y:S01]  /*1360*/  @!P5 IMAD.IADD R39, R39, 0x1, -R2.reuse ;  /* 0x000000012727d824 */ /* 0x100fe200078e0a02 */
[C---:B------:R-:W-:Y:S01]  /*1370*/  ISETP.GT.U32.AND P5, PT, R2.reuse, R133, PT ;  /* 0x000000850200720c */ /* 0x040fe20003fa4070 */
[----:B------:R-:W-:Y:S01]  /*1380*/  IMAD R51, R2, R8, R51 ;  /* 0x0000000802337224 */ /* 0x000fe200078e0233 */
[----:B------:R-:W-:Y:S01]  /*1390*/  @!P6 IADD3 R137, R137, -R2, RZ ;  /* 0x800000028989e210 */ /* 0x000fe20007ffe0ff */
[--C-:B------:R-:W-:Y:S01]  /*13a0*/  @!P4 IMAD.IADD R37, R37, 0x1, -R2.reuse ;  /* 0x000000012525c824 */ /* 0x100fe200078e0a02 */
[----:B------:R-:W-:Y:S01]  /*13b0*/  ISETP.GE.AND P6, PT, R10, RZ, PT ;  /* 0x000000ff0a00720c */ /* 0x000fe20003fc6270 */
[--C-:B------:R-:W-:Y:S01]  /*13c0*/  @!P0 IMAD.IADD R135, R135, 0x1, -R2.reuse ;  /* 0x0000000187878824 */ /* 0x100fe200078e0a02 */
[----:B------:R-:W-:Y:S01]  /*13d0*/  LOP3.LUT R10, R3, 0x14, RZ, 0xfc, !PT ;  /* 0x00000014030a7812 */ /* 0x000fe200078efcff */
[C---:B------:R-:W-:Y:S01]  /*13e0*/  IMAD R131, R2.reuse, R9, R131 ;  /* 0x0000000902837224 */ /* 0x040fe200078e0283 */
[C---:B------:R-:W-:Y:S01]  /*13f0*/  ISETP.GT.U32.AND P4, PT, R2.reuse, R41, PT ;  /* 0x000000290200720c */ /* 0x040fe20003f84070 */
[----:B------:R-:W-:Y:S01]  /*1400*/  @!P1 IMAD.MOV R37, RZ, RZ, -R37 ;  /* 0x000000ffff259224 */ /* 0x000fe200078e0a25 */
[----:B------:R-:W-:Y:S01]  /*1410*/  IABS R53, R10 ;  /* 0x0000000a00357213 */ /* 0x000fe20000000000 */
[----:B------:R-:W-:Y:S01]  /*1420*/  @!P3 IMAD.MOV R137, RZ, RZ, -R137 ;  /* 0x000000ffff89b224 */ /* 0x000fe200078e0a89 */
[----:B------:R-:W-:Y:S01]  /*1430*/  ISETP.GE.AND P0, PT, R11, RZ, PT ;  /* 0x000000ff0b00720c */ /* 0x000fe20003f06270 */
[----:B------:R-:W-:Y:S01]  /*1440*/  @!P5 IMAD.IADD R133, R133, 0x1, -R2 ;  /* 0x000000018585d824 */ /* 0x000fe200078e0a02 */
[----:B------:R-:W-:Y:S01]  /*1450*/  LOP3.LUT R11, R3, 0x16, RZ, 0xfc, !PT ;  /* 0x00000016030b7812 */ /* 0x000fe200078efcff */
[----:B------:R-:W-:Y:S01]  /*1460*/  IMAD.HI.U32 R8, R7, R53, RZ ;  /* 0x0000003507087227 */ /* 0x000fe200078e00ff */
[----:B------:R-:W-:-:S02]  /*1470*/  ISETP.GT.U32.AND P3, PT, R2, R51, PT ;  /* 0x000000330200720c */ /* 0x000fc40003f64070 */
[----:B------:R-:W-:Y:S01]  /*1480*/  ISETP.GT.U32.AND P5, PT, R2, R133, PT ;  /* 0x000000850200720c */ /* 0x000fe20003fa4070 */
[----:B------:R-:W-:Y:S01]  /*1490*/  @!P6 IMAD.MOV R135, RZ, RZ, -R135 ;  /* 0x000000ffff87e224 */ /* 0x000fe200078e0a87 */
[----:B------:R-:W-:Y:S01]  /*14a0*/  IADD3 R8, -R8, RZ, RZ ;  /* 0x000000ff08087210 */ /* 0x000fe20007ffe1ff */
[--C-:B------:R-:W-:Y:S01]  /*14b0*/  @!P4 IMAD.IADD R41, R41, 0x1, -R2.reuse ;  /* 0x000000012929c824 */ /* 0x100fe200078e0a02 */
[----:B------:R-:W-:Y:S01]  /*14c0*/  ISETP.GT.U32.AND P6, PT, R2, R131, PT ;  /* 0x000000830200720c */ /* 0x000fe20003fc4070 */
[----:B------:R-:W-:Y:S01]  /*14d0*/  @!P2 IMAD.MOV R39, RZ, RZ, -R39 ;  /* 0x000000ffff27a224 */ /* 0x000fe200078e0a27 */
[----:B------:R-:W-:Y:S01]  /*14e0*/  ISETP.GE.AND P4, PT, R12, RZ, PT ;  /* 0x000000ff0c00720c */ /* 0x000fe20003f86270 */
[C---:B------:R-:W-:Y:S01]  /*14f0*/  IMAD R53, R2.reuse, R8, R53 ;  /* 0x0000000802357224 */ /* 0x040fe200078e0235 */
[C---:B------:R-:W-:Y:S02]  /*1500*/  ISETP.GT.U32.AND P1, PT, R2.reuse, R41, PT ;  /* 0x000000290200720c */ /* 0x040fe40003f24070 */
[----:B------:R-:W-:Y:S01]  /*1510*/  IABS R129, R11 ;  /* 0x0000000b00817213 */ /* 0x000fe20000000000 */
[--C-:B------:R-:W-:Y:S01]  /*1520*/  @!P3 IMAD.IADD R51, R51, 0x1, -R2.reuse ;  /* 0x000000013333b824 */ /* 0x100fe200078e0a02 */
[----:B------:R-:W-:Y:S01]  /*1530*/  LOP3.LUT R12, R3, 0x18, RZ, 0xfc, !PT ;  /* 0x00000018030c7812 */ /* 0x000fe200078efcff */
[----:B------:R-:W-:Y:S01]  /*1540*/  @!P5 IMAD.IADD R133, R133, 0x1, -R2 ;  /* 0x000000018585d824 */ /* 0x000fe200078e0a02 */
[----:B------:R-:W-:Y:S01]  /*1550*/  ISETP.GT.U32.AND P5, PT, R2, R53, PT ;  /* 0x000000350200720c */ /* 0x000fe20003fa4070 */
[----:B------:R-:W-:Y:S01]  /*1560*/  IMAD.HI.U32 R8, R7, R129, RZ ;  /* 0x0000008107087227 */ /* 0x000fe200078e00ff */
[----:B------:R-:W-:-:S02]  /*1570*/  IABS R55, R12 ;  /* 0x0000000c00377213 */ /* 0x000fc40000000000 */
[----:B------:R-:W-:Y:S01]  /*1580*/  ISETP.GE.AND P3, PT, R10, RZ, PT ;  /* 0x000000ff0a00720c */ /* 0x000fe20003f66270 */
[----:B------:R-:W-:Y:S01]  /*1590*/  IMAD.MOV R9, RZ, RZ, -R8 ;  /* 0x000000ffff097224 */ /* 0x000fe200078e0a08 */
[----:B------:R-:W-:Y:S01]  /*15a0*/  LOP3.LUT R10, R3, 0x1a, RZ, 0xfc, !PT ;  /* 0x0000001a030a7812 */ /* 0x000fe200078efcff */
[----:B------:R-:W-:Y:S01]  /*15b0*/  IMAD.HI.U32 R8, R7, R55, RZ ;  /* 0x0000003707087227 */ /* 0x000fe200078e00ff */
[----:B------:R-:W-:Y:S02]  /*15c0*/  @!P1 IADD3 R41, R41, -R2, RZ ;  /* 0x8000000229299210 */ /* 0x000fe40007ffe0ff */
[----:B------:R-:W-:Y:S01]  /*15d0*/  ISETP.GE.AND P2, PT, R13, RZ, PT ;  /* 0x000000ff0d00720c */ /* 0x000fe20003f46270 */
[--C-:B------:R-:W-:Y:S01]  /*15e0*/  @!P6 IMAD.IADD R131, R131, 0x1, -R2.reuse ;  /* 0x000000018383e824 */ /* 0x100fe200078e0a02 */
[----:B------:R-:W-:Y:S01]  /*15f0*/  @!P0 IADD3 R41, -R41, RZ, RZ ;  /* 0x000000ff29298210 */ /* 0x000fe20007ffe1ff */
[----:B------:R-:W-:Y:S01]  /*1600*/  @!P5 IMAD.IADD R53, R53, 0x1, -R2 ;  /* 0x000000013535d824 */ /* 0x000fe200078e0a02 */
[C---:B------:R-:W-:Y:S01]  /*1610*/  ISETP.GT.U32.AND P6, PT, R2.reuse, R51, PT ;  /* 0x000000330200720c */ /* 0x040fe20003fc4070 */
[----:B------:R-:W-:Y:S01]  /*1620*/  IMAD.MOV R8, RZ, RZ, -R8 ;  /* 0x000000ffff087224 */ /* 0x000fe200078e0a08 */
[C---:B------:R-:W-:Y:S01]  /*1630*/  ISETP.GT.U32.AND P0, PT, R2.reuse, R131, PT ;  /* 0x000000830200720c */ /* 0x040fe20003f04070 */
[C---:B------:R-:W-:Y:S01]  /*1640*/  IMAD R129, R2.reuse, R9, R129 ;  /* 0x0000000902817224 */ /* 0x040fe200078e0281 */
[C---:B------:R-:W-:Y:S01]  /*1650*/  ISETP.GT.U32.AND P5, PT, R2.reuse, R53, PT ;  /* 0x000000350200720c */ /* 0x040fe20003fa4070 */
[----:B------:R-:W-:Y:S01]  /*1660*/  IMAD R55, R2, R8, R55 ;  /* 0x0000000802377224 */ /* 0x000fe200078e0237 */
[----:B------:R-:W-:Y:S01]  /*1670*/  LOP3.LUT R13, R3, 0x1c, RZ, 0xfc, !PT ;  /* 0x0000001c030d7812 */ /* 0x000fe200078efcff */
[----:B------:R-:W-:Y:S01]  /*1680*/  @!P4 IMAD.MOV R133, RZ, RZ, -R133 ;  /* 0x000000ffff85c224 */ /* 0x000fe200078e0a85 */
[----:B------:R-:W-:-:S02]  /*1690*/  IABS R127, R10 ;  /* 0x0000000a007f7213 */ /* 0x000fc40000000000 */
[----:B------:R-:W-:Y:S02]  /*16a0*/  IABS R57, R13 ;  /* 0x0000000d00397213 */ /* 0x000fe40000000000 */
[----:B------:R-:W-:Y:S01]  /*16b0*/  ISETP.GE.AND P1, PT, R14, RZ, PT ;  /* 0x000000ff0e00720c */ /* 0x000fe20003f26270 */
[----:B------:R-:W-:Y:S01]  /*16c0*/  IMAD.HI.U32 R8, R7, R127, RZ ;  /* 0x0000007f07087227 */ /* 0x000fe200078e00ff */
[----:B------:R-:W-:Y:S02]  /*16d0*/  @!P6 IADD3 R51, R51, -R2, RZ ;  /* 0x800000023333e210 */ /* 0x000fe40007ffe0ff */
[C---:B------:R-:W-:Y:S01]  /*16e0*/  ISETP.GT.U32.AND P6, PT, R2.reuse, R129, PT ;  /* 0x000000810200720c */ /* 0x040fe20003fc4070 */
[--C-:B------:R-:W-:Y:S01]  /*16f0*/  @!P5 IMAD.IADD R53, R53, 0x1, -R2.reuse ;  /* 0x000000013535d824 */ /* 0x100fe200078e0a02 */
[----:B------:R-:W-:Y:S01]  /*1700*/  ISETP.GT.U32.AND P5, PT, R2, R55, PT ;  /* 0x000000370200720c */ /* 0x000fe20003fa4070 */
[----:B------:R-:W-:Y:S01]  /*1710*/  @!P0 IMAD.IADD R131, R131, 0x1, -R2 ;  /* 0x0000000183838824 */ /* 0x000fe200078e0a02 */
[----:B------:R-:W-:Y:S01]  /*1720*/  ISETP.GE.AND P0, PT, R11, RZ, PT ;  /* 0x000000ff0b00720c */ /* 0x000fe20003f06270 */
[----:B------:R-:W-:Y:S01]  /*1730*/  IMAD.HI.U32 R9, R7, R57, RZ ;  /* 0x0000003907097227 */ /* 0x000fe200078e00ff */
[----:B------:R-:W-:-:S02]  /*1740*/  LOP3.LUT R11, R3, 0x1e, RZ, 0xfc, !PT ;  /* 0x0000001e030b7812 */ /* 0x000fc400078efcff */
[----:B------:R-:W-:Y:S01]  /*1750*/  LOP3.LUT R14, R3, 0x4a, RZ, 0xfc, !PT ;  /* 0x0000004a030e7812 */ /* 0x000fe200078efcff */
[----:B------:R-:W-:Y:S01]  /*1760*/  IMAD.MOV R8, RZ, RZ, -R8 ;  /* 0x000000ffff087224 */ /* 0x000fe200078e0a08 */
[----:B------:R-:W-:Y:S01]  /*1770*/  IABS R125, R11 ;  /* 0x0000000b007d7213 */ /* 0x000fe20000000000 */
[----:B------:R-:W-:Y:S01]  /*1780*/  @!P2 IMAD.MOV R51, RZ, RZ, -R51 ;  /* 0x000000ffff33a224 */ /* 0x000fe200078e0a33 */
[----:B------:R-:W-:Y:S01]  /*1790*/  IADD3 R9, -R9, RZ, RZ ;  /* 0x000000ff09097210 */ /* 0x000fe20007ffe1ff */
[C---:B------:R-:W-:Y:S01]  /*17a0*/  IMAD R127, R2.reuse, R8, R127 ;  /* 0x00000008027f7224 */ /* 0x040fe200078e027f */
[----:B------:R-:W-:Y:S01]  /*17b0*/  IABS R103, R14 ;  /* 0x0000000e00677213 */ /* 0x000fe20000000000 */
[----:B------:R-:W-:Y:S02]  /*17c0*/  @!P5 IMAD.IADD R55, R55, 0x1, -R2 ;  /* 0x000000013737d824 */ /* 0x000fe400078e0a02 */
[----:B------:R-:W-:Y:S01]  /*17d0*/  IMAD.HI.U32 R8, R7, R125, RZ ;  /* 0x0000007d07087227 */ /* 0x000fe200078e00ff */
[----:B------:R-:W-:-:S02]  /*17e0*/  ISETP.GT.U32.AND P2, PT, R2, R127, PT ;  /* 0x0000007f0200720c */ /* 0x000fc40003f44070 */
[C---:B------:R-:W-:Y:S01]  /*17f0*/  ISETP.GT.U32.AND P4, PT, R2.reuse, R55, PT ;  /* 0x000000370200720c */ /* 0x040fe20003f84070 */
[----:B------:R-:W-:Y:S01]  /*1800*/  IMAD R57, R2, R9, R57 ;  /* 0x0000000902397224 */ /* 0x000fe200078e0239 */
[----:B------:R-:W-:Y:S01]  /*1810*/  IADD3 R8, -R8, RZ, RZ ;  /* 0x000000ff08087210 */ /* 0x000fe20007ffe1ff */
[----:B------:R-:W-:Y:S01]  /*1820*/  @!P3 IMAD.MOV R53, RZ, RZ, -R53 ;  /* 0x000000ffff35b224 */ /* 0x000fe200078e0a35 */
[----:B------:R-:W-:Y:S01]  /*1830*/  LOP3.LUT R9, R3, 0x22, RZ, 0xfc, !PT ;  /* 0x0000002203097812 */ /* 0x000fe200078efcff */
[--C-:B------:R-:W-:Y:S01]  /*1840*/  @!P6 IMAD.IADD R129, R129, 0x1, -R2.reuse ;  /* 0x000000018181e824 */ /* 0x100fe200078e0a02 */
[C---:B------:R-:W-:Y:S01]  /*1850*/  ISETP.GT.U32.AND P3, PT, R2.reuse, R57, PT ;  /* 0x000000390200720c */ /* 0x040fe20003f64070 */
[----:B------:R-:W-:Y:S01]  /*1860*/  IMAD R125, R2, R8, R125 ;  /* 0x00000008027d7224 */ /* 0x000fe200078e027d */
[----:B------:R-:W-:Y:S01]  /*1870*/  ISETP.GE.AND P6, PT, R12, RZ, PT ;  /* 0x000000ff0c00720c */ /* 0x000fe20003fc6270 */
[----:B------:R-:W-:Y:S01]  /*1880*/  @!P1 IMAD.MOV R131, RZ, RZ, -R131 ;  /* 0x000000ffff839224 */ /* 0x000fe200078e0a83 */
[----:B------:R-:W-:Y:S01]  /*1890*/  LOP3.LUT R12, R3, 0x20, RZ, 0xfc, !PT ;  /* 0x00000020030c7812 */ /* 0x000fe200078efcff */
[--C-:B------:R-:W-:Y:S01]  /*18a0*/  @!P2 IMAD.IADD R127, R127, 0x1, -R2.reuse ;  /* 0x000000017f7fa824 */ /* 0x100fe200078e0a02 */
[C---:B------:R-:W-:Y:S01]  /*18b0*/  ISETP.GT.U32.AND P5, PT, R2.reuse, R129, PT ;  /* 0x000000810200720c */ /* 0x040fe20003fa4070 */
[----:B------:R-:W-:Y:S01]  /*18c0*/  @!P4 IMAD.IADD R55, R55, 0x1, -R2 ;  /* 0x000000013737c824 */ /* 0x000fe200078e0a02 */
[----:B------:R-:W-:-:S02]  /*18d0*/  ISETP.GT.U32.AND P4, PT, R2, R125, PT ;  /* 0x0000007d0200720c */ /* 0x000fc40003f84070 */
[----:B------:R-:W-:Y:S02]  /*18e0*/  IABS R59, R12 ;  /* 0x0000000c003b7213 */ /* 0x000fe40000000000 */
[----:B------:R-:W-:Y:S02]  /*18f0*/  IABS R123, R9 ;  /* 0x00000009007b7213 */ /* 0x000fe40000000000 */
[-C--:B------:R-:W-:Y:S01]  /*1900*/  @!P3 IADD3 R57, R57, -R2.reuse, RZ ;  /* 0x800000023939b210 */ /* 0x080fe20007ffe0ff */
[----:B------:R-:W-:Y:S01]  /*1910*/  IMAD.HI.U32 R8, R7, R59, RZ ;  /* 0x0000003b07087227 */ /* 0x000fe200078e00ff */
[----:B------:R-:W-:Y:S02]  /*1920*/  ISETP.GT.U32.AND P3, PT, R2, R127, PT ;  /* 0x0000007f0200720c */ /* 0x000fe40003f64070 */
[----:B------:R-:W-:Y:S01]  /*1930*/  ISETP.GE.AND P1, PT, R10, RZ, PT ;  /* 0x000000ff0a00720c */ /* 0x000fe20003f26270 */
[----:B------:R-:W-:Y:S01]  /*1940*/  IMAD.MOV R8, RZ, RZ, -R8 ;  /* 0x000000ffff087224 */ /* 0x000fe200078e0a08 */
[----:B------:R-:W-:Y:S01]  /*1950*/  @!P5 IADD3 R129, R129, -R2, RZ ;  /* 0x800000028181d210 */ /* 0x000fe20007ffe0ff */
[----:B------:R-:W-:Y:S01]  /*1960*/  @!P4 IMAD.IADD R125, R125, 0x1, -R2 ;  /* 0x000000017d7dc824 */ /* 0x000fe200078e0a02 */
[----:B------:R-:W-:Y:S01]  /*1970*/  LOP3.LUT R10, R3, 0x24, RZ, 0xfc, !PT ;  /* 0x00000024030a7812 */ /* 0x000fe200078efcff */
[C---:B------:R-:W-:Y:S01]  /*1980*/  IMAD R59, R2.reuse, R8, R59 ;  /* 0x00000008023b7224 */ /* 0x040fe200078e023b */
[----:B------:R-:W-:Y:S01]  /*1990*/  ISETP.GE.AND P5, PT, R13, RZ, PT ;  /* 0x000000ff0d00720c */ /* 0x000fe20003fa6270 */
[----:B------:R-:W-:Y:S01]  /*19a0*/  IMAD.HI.U32 R8, R7, R123, RZ ;  /* 0x0000007b07087227 */ /* 0x000fe200078e00ff */
[----:B------:R-:W-:-:S02]  /*19b0*/  ISETP.GT.U32.AND P4, PT, R2, R125, PT ;  /* 0x0000007d0200720c */ /* 0x000fc40003f84070 */
[----:B------:R-:W-:Y:S01]  /*19c0*/  IABS R61, R10 ;  /* 0x0000000a003d7213 */ /* 0x000fe20000000000 */
[----:B------:R-:W-:Y:S01]  /*19d0*/  @!P3 IMAD.IADD R127, R127, 0x1, -R2 ;  /* 0x000000017f7fb824 */ /* 0x000fe200078e0a02 */
[----:B------:R-:W-:Y:S01]  /*19e0*/  IADD3 R8, -R8, RZ, RZ ;  /* 0x000000ff08087210 */ /* 0x000fe20007ffe1ff */
[----:B------:R-:W-:Y:S01]  /*19f0*/  @!P0 IMAD.MOV R129, RZ, RZ, -R129 ;  /* 0x000000ffff818224 */ /* 0x000fe200078e0a81 */
[C---:B------:R-:W-:Y:S01]  /*1a00*/  ISETP.GT.U32.AND P3, PT, R2.reuse, R59, PT ;  /* 0x0000003b0200720c */ /* 0x040fe20003f64070 */
[----:B------:R-:W-:Y:S01]  /*1a10*/  @!P6 IMAD.MOV R55, RZ, RZ, -R55 ;  /* 0x000000ffff37e224 */ /* 0x000fe200078e0a37 */
[C---:B------:R-:W-:Y:S01]  /*1a20*/  ISETP.GT.U32.AND P0, PT, R2.reuse, R57, PT ;  /* 0x000000390200720c */ /* 0x040fe20003f04070 */
[----:B------:R-:W-:Y:S01]  /*1a30*/  IMAD R123, R2, R8, R123 ;  /* 0x00000008027b7224 */ /* 0x000fe200078e027b */
[----:B------:R-:W-:Y:S01]  /*1a40*/  ISETP.GE.AND P6, PT, R12, RZ, PT ;  /* 0x000000ff0c00720c */ /* 0x000fe20003fc6270 */
[----:B------:R-:W-:Y:S01]  /*1a50*/  IMAD.HI.U32 R8, R7, R61, RZ ;  /* 0x0000003d07087227 */ /* 0x000fe200078e00ff */
[----:B------:R-:W-:-:S02]  /*1a60*/  LOP3.LUT R12, R3, 0x28, RZ, 0xfc, !PT ;  /* 0x00000028030c7812 */ /* 0x000fc400078efcff */
[----:B------:R-:W-:Y:S01]  /*1a70*/  ISETP.GE.AND P2, PT, R11, RZ, PT ;  /* 0x000000ff0b00720c */ /* 0x000fe20003f46270 */
[--C-:B------:R-:W-:Y:S01]  /*1a80*/  @!P4 IMAD.IADD R125, R125, 0x1, -R2.reuse ;  /* 0x000000017d7dc824 */ /* 0x100fe200078e0a02 */
[----:B------:R-:W-:Y:S01]  /*1a90*/  ISETP.GT.U32.AND P4, PT, R2, R123, PT ;  /* 0x0000007b0200720c */ /* 0x000fe20003f84070 */
[----:B------:R-:W-:Y:S01]  /*1aa0*/  @!P1 IMAD.MOV R127, RZ, RZ, -R127 ;  /* 0x000000ffff7f9224 */ /* 0x000fe200078e0a7f */
[----:B------:R-:W-:Y:S01]  /*1ab0*/  IADD3 R8, -R8, RZ, RZ ;  /* 0x000000ff08087210 */ /* 0x000fe20007ffe1ff */
[--C-:B------:R-:W-:Y:S01]  /*1ac0*/  @!P3 IMAD.IADD R59, R59, 0x1, -R2.reuse ;  /* 0x000000013b3bb824 */ /* 0x100fe200078e0a02 */
[----:B------:R-:W-:Y:S01]  /*1ad0*/  IABS R63, R12 ;  /* 0x0000000c003f7213 */ /* 0x000fe20000000000 */
[----:B------:R-:W-:Y:S01]  /*1ae0*/  @!P0 IMAD.IADD R57, R57, 0x1, -R2 ;  /* 0x0000000139398824 */ /* 0x000fe200078e0a02 */
[----:B------:R-:W-:Y:S01]  /*1af0*/  LOP3.LUT R11, R3, 0x26, RZ, 0xfc, !PT ;  /* 0x00000026030b7812 */ /* 0x000fe200078efcff */
[C---:B------:R-:W-:Y:S01]  /*1b00*/  IMAD R61, R2.reuse, R8, R61 ;  /* 0x00000008023d7224 */ /* 0x040fe200078e023d */
[----:B------:R-:W-:-:S02]  /*1b10*/  ISETP.GT.U32.AND P1, PT, R2, R59, PT ;  /* 0x0000003b0200720c */ /* 0x000fc40003f24070 */
[----:B------:R-:W-:Y:S01]  /*1b20*/  ISETP.GE.AND P0, PT, R9, RZ, PT ;  /* 0x000000ff0900720c */ /* 0x000fe20003f06270 */
[----:B------:R-:W-:Y:S01]  /*1b30*/  IMAD.HI.U32 R9, R7, R63, RZ ;  /* 0x0000003f07097227 */ /* 0x000fe200078e00ff */
[----:B------:R-:W-:Y:S02]  /*1b40*/  IABS R121, R11 ;  /* 0x0000000b00797213 */ /* 0x000fe40000000000 */
[----:B------:R-:W-:Y:S01]  /*1b50*/  @!P5 IADD3 R57, -R57, RZ, RZ ;  /* 0x000000ff3939d210 */ /* 0x000fe20007ffe1ff */
[----:B------:R-:W-:Y:S01]  /*1b60*/  @!P4 IMAD.IADD R123, R123, 0x1, -R2 ;  /* 0x000000017b7bc824 */ /* 0x000fe200078e0a02 */
[----:B------:R-:W-:Y:S01]  /*1b70*/  ISETP.GT.U32.AND P5, PT, R2, R61, PT ;  /* 0x0000003d0200720c */ /* 0x000fe20003fa4070 */
[----:B------:R-:W-:Y:S01]  /*1b80*/  IMAD.MOV R9, RZ, RZ, -R9 ;  /* 0x000000ffff097224 */ /* 0x000fe200078e0a09 */
[----:B------:R-:W-:Y:S01]  /*1b90*/  ISETP.GE.AND P3, PT, R10, RZ, PT ;  /* 0x000000ff0a00720c */ /* 0x000fe20003f66270 */
[----:B------:R-:W-:Y:S01]  /*1ba0*/  IMAD.HI.U32 R8, R7, R121, RZ ;  /* 0x0000007907087227 */ /* 0x000fe200078e00ff */
[----:B------:R-:W-:-:S02]  /*1bb0*/  ISETP.GT.U32.AND P4, PT, R2, R123, PT ;  /* 0x0000007b0200720c */ /* 0x000fc40003f84070 */
[----:B------:R-:W-:Y:S01]  /*1bc0*/  @!P1 IADD3 R59, R59, -R2, RZ ;  /* 0x800000023b3b9210 */ /* 0x000fe20007ffe0ff */
[C---:B------:R-:W-:Y:S01]  /*1bd0*/  IMAD R63, R2.reuse, R9, R63 ;  /* 0x00000009023f7224 */ /* 0x040fe200078e023f */
[C---:B------:R-:W-:Y:S01]  /*1be0*/  LOP3.LUT R10, R3.reuse, 0x2a, RZ, 0xfc, !PT ;  /* 0x0000002a030a7812 */ /* 0x040fe200078efcff */
[----:B------:R-:W-:Y:S01]  /*1bf0*/  IMAD.MOV R8, RZ, RZ, -R8 ;  /* 0x000000ffff087224 */ /* 0x000fe200078e0a08 */
[----:B------:R-:W-:Y:S01]  /*1c00*/  LOP3.LUT R9, R3, 0x2c, RZ, 0xfc, !PT ;  /* 0x0000002c03097812 */ /* 0x000fe200078efcff */
[----:B------:R-:W-:Y:S01]  /*1c10*/  @!P6 IMAD.MOV R59, RZ, RZ, -R59 ;  /* 0x000000ffff3be224 */ /* 0x000fe200078e0a3b */
[C---:B------:R-:W-:Y:S01]  /*1c20*/  ISETP.GT.U32.AND P6, PT, R2.reuse, R63, PT ;  /* 0x0000003f0200720c */ /* 0x040fe20003fc4070 */
[----:B------:R-:W-:Y:S01]  /*1c30*/  IMAD R121, R2, R8, R121 ;  /* 0x0000000802797224 */ /* 0x000fe200078e0279 */
[----:B------:R-:W-:Y:S01]  /*1c40*/  IABS R119, R10 ;  /* 0x0000000a00777213 */ /* 0x000fe20000000000 */
[--C-:B------:R-:W-:Y:S01]  /*1c50*/  @!P5 IMAD.IADD R61, R61, 0x1, -R2.reuse ;  /* 0x000000013d3dd824 */ /* 0x100fe200078e0a02 */
[----:B------:R-:W-:Y:S01]  /*1c60*/  ISETP.GE.AND P1, PT, R12, RZ, PT ;  /* 0x000000ff0c00720c */ /* 0x000fe20003f26270 */
[----:B------:R-:W-:Y:S01]  /*1c70*/  @!P4 IMAD.IADD R123, R123, 0x1, -R2 ;  /* 0x000000017b7bc824 */ /* 0x000fe200078e0a02 */
[C---:B------:R-:W-:Y:S01]  /*1c80*/  ISETP.GT.U32.AND P4, PT, R2.reuse, R121, PT ;  /* 0x000000790200720c */ /* 0x040fe20003f84070 */
[----:B------:R-:W-:Y:S01]  /*1c90*/  @!P2 IMAD.MOV R125, RZ, RZ, -R125 ;  /* 0x000000ffff7da224 */ /* 0x000fe200078e0a7d */
[----:B------:R-:W-:Y:S01]  /*1ca0*/  ISETP.GT.U32.AND P5, PT, R2, R61, PT ;  /* 0x0000003d0200720c */ /* 0x000fe20003fa4070 */
[----:B------:R-:W-:Y:S01]  /*1cb0*/  IMAD.HI.U32 R8, R7, R119, RZ ;  /* 0x0000007707087227 */ /* 0x000fe200078e00ff */
[----:B------:R-:W-:-:S02]  /*1cc0*/  ISETP.GE.AND P2, PT, R11, RZ, PT ;  /* 0x000000ff0b00720c */ /* 0x000fc40003f46270 */
[----:B------:R-:W-:Y:S02]  /*1cd0*/  LOP3.LUT R11, R3, 0x2e, RZ, 0xfc, !PT ;  /* 0x0000002e030b7812 */ /* 0x000fe400078efcff */
[----:B------:R-:W-:Y:S02]  /*1ce0*/  @!P6 IADD3 R63, R63, -R2, RZ ;  /* 0x800000023f3fe210 */ /* 0x000fe40007ffe0ff */
[----:B------:R-:W-:Y:S02]  /*1cf0*/  IABS R117, R11 ;  /* 0x0000000b00757213 */ /* 0x000fe40000000000 */
[C---:B------:R-:W-:Y:S01]  /*1d00*/  ISETP.GT.U32.AND P6, PT, R2.reuse, R63, PT ;  /* 0x0000003f0200720c */ /* 0x040fe20003fc4070 */
[--C-:B------:R-:W-:Y:S01]  /*1d10*/  @!P4 IMAD.IADD R121, R121, 0x1, -R2.reuse ;  /* 0x000000017979c824 */ /* 0x100fe200078e0a02 */
[----:B------:R-:W-:Y:S01]  /*1d20*/  IABS R65, R9 ;  /* 0x0000000900417213 */ /* 0x000fe20000000000 */
[----:B------:R-:W-:Y:S01]  /*1d30*/  @!P5 IMAD.IADD R61, R61, 0x1, -R2 ;  /* 0x000000013d3dd824 */ /* 0x000fe200078e0a02 */
[----:B------:R-:W-:Y:S01]  /*1d40*/  ISETP.GE.AND P5, PT, R9, RZ, PT ;  /* 0x000000ff0900720c */ /* 0x000fe20003fa6270 */
[----:B------:R-:W-:Y:S01]  /*1d50*/  IMAD.HI.U32 R9, R7, R117, RZ ;  /* 0x0000007507097227 */ /* 0x000fe200078e00ff */
[----:B------:R-:W-:-:S02]  /*1d60*/  ISETP.GT.U32.AND P4, PT, R2, R121, PT ;  /* 0x000000790200720c */ /* 0x000fc40003f84070 */
[----:B------:R-:W-:Y:S01]  /*1d70*/  @!P0 IADD3 R123, -R123, RZ, RZ ;  /* 0x000000ff7b7b8210 */ /* 0x000fe20007ffe1ff */
[----:B------:R-:W-:Y:S01]  /*1d80*/  IMAD.MOV R9, RZ, RZ, -R9 ;  /* 0x000000ffff097224 */ /* 0x000fe200078e0a09 */
[----:B------:R-:W-:Y:S01]  /*1d90*/  ISETP.GE.AND P0, PT, R10, RZ, PT ;  /* 0x000000ff0a00720c */ /* 0x000fe20003f06270 */
[----:B------:R-:W-:Y:S01]  /*1da0*/  IMAD.MOV R10, RZ, RZ, -R8 ;  /* 0x000000ffff0a7224 */ /* 0x000fe200078e0a08 */
[C---:B------:R-:W-:Y:S01]  /*1db0*/  LOP3.LUT R13, R3.reuse, 0x36, RZ, 0xfc, !PT ;  /* 0x00000036030d7812 */ /* 0x040fe200078efcff */
[C---:B------:R-:W-:Y:S01]  /*1dc0*/  IMAD R117, R2.reuse, R9, R117 ;  /* 0x0000000902757224 */ /* 0x040fe200078e0275 */
[----:B------:R-:W-:Y:S01]  /*1dd0*/  LOP3.LUT R12, R3, 0x34, RZ, 0xfc, !PT ;  /* 0x00000034030c7812 */ /* 0x000fe200078efcff */
[----:B------:R-:W-:Y:S01]  /*1de0*/  @!P6 IMAD.IADD R63, R63, 0x1, -R2 ;  /* 0x000000013f3fe824 */ /* 0x000fe200078e0a02 */
[----:B------:R-:W-:Y:S01]  /*1df0*/  IABS R113, R13 ;  /* 0x0000000d00717213 */ /* 0x000fe20000000000 */
[C---:B------:R-:W-:Y:S01]  /*1e00*/  IMAD R119, R2.reuse, R10, R119 ;  /* 0x0000000a02777224 */ /* 0x040fe200078e0277 */
[----:B------:R-:W-:Y:S01]  /*1e10*/  IABS R69, R12 ;  /* 0x0000000c00457213 */ /* 0x000fe20000000000 */
[----:B------:R-:W-:Y:S01]  /*1e20*/  @!P1 IMAD.MOV R63, RZ, RZ, -R63 ;  /* 0x000000ffff3f9224 */ /* 0x000fe200078e0a3f */
[----:B------:R-:W-:Y:S01]  /*1e30*/  ISETP.GT.U32.AND P1, PT, R2, R117, PT ;  /* 0x000000750200720c */ /* 0x000fe20003f24070 */
[----:B------:R-:W-:Y:S01]  /*1e40*/  IMAD.HI.U32 R8, R7, R65, RZ ;  /* 0x0000004107087227 */ /* 0x000fe200078e00ff */
[----:B------:R-:W-:-:S02]  /*1e50*/  @!P4 IADD3 R121, R121, -R2, RZ ;  /* 0x800000027979c210 */ /* 0x000fc40007ffe0ff */
[C---:B------:R-:W-:Y:S01]  /*1e60*/  ISETP.GT.U32.AND P4, PT, R2.reuse, R119, PT ;  /* 0x000000770200720c */ /* 0x040fe20003f84070 */
[----:B------:R-:W-:Y:S01]  /*1e70*/  @!P3 IMAD.MOV R61, RZ, RZ, -R61 ;  /* 0x000000ffff3db224 */ /* 0x000fe200078e0a3d */
[----:B------:R-:W-:Y:S01]  /*1e80*/  ISETP.GE.AND P3, PT, R11, RZ, PT ;  /* 0x000000ff0b00720c */ /* 0x000fe20003f66270 */
[----:B------:R-:W-:Y:S01]  /*1e90*/  IMAD.MOV R8, RZ, RZ, -R8 ;  /* 0x000000ffff087224 */ /* 0x000fe200078e0a08 */
[----:B------:R-:W-:Y:S01]  /*1ea0*/  LOP3.LUT R11, R3, 0x32, RZ, 0xfc, !PT ;  /* 0x00000032030b7812 */ /* 0x000fe200078efcff */
[----:B------:R-:W-:Y:S02]  /*1eb0*/  @!P2 IMAD.MOV R121, RZ, RZ, -R121 ;  /* 0x000000ffff79a224 */ /* 0x000fe400078e0a79 */
[----:B------:R-:W-:Y:S01]  /*1ec0*/  IMAD R65, R2, R8, R65 ;  /* 0x0000000802417224 */ /* 0x000fe200078e0241 */
[----:B------:R-:W-:Y:S01]  /*1ed0*/  IABS R115, R11 ;  /* 0x0000000b00737213 */ /* 0x000fe20000000000 */
[----:B------:R-:W-:Y:S01]  /*1ee0*/  @!P1 IMAD.IADD R117, R117, 0x1, -R2 ;  /* 0x0000000175759824 */ /* 0x000fe200078e0a02 */
[----:B------:R-:W-:-:S02]  /*1ef0*/  LOP3.LUT R8, R3, 0x30, RZ, 0xfc, !PT ;  /* 0x0000003003087812 */ /* 0x000fc400078efcff */
[C---:B------:R-:W-:Y:S01]  /*1f00*/  ISETP.GT.U32.AND P2, PT, R2.reuse, R65, PT ;  /* 0x000000410200720c */ /* 0x040fe20003f44070 */
[----:B------:R-:W-:Y:S01]  /*1f10*/  IMAD.HI.U32 R9, R7, R115, RZ ;  /* 0x0000007307097227 */ /* 0x000fe200078e00ff */
[----:B------:R-:W-:Y:S02]  /*1f20*/  ISETP.GT.U32.AND P1, PT, R2, R117, PT ;  /* 0x000000750200720c */ /* 0x000fe40003f24070 */
[----:B------:R-:W-:Y:S01]  /*1f30*/  IABS R67, R8 ;  /* 0x0000000800437213 */ /* 0x000fe20000000000 */
[----:B------:R-:W-:Y:S01]  /*1f40*/  @!P4 IMAD.IADD R119, R119, 0x1, -R2 ;  /* 0x000000017777c824 */ /* 0x000fe200078e0a02 */
[----:B------:R-:W-:Y:S01]  /*1f50*/  ISETP.GE.AND P6, PT, R8, RZ, PT ;  /* 0x000000ff0800720c */ /* 0x000fe20003fc6270 */
[----:B------:R-:W-:Y:S02]  /*1f60*/  IMAD.MOV R9, RZ, RZ, -R9 ;  /* 0x000000ffff097224 */ /* 0x000fe400078e0a09 */
[----:B------:R-:W-:Y:S01]  /*1f70*/  IMAD.HI.U32 R8, R7, R67, RZ ;  /* 0x0000004307087227 */ /* 0x000fe200078e00ff */
[----:B------:R-:W-:-:S03]  /*1f80*/  ISETP.GT.U32.AND P4, PT, R2, R119, PT ;  /* 0x000000770200720c */ /* 0x000fc60003f84070 */
[C---:B------:R-:W-:Y:S01]  /*1f90*/  IMAD R115, R2.reuse, R9, R115 ;  /* 0x0000000902737224 */ /* 0x040fe200078e0273 */
[-C--:B------:R-:W-:Y:S01]  /*1fa0*/  @!P2 IADD3 R65, R65, -R2.reuse, RZ ;  /* 0x800000024141a210 */ /* 0x080fe20007ffe0ff */
[----:B------:R-:W-:Y:S01]  /*1fb0*/  IMAD.HI.U32 R9, R7, R113, RZ ;  /* 0x0000007107097227 */ /* 0x000fe200078e00ff */
[-C--:B------:R-:W-:Y:S02]  /*1fc0*/  @!P1 IADD3 R117, R117, -R2.reuse, RZ ;  /* 0x8000000275759210 */ /* 0x080fe40007ffe0ff */
[----:B------:R-:W-:Y:S01]  /*1fd0*/  ISETP.GT.U32.AND P2, PT, R2, R65, PT ;  /* 0x000000410200720c */ /* 0x000fe20003f44070 */
[----:B------:R-:W-:Y:S01]  /*1fe0*/  IMAD.MOV R10, RZ, RZ, -R8 ;  /* 0x000000ffff0a7224 */ /* 0x000fe200078e0a08 */
[----:B------:R-:W-:Y:S01]  /*1ff0*/  IADD3 R9, -R9, RZ, RZ ;  /* 0x000000ff09097210 */ /* 0x000fe20007ffe1ff */
[----:B------:R-:W-:Y:S02]  /*2000*/  @!P3 IMAD.MOV R117, RZ, RZ, -R117 ;  /* 0x000000ffff75b224 */ /* 0x000fe400078e0a75 */
[----:B------:R-:W-:Y:S01]  /*2010*/  @!P4 IADD3 R119, R119, -R2, RZ ;  /* 0x800000027777c210 */ /* 0x000fe20007ffe0ff */
[----:B------:R-:W-:Y:S01]  /*2020*/  IMAD.HI.U32 R8, R7, R69, RZ ;  /* 0x0000004507087227 */ /* 0x000fe200078e00ff */
[----:B------:R-:W-:-:S02]  /*2030*/  ISETP.GE.AND P4, PT, R11, RZ, PT ;  /* 0x000000ff0b00720c */ /* 0x000fc40003f86270 */
[C---:B------:R-:W-:Y:S01]  /*2040*/  LOP3.LUT R11, R3.reuse, 0x3a, RZ, 0xfc, !PT ;  /* 0x0000003a030b7812 */ /* 0x040fe200078efcff */
[C---:B------:R-:W-:Y:S02]  /*2050*/  IMAD R113, R2.reuse, R9, R113 ;  /* 0x0000000902717224 */ /* 0x040fe400078e0271 */
[C---:B------:R-:W-:Y:S01]  /*2060*/  IMAD R67, R2.reuse, R10, R67 ;  /* 0x0000000a02437224 */ /* 0x040fe200078e0243 */
[----:B------:R-:W-:Y:S01]  /*2070*/  LOP3.LUT R10, R3, 0x38, RZ, 0xfc, !PT ;  /* 0x00000038030a7812 */ /* 0x000fe200078efcff */
[----:B------:R-:W-:Y:S01]  /*2080*/  @!P0 IMAD.MOV R119, RZ, RZ, -R119 ;  /* 0x000000ffff778224 */ /* 0x000fe200078e0a77 */
[C---:B------:R-:W-:Y:S01]  /*2090*/  ISETP.GT.U32.AND P3, PT, R2.reuse, R113, PT ;  /* 0x000000710200720c */ /* 0x040fe20003f64070 */
[----:B------:R-:W-:Y:S01]  /*20a0*/  IMAD.MOV R8, RZ, RZ, -R8 ;  /* 0x000000ffff087224 */ /* 0x000fe200078e0a08 */
[C---:B------:R-:W-:Y:S01]  /*20b0*/  ISETP.GT.U32.AND P0, PT, R2.reuse, R115, PT ;  /* 0x000000730200720c */ /* 0x040fe20003f04070 */
[----:B------:R-:W-:Y:S01]  /*20c0*/  @!P2 IMAD.IADD R65, R65, 0x1, -R2 ;  /* 0x000000014141a824 */ /* 0x000fe200078e0a02 */
[----:B------:R-:W-:Y:S01]  /*20d0*/  IABS R71, R10 ;  /* 0x0000000a00477213 */ /* 0x000fe20000000000 */
[C---:B------:R-:W-:Y:S01]  /*20e0*/  IMAD R69, R2.reuse, R8, R69 ;  /* 0x0000000802457224 */ /* 0x040fe200078e0245 */
[C---:B------:R-:W-:Y:S01]  /*20f0*/  ISETP.GT.U32.AND P2, PT, R2.reuse, R67, PT ;  /* 0x000000430200720c */ /* 0x040fe20003f44070 */
[----:B------:R-:W-:Y:S01]  /*2100*/  @!P5 IMAD.MOV R65, RZ, RZ, -R65 ;  /* 0x000000ffff41d224 */ /* 0x000fe200078e0a41 */
[----:B------:R-:W-:Y:S01]  /*2110*/  IABS R111, R11 ;  /* 0x0000000b006f7213 */ /* 0x000fe20000000000 */
[----:B------:R-:W-:Y:S01]  /*2120*/  IMAD.HI.U32 R8, R7, R71, RZ ;  /* 0x0000004707087227 */ /* 0x000fe200078e00ff */
[----:B------:R-:W-:-:S02]  /*2130*/  ISETP.GT.U32.AND P1, PT, R2, R69, PT ;  /* 0x000000450200720c */ /* 0x000fc40003f24070 */
[----:B------:R-:W-:Y:S01]  /*2140*/  ISETP.GE.AND P5, PT, R12, RZ, PT ;  /* 0x000000ff0c00720c */ /* 0x000fe20003fa6270 */
[----:B------:R-:W-:Y:S01]  /*2150*/  @!P3 IMAD.IADD R113, R113, 0x1, -R2 ;  /* 0x000000017171b824 */ /* 0x000fe200078e0a02 */
[----:B------:R-:W-:Y:S01]  /*2160*/  LOP3.LUT R12, R3, 0x3c, RZ, 0xfc, !PT ;  /* 0x0000003c030c7812 */ /* 0x000fe200078efcff */
[----:B------:R-:W-:Y:S02]  /*2170*/  IMAD.MOV R8, RZ, RZ, -R8 ;  /* 0x000000ffff087224 */ /* 0x000fe400078e0a08 */
[----:B------:R-:W-:Y:S01]  /*2180*/  @!P0 IMAD.IADD R115, R115, 0x1, -R2 ;  /* 0x0000000173738824 */ /* 0x000fe200078e0a02 */
[C---:B------:R-:W-:Y:S01]  /*2190*/  ISETP.GT.U32.AND P3, PT, R2.reuse, R113, PT ;  /* 0x000000710200720c */ /* 0x040fe20003f64070 */
[C---:B------:R-:W-:Y:S01]  /*21a0*/  IMAD R71, R2.reuse, R8, R71 ;  /* 0x0000000802477224 */ /* 0x040fe200078e0247 */
[----:B------:R-:W-:Y:S01]  /*21b0*/  IABS R73, R12 ;  /* 0x0000000c00497213 */ /* 0x000fe20000000000 */
[----:B------:R-:W-:Y:S01]  /*21c0*/  IMAD.HI.U32 R8, R7, R111, RZ ;  /* 0x0000006f07087227 */ /* 0x000fe200078e00ff */
[----:B------:R-:W-:-:S03]  /*21d0*/  ISETP.GT.U32.AND P0, PT, R2, R115, PT ;  /* 0x000000730200720c */ /* 0x000fc60003f04070 */
[----:B------:R-:W-:Y:S02]  /*21e0*/  @!P2 IMAD.IADD R67, R67, 0x1, -R2 ;  /* 0x000000014343a824 */ /* 0x000fe400078e0a02 */
[----:B------:R-:W-:Y:S02]  /*21f0*/  IMAD.MOV R8, RZ, RZ, -R8 ;  /* 0x000000ffff087224 */ /* 0x000fe400078e0a08 */
[--C-:B------:R-:W-:Y:S01]  /*2200*/  @!P1 IMAD.IADD R69, R69, 0x1, -R2.reuse ;  /* 0x0000000145459824 */ /* 0x100fe200078e0a02 */
[C---:B------:R-:W-:Y:S01]  /*2210*/  ISETP.GT.U32.AND P2, PT, R2.reuse, R67, PT ;  /* 0x000000430200720c */ /* 0x040fe20003f44070 */
[C---:B------:R-:W-:Y:S01]  /*2220*/  IMAD R111, R2.reuse, R8, R111 ;  /* 0x00000008026f7224 */ /* 0x040fe200078e026f */
[----:B------:R-:W-:Y:S01]  /*2230*/  LOP3.LUT R8, R3, 0x3e, RZ, 0xfc, !PT ;  /* 0x0000003e03087812 */ /* 0x000fe200078efcff */
[--C-:B------:R-:W-:Y:S01]  /*2240*/  @!P3 IMAD.IADD R113, R113, 0x1, -R2.reuse ;  /* 0x000000017171b824 */ /* 0x100fe200078e0a02 */
[C---:B------:R-:W-:Y:S01]  /*2250*/  ISETP.GT.U32.AND P1, PT, R2.reuse, R69, PT ;  /* 0x000000450200720c */ /* 0x040fe20003f24070 */
[----:B------:R-:W-:Y:S01]  /*2260*/  @!P0 IMAD.IADD R115, R115, 0x1, -R2 ;  /* 0x0000000173738824 */ /* 0x000fe200078e0a02 */
[C---:B------:R-:W-:Y:S01]  /*2270*/  ISETP.GT.U32.AND P3, PT, R2.reuse, R111, PT ;  /* 0x0000006f0200720c */ /* 0x040fe20003f64070 */
[----:B------:R-:W-:Y:S01]  /*2280*/  IMAD.HI.U32 R9, R7, R73, RZ ;  /* 0x0000004907097227 */ /* 0x000fe200078e00ff */
[----:B------:R-:W-:-:S02]  /*2290*/  ISETP.GT.U32.AND P0, PT, R2, R71, PT ;  /* 0x000000470200720c */ /* 0x000fc40003f04070 */
[----:B------:R-:W-:Y:S01]  /*22a0*/  IABS R109, R8 ;  /* 0x00000008006d7213 */ /* 0x000fe20000000000 */
[----:B------:R-:W-:Y:S02]  /*22b0*/  IMAD.MOV R9, RZ, RZ, -R9 ;  /* 0x000000ffff097224 */ /* 0x000fe400078e0a09 */
[-C--:B------:R-:W-:Y:S01]  /*22c0*/  @!P2 IADD3 R67, R67, -R2.reuse, RZ ;  /* 0x800000024343a210 */ /* 0x080fe20007ffe0ff */
[----:B------:R-:W-:Y:S01]  /*22d0*/  @!P4 IMAD.MOV R115, RZ, RZ, -R115 ;  /* 0x000000ffff73c224 */ /* 0x000fe200078e0a73 */
[----:B------:R-:W-:Y:S01]  /*22e0*/  ISETP.GE.AND P2, PT, R13, RZ, PT ;  /* 0x000000ff0d00720c */ /* 0x000fe20003f46270 */
[----:B------:R-:W-:Y:S01]  /*22f0*/  IMAD R73, R2, R9, R73 ;  /* 0x0000000902497224 */ /* 0x000fe200078e0249 */
[----:B------:R-:W-:Y:S02]  /*2300*/  @!P1 IADD3 R69, R69, -R2, RZ ;  /* 0x8000000245459210 */ /* 0x000fe40007ffe0ff */
[--C-:B------:R-:W-:Y:S01]  /*2310*/  @!P3 IMAD.IADD R111, R111, 0x1, -R2.reuse ;  /* 0x000000016f6fb824 */ /* 0x100fe200078e0a02 */
[----:B------:R-:W-:Y:S01]  /*2320*/  LOP3.LUT R9, R3, 0x40, RZ, 0xfc, !PT ;  /* 0x0000004003097812 */ /* 0x000fe200078efcff */
[----:B------:R-:W-:Y:S01]  /*2330*/  @!P0 IMAD.IADD R71, R71, 0x1, -R2 ;  /* 0x0000000147478824 */ /* 0x000fe200078e0a02 */
[----:B------:R-:W-:Y:S01]  /*2340*/  @!P6 IADD3 R67, -R67, RZ, RZ ;  /* 0x000000ff4343e210 */ /* 0x000fe20007ffe1ff */
[----:B------:R-:W-:Y:S01]  /*2350*/  @!P5 IMAD.MOV R69, RZ, RZ, -R69 ;  /* 0x000000ffff45d224 */ /* 0x000fe200078e0a45 */
[----:B------:R-:W-:Y:S01]  /*2360*/  ISETP.GE.AND P5, PT, R8, RZ, PT ;  /* 0x000000ff0800720c */ /* 0x000fe20003fa6270 */
[----:B------:R-:W-:Y:S01]  /*2370*/  IMAD.HI.U32 R8, R7, R109, RZ ;  /* 0x0000006d07087227 */ /* 0x000fe200078e00ff */
[----:B------:R-:W-:-:S02]  /*2380*/  IABS R75, R9 ;  /* 0x00000009004b7213 */ /* 0x000fc40000000000 */
[C---:B------:R-:W-:Y:S01]  /*2390*/  ISETP.GT.U32.AND P3, PT, R2.reuse, R111, PT ;  /* 0x0000006f0200720c */ /* 0x040fe20003f64070 */
[----:B------:R-:W-:Y:S01]  /*23a0*/  IMAD.MOV R8, RZ, RZ, -R8 ;  /* 0x000000ffff087224 */ /* 0x000fe200078e0a08 */
[C---:B------:R-:W-:Y:S02]  /*23b0*/  ISETP.GT.U32.AND P0, PT, R2.reuse, R71, PT ;  /* 0x000000470200720c */ /* 0x040fe40003f04070 */
[----:B------:R-:W-:Y:S01]  /*23c0*/  @!P2 IADD3 R113, -R113, RZ, RZ ;  /* 0x000000ff7171a210 */ /* 0x000fe20007ffe1ff */
[----:B------:R-:W-:Y:S01]  /*23d0*/  IMAD R109, R2, R8, R109 ;  /* 0x00000008026d7224 */ /* 0x000fe200078e026d */
[----:B------:R-:W-:Y:S01]  /*23e0*/  ISETP.GE.AND P2, PT, R9, RZ, PT ;  /* 0x000000ff0900720c */ /* 0x000fe20003f46270 */
[----:B------:R-:W-:Y:S01]  /*23f0*/  IMAD.HI.U32 R9, R7, R75, RZ ;  /* 0x0000004b07097227 */ /* 0x000fe200078e00ff */
[----:B------:R-:W-:Y:S02]  /*2400*/  ISETP.GE.AND P6, PT, R10, RZ, PT ;  /* 0x000000ff0a00720c */ /* 0x000fe40003fc6270 */
[----:B------:R-:W-:-:S02]  /*2410*/  LOP3.LUT R10, R3, 0x42, RZ, 0xfc, !PT ;  /* 0x00000042030a7812 */ /* 0x000fc400078efcff */
[----:B------:R-:W-:Y:S01]  /*2420*/  IADD3 R9, -R9, RZ, RZ ;  /* 0x000000ff09097210 */ /* 0x000fe20007ffe1ff */
[--C-:B------:R-:W-:Y:S01]  /*2430*/  @!P3 IMAD.IADD R111, R111, 0x1, -R2.reuse ;  /* 0x000000016f6fb824 */ /* 0x100fe200078e0a02 */
[C---:B------:R-:W-:Y:S01]  /*2440*/  ISETP.GT.U32.AND P3, PT, R2.reuse, R109, PT ;  /* 0x0000006d0200720c */ /* 0x040fe20003f64070 */
[----:B------:R-:W-:Y:S01]  /*2450*/  @!P0 IMAD.IADD R71, R71, 0x1, -R2 ;  /* 0x0000000147478824 */ /* 0x000fe200078e0a02 */
[C---:B------:R-:W-:Y:S01]  /*2460*/  ISETP.GT.U32.AND P0, PT, R2.reuse, R73, PT ;  /* 0x000000490200720c */ /* 0x040fe20003f04070 */
[C---:B------:R-:W-:Y:S01]  /*2470*/  IMAD R75, R2.reuse, R9, R75 ;  /* 0x00000009024b7224 */ /* 0x040fe200078e024b */
[----:B------:R-:W-:Y:S02]  /*2480*/  ISETP.GE.AND P4, PT, R11, RZ, PT ;  /* 0x000000ff0b00720c */ /* 0x000fe40003f86270 */
[----:B------:R-:W-:Y:S01]  /*2490*/  IABS R107, R10 ;  /* 0x0000000a006b7213 */ /* 0x000fe20000000000 */
[----:B------:R-:W-:Y:S01]  /*24a0*/  @!P6 IMAD.MOV R71, RZ, RZ, -R71 ;  /* 0x000000ffff47e224 */ /* 0x000fe200078e0a47 */
[----:B------:R-:W-:-:S02]  /*24b0*/  ISETP.GT.U32.AND P6, PT, R2, R75, PT ;  /* 0x0000004b0200720c */ /* 0x000fc40003fc4070 */
[----:B------:R-:W-:Y:S01]  /*24c0*/  LOP3.LUT R11, R3, 0x44, RZ, 0xfc, !PT ;  /* 0x00000044030b7812 */ /* 0x000fe200078efcff */
[----:B------:R-:W-:Y:S01]  /*24d0*/  IMAD.HI.U32 R8, R7, R107, RZ ;  /* 0x0000006b07087227 */ /* 0x000fe200078e00ff */
[----:B------:R-:W-:Y:S02]  /*24e0*/  ISETP.GE.AND P1, PT, R12, RZ, PT ;  /* 0x000000ff0c00720c */ /* 0x000fe40003f26270 */
[----:B------:R-:W-:Y:S01]  /*24f0*/  @!P3 IADD3 R109, R109, -R2, RZ ;  /* 0x800000026d6db210 */ /* 0x000fe20007ffe0ff */
[----:B------:R-:W-:Y:S01]  /*2500*/  IMAD.MOV R8, RZ, RZ, -R8 ;  /* 0x000000ffff087224 */ /* 0x000fe200078e0a08 */
[----:B------:R-:W-:Y:S01]  /*2510*/  IABS R77, R11 ;  /* 0x0000000b004d7213 */ /* 0x000fe20000000000 */
[--C-:B------:R-:W-:Y:S01]  /*2520*/  @!P0 IMAD.IADD R73, R73, 0x1, -R2.reuse ;  /* 0x0000000149498824 */ /* 0x100fe200078e0a02 */
[C---:B------:R-:W-:Y:S01]  /*2530*/  ISETP.GT.U32.AND P3, PT, R2.reuse, R109, PT ;  /* 0x0000006d0200720c */ /* 0x040fe20003f64070 */
[C---:B------:R-:W-:Y:S01]  /*2540*/  IMAD R107, R2.reuse, R8, R107 ;  /* 0x00000008026b7224 */ /* 0x040fe200078e026b */
[----:B------:R-:W-:Y:S01]  /*2550*/  LOP3.LUT R12, R3, 0x46, RZ, 0xfc, !PT ;  /* 0x00000046030c7812 */ /* 0x000fe200078efcff */
[----:B------:R-:W-:Y:S01]  /*2560*/  @!P6 IMAD.IADD R75, R75, 0x1, -R2 ;  /* 0x000000014b4be824 */ /* 0x000fe200078e0a02 */
[----:B------:R-:W-:Y:S01]  /*2570*/  ISETP.GT.U32.AND P0, PT, R2, R73, PT ;  /* 0x000000490200720c */ /* 0x000fe20003f04070 */
[----:B------:R-:W-:Y:S01]  /*2580*/  IMAD.HI.U32 R9, R7, R77, RZ ;  /* 0x0000004d07097227 */ /* 0x000fe200078e00ff */
[----:B------:R-:W-:-:S02]  /*2590*/  IABS R105, R12 ;  /* 0x0000000c00697213 */ /* 0x000fc40000000000 */
[----:B------:R-:W-:Y:S01]  /*25a0*/  ISETP.GT.U32.AND P6, PT, R2, R75, PT ;  /* 0x0000004b0200720c */ /* 0x000fe20003fc4070 */
[----:B------:R-:W-:Y:S01]  /*25b0*/  @!P4 IMAD.MOV R111, RZ, RZ, -R111 ;  /* 0x000000ffff6fc224 */ /* 0x000fe200078e0a6f */
[----:B------:R-:W-:Y:S01]  /*25c0*/  IADD3 R9, -R9, RZ, RZ ;  /* 0x000000ff09097210 */ /* 0x000fe20007ffe1ff */
[----:B------:R-:W-:Y:S01]  /*25d0*/  IMAD.HI.U32 R8, R7, R105, RZ ;  /* 0x0000006907087227 */ /* 0x000fe200078e00ff */
[----:B------:R-:W-:Y:S02]  /*25e0*/  LOP3.LUT R13, R3, 0x48, RZ, 0xfc, !PT ;  /* 0x00000048030d7812 */ /* 0x000fe400078efcff */
[----:B------:R-:W-:Y:S01]  /*25f0*/  ISETP.GE.AND P4, PT, R10, RZ, PT ;  /* 0x000000ff0a00720c */ /* 0x000fe20003f86270 */
[----:B------:R-:W-:Y:S01]  /*2600*/  @!P3 IMAD.IADD R109, R109, 0x1, -R2 ;  /* 0x000000016d6db824 */ /* 0x000fe200078e0a02 */
[C---:B------:R-:W-:Y:S01]  /*2610*/  ISETP.GT.U32.AND P3, PT, R2.reuse, R107, PT ;  /* 0x0000006b0200720c */ /* 0x040fe20003f64070 */
[----:B------:R-:W-:Y:S01]  /*2620*/  IMAD R77, R2, R9, R77 ;  /* 0x00000009024d7224 */ /* 0x000fe200078e024d */
[----:B------:R-:W-:Y:S01]  /*2630*/  IABS R79, R13 ;  /* 0x0000000d004f7213 */ /* 0x000fe20000000000 */
[----:B------:R-:W-:-:S02]  /*2640*/  IMAD.MOV R10, RZ, RZ, -R8 ;  /* 0x000000ffff0a7224 */ /* 0x000fc400078e0a08 */
[----:B------:R-:W-:Y:S01]  /*2650*/  @!P6 IADD3 R75, R75, -R2, RZ ;  /* 0x800000024b4be210 */ /* 0x000fe20007ffe0ff */
[----:B------:R-:W-:Y:S01]  /*2660*/  @!P0 IMAD.IADD R73, R73, 0x1, -R2 ;  /* 0x0000000149498824 */ /* 0x000fe200078e0a02 */
[C---:B------:R-:W-:Y:S01]  /*2670*/  ISETP.GT.U32.AND P6, PT, R2.reuse, R77, PT ;  /* 0x0000004d0200720c */ /* 0x040fe20003fc4070 */
[----:B------:R-:W-:Y:S01]  /*2680*/  IMAD.HI.U32 R8, R7, R79, RZ ;  /* 0x0000004f07087227 */ /* 0x000fe200078e00ff */
[----:B------:R-:W-:Y:S02]  /*2690*/  ISETP.GE.AND P0, PT, R11, RZ, PT ;  /* 0x000000ff0b00720c */ /* 0x000fe40003f06270 */
[----:B------:R-:W-:Y:S01]  /*26a0*/  @!P1 IADD3 R73, -R73, RZ, RZ ;  /* 0x000000ff49499210 */ /* 0x000fe20007ffe1ff */
[C---:B------:R-:W-:Y:S02]  /*26b0*/  IMAD R105, R2.reuse, R10, R105 ;  /* 0x0000000a02697224 */ /* 0x040fe400078e0269 */
[----:B------:R-:W-:Y:S02]  /*26c0*/  IMAD.MOV R11, RZ, RZ, -R8 ;  /* 0x000000ffff0b7224 */ /* 0x000fe400078e0a08 */
[--C-:B------:R-:W-:Y:S01]  /*26d0*/  @!P3 IMAD.IADD R107, R107, 0x1, -R2.reuse ;  /* 0x000000016b6bb824 */ /* 0x100fe200078e0a02 */
[C---:B------:R-:W-:Y:S01]  /*26e0*/  ISETP.GT.U32.AND P3, PT, R2.reuse, R105, PT ;  /* 0x000000690200720c */ /* 0x040fe20003f64070 */
[----:B------:R-:W-:Y:S01]  /*26f0*/  IMAD R79, R2, R11, R79 ;  /* 0x0000000b024f7224 */ /* 0x000fe200078e024f */
[----:B------:R-:W-:Y:S01]  /*2700*/  LOP3.LUT R11, R3, 0x52, RZ, 0xfc, !PT ;  /* 0x00000052030b7812 */ /* 0x000fe200078efcff */
[----:B------:R-:W-:-:S02]  /*2710*/  @!P6 IMAD.IADD R77, R77, 0x1, -R2 ;  /* 0x000000014d4de824 */ /* 0x000fc400078e0a02 */
[----:B------:R-:W-:Y:S01]  /*2720*/  IMAD.HI.U32 R9, R7, R103, RZ ;  /* 0x0000006707097227 */ /* 0x000fe200078e00ff */
[C---:B------:R-:W-:Y:S02]  /*2730*/  ISETP.GT.U32.AND P6, PT, R2.reuse, R79, PT ;  /* 0x0000004f0200720c */ /* 0x040fe40003fc4070 */
[C---:B------:R-:W-:Y:S01]  /*2740*/  ISETP.GT.U32.AND P1, PT, R2.reuse, R77, PT ;  /* 0x0000004d0200720c */ /* 0x040fe20003f24070 */
[----:B------:R-:W-:Y:S01]  /*2750*/  IMAD.MOV R9, RZ, RZ, -R9 ;  /* 0x000000ffff097224 */ /* 0x000fe200078e0a09 */
[----:B------:R-:W-:Y:S01]  /*2760*/  IABS R99, R11 ;  /* 0x0000000b00637213 */ /* 0x000fe20000000000 */
[----:B------:R-:W-:Y:S02]  /*2770*/  @!P5 IMAD.MOV R109, RZ, RZ, -R109 ;  /* 0x000000ffff6dd224 */ /* 0x000fe400078e0a6d */
[----:B------:R-:W-:Y:S01]  /*2780*/  @!P3 IMAD.IADD R105, R105, 0x1, -R2 ;  /* 0x000000016969b824 */ /* 0x000fe200078e0a02 */
[C---:B------:R-:W-:Y:S01]  /*2790*/  ISETP.GT.U32.AND P3, PT, R2.reuse, R107, PT ;  /* 0x0000006b0200720c */ /* 0x040fe20003f64070 */
[----:B------:R-:W-:-:S02]  /*27a0*/  IMAD R103, R2, R9, R103 ;  /* 0x0000000902677224 */ /* 0x000fc400078e0267 */
[----:B------:R-:W-:Y:S01]  /*27b0*/  IMAD.HI.U32 R8, R7, R101, RZ ;  /* 0x0000006507087227 */ /* 0x000fe200078e00ff */
[----:B------:R-:W-:-:S03]  /*27c0*/  ISETP.GT.U32.AND P5, PT, R2, R105, PT ;  /* 0x000000690200720c */ /* 0x000fc60003fa4070 */
[----:B------:R-:W-:-:S04]  /*27d0*/  IMAD.HI.U32 R10, R7, R81, RZ ;  /* 0x00000051070a7227 */ /* 0x000fc800078e00ff */
[----:B------:R-:W-:Y:S01]  /*27e0*/  @!P6 IMAD.IADD R79, R79, 0x1, -R2 ;  /* 0x000000014f4fe824 */ /* 0x000fe200078e0a02 */
[----:B------:R-:W-:Y:S01]  /*27f0*/  IADD3 R10, -R10, RZ, RZ ;  /* 0x000000ff0a0a7210 */ /* 0x000fe20007ffe1ff */
[----:B------:R-:W-:Y:S01]  /*2800*/  @!P2 IMAD.MOV R75, RZ, RZ, -R75 ;  /* 0x000000ffff4ba224 */ /* 0x000fe200078e0a4b */
[C---:B------:R-:W-:Y:S01]  /*2810*/  ISETP.GT.U32.AND P2, PT, R2.reuse, R103, PT ;  /* 0x000000670200720c */ /* 0x040fe20003f44070 */
[----:B------:R-:W-:Y:S01]  /*2820*/  IMAD.MOV R8, RZ, RZ, -R8 ;  /* 0x000000ffff087224 */ /* 0x000fe200078e0a08 */
[C---:B------:R-:W-:Y:S01]  /*2830*/  ISETP.GT.U32.AND P6, PT, R2.reuse, R79, PT ;  /* 0x0000004f0200720c */ /* 0x040fe20003fc4070 */
[C---:B------:R-:W-:Y:S01]  /*2840*/  IMAD R81, R2.reuse, R10, R81 ;  /* 0x0000000a02517224 */ /* 0x040fe200078e0251 */
[----:B------:R-:W-:Y:S01]  /*2850*/  LOP3.LUT R10, R3, 0x50, RZ, 0xfc, !PT ;  /* 0x00000050030a7812 */ /* 0x000fe200078efcff */
[C---:B------:R-:W-:Y:S01]  /*2860*/  IMAD R101, R2.reuse, R8, R101 ;  /* 0x0000000802657224 */ /* 0x040fe200078e0265 */
[----:B------:R-:W-:Y:S01]  /*2870*/  @!P3 IADD3 R107, R107, -R2, RZ ;  /* 0x800000026b6bb210 */ /* 0x000fe20007ffe0ff */
[----:B------:R-:W-:Y:S01]  /*2880*/  @!P5 IMAD.IADD R105, R105, 0x1, -R2 ;  /* 0x000000016969d824 */ /* 0x000fe200078e0a02 */
[----:B------:R-:W-:Y:S01]  /*2890*/  IABS R83, R10 ;  /* 0x0000000a00537213 */ /* 0x000fe20000000000 */
[----:B------:R-:W-:Y:S01]  /*28a0*/  IMAD.HI.U32 R9, R7, R99, RZ ;  /* 0x0000006307097227 */ /* 0x000fe200078e00ff */
[----:B------:R-:W-:-:S02]  /*28b0*/  ISETP.GT.U32.AND P5, PT, R2, R101, PT ;  /* 0x000000650200720c */ /* 0x000fc40003fa4070 */
[----:B------:R-:W-:Y:S01]  /*28c0*/  ISETP.GT.U32.AND P3, PT, R2, R81, PT ;  /* 0x000000510200720c */ /* 0x000fe20003f64070 */
[--C-:B------:R-:W-:Y:S01]  /*28d0*/  @!P2 IMAD.IADD R103, R103, 0x1, -R2.reuse ;  /* 0x000000016767a824 */ /* 0x100fe200078e0a02 */
[----:B------:R-:W-:Y:S01]  /*28e0*/  ISETP.GE.AND P2, PT, R14, RZ, PT ;  /* 0x000000ff0e00720c */ /* 0x000fe20003f46270 */
[--C-:B------:R-:W-:Y:S01]  /*28f0*/  @!P6 IMAD.IADD R79, R79, 0x1, -R2.reuse ;  /* 0x000000014f4fe824 */ /* 0x100fe200078e0a02 */
[----:B------:R-:W-:Y:S01]  /*2900*/  ISETP.GE.AND P6, PT, R13, RZ, PT ;  /* 0x000000ff0d00720c */ /* 0x000fe20003fc6270 */
[----:B------:R-:W-:Y:S01]  /*2910*/  @!P4 IMAD.MOV R107, RZ, RZ, -R107 ;  /* 0x000000ffff6bc224 */ /* 0x000fe200078e0a6b */
[----:B------:R-:W-:Y:S01]  /*2920*/  ISETP.GT.U32.AND P4, PT, R2, R103, PT ;  /* 0x000000670200720c */ /* 0x000fe20003f84070 */
[----:B------:R-:W-:Y:S01]  /*2930*/  @!P1 IMAD.IADD R77, R77, 0x1, -R2 ;  /* 0x000000014d4d9824 */ /* 0x000fe200078e0a02 */
[----:B------:R-:W-:Y:S01]  /*2940*/  ISETP.GE.AND P1, PT, R12, RZ, PT ;  /* 0x000000ff0c00720c */ /* 0x000fe20003f26270 */
[----:B------:R-:W-:Y:S01]  /*2950*/  IMAD.HI.U32 R8, R7, R83, RZ ;  /* 0x0000005307087227 */ /* 0x000fe200078e00ff */
[----:B------:R-:W-:-:S02]  /*2960*/  LOP3.LUT R12, R3, 0x56, RZ, 0xfc, !PT ;  /* 0x00000056030c7812 */ /* 0x000fc400078efcff */
[----:B------:R-:W-:Y:S01]  /*2970*/  @!P5 IADD3 R101, R101, -R2, RZ ;  /* 0x800000026565d210 */ /* 0x000fe20007ffe0ff */
[----:B------:R-:W-:Y:S01]  /*2980*/  IMAD.MOV R9, RZ, RZ, -R9 ;  /* 0x000000ffff097224 */ /* 0x000fe200078e0a09 */
[----:B------:R-:W-:Y:S01]  /*2990*/  IADD3 R8, -R8, RZ, RZ ;  /* 0x000000ff08087210 */ /* 0x000fe20007ffe1ff */
[--C-:B------:R-:W-:Y:S01]  /*29a0*/  @!P3 IMAD.IADD R81, R81, 0x1, -R2.reuse ;  /* 0x000000015151b824 */ /* 0x100fe200078e0a02 */
[C---:B------:R-:W-:Y:S01]  /*29b0*/  ISETP.GT.U32.AND P5, PT, R2.reuse, R101, PT ;  /* 0x000000650200720c */ /* 0x040fe20003fa4070 */
[C---:B------:R-:W-:Y:S01]  /*29c0*/  IMAD R99, R2.reuse, R9, R99 ;  /* 0x0000000902637224 */ /* 0x040fe200078e0263 */
[----:B------:R-:W-:Y:S01]  /*29d0*/  LOP3.LUT R9, R3, 0x54, RZ, 0xfc, !PT ;  /* 0x0000005403097812 */ /* 0x000fe200078efcff */
[C---:B------:R-:W-:Y:S01]  /*29e0*/  IMAD R83, R2.reuse, R8, R83 ;  /* 0x0000000802537224 */ /* 0x040fe200078e0253 */
[----:B------:R-:W-:Y:S01]  /*29f0*/  @!P6 IADD3 R79, -R79, RZ, RZ ;  /* 0x000000ff4f4fe210 */ /* 0x000fe20007ffe1ff */
[----:B------:R-:W-:Y:S01]  /*2a00*/  @!P0 IMAD.MOV R77, RZ, RZ, -R77 ;  /* 0x000000ffff4d8224 */ /* 0x000fe200078e0a4d */
[----:B------:R-:W-:Y:S01]  /*2a10*/  IABS R85, R9 ;  /* 0x0000000900557213 */ /* 0x000fe20000000000 */
[----:B------:R-:W-:Y:S01]  /*2a20*/  @!P4 IMAD.IADD R103, R103, 0x1, -R2 ;  /* 0x000000016767c824 */ /* 0x000fe200078e0a02 */
[----:B------:R-:W-:Y:S01]  /*2a30*/  ISETP.GT.U32.AND P0, PT, R2, R81, PT ;  /* 0x000000510200720c */ /* 0x000fe20003f04070 */
[----:B------:R-:W-:Y:S01]  /*2a40*/  @!P1 IMAD.MOV R105, RZ, RZ, -R105 ;  /* 0x000000ffff699224 */ /* 0x000fe200078e0a69 */
[----:B------:R-:W-:Y:S01]  /*2a50*/  ISETP.GE.AND P6, PT, R16, RZ, PT ;  /* 0x000000ff1000720c */ /* 0x000fe20003fc6270 */
[----:B------:R-:W-:Y:S01]  /*2a60*/  IMAD.HI.U32 R8, R7, R85, RZ ;  /* 0x0000005507087227 */ /* 0x000fe200078e00ff */
[----:B------:R-:W-:-:S02]  /*2a70*/  ISETP.GT.U32.AND P4, PT, R2, R99, PT ;  /* 0x000000630200720c */ /* 0x000fc40003f84070 */
[C---:B------:R-:W-:Y:S01]  /*2a80*/  ISETP.GT.U32.AND P1, PT, R2.reuse, R83, PT ;  /* 0x000000530200720c */ /* 0x040fe20003f24070 */
[----:B------:R-:W-:Y:S01]  /*2a90*/  IMAD.MOV R8, RZ, RZ, -R8 ;  /* 0x000000ffff087224 */ /* 0x000fe200078e0a08 */
[----:B------:R-:W-:Y:S01]  /*2aa0*/  ISETP.GE.AND P3, PT, R15, RZ, PT ;  /* 0x000000ff0f00720c */ /* 0x000fe20003f66270 */
[--C-:B------:R-:W-:Y:S01]  /*2ab0*/  @!P5 IMAD.IADD R101, R101, 0x1, -R2.reuse ;  /* 0x000000016565d824 */ /* 0x100fe200078e0a02 */
[----:B------:R-:W-:Y:S01]  /*2ac0*/  IABS R97, R12 ;  /* 0x0000000c00617213 */ /* 0x000fe20000000000 */
[C---:B------:R-:W-:Y:S01]  /*2ad0*/  IMAD R85, R2.reuse, R8, R85 ;  /* 0x0000000802557224 */ /* 0x040fe200078e0255 */
[----:B------:R-:W-:Y:S01]  /*2ae0*/  LOP3.LUT R8, R3, 0x58, RZ, 0xfc, !PT ;  /* 0x0000005803087812 */ /* 0x000fe200078efcff */
[--C-:B------:R-:W-:Y:S01]  /*2af0*/  @!P0 IMAD.IADD R81, R81, 0x1, -R2.reuse ;  /* 0x0000000151518824 */ /* 0x100fe200078e0a02 */
[----:B------:R-:W-:Y:S01]  /*2b00*/  ISETP.GE.AND P5, PT, R11, RZ, PT ;  /* 0x000000ff0b00720c */ /* 0x000fe20003fa6270 */
[----:B------:R-:W-:Y:S01]  /*2b10*/  @!P6 IMAD.MOV R101, RZ, RZ, -R101 ;  /* 0x000000ffff65e224 */ /* 0x000fe200078e0a65 */
[C---:B------:R-:W-:Y:S01]  /*2b20*/  ISETP.GT.U32.AND P6, PT, R2.reuse, R85, PT ;  /* 0x000000550200720c */ /* 0x040fe20003fc4070 */
[----:B------:R-:W-:Y:S01]  /*2b30*/  @!P4 IMAD.IADD R99, R99, 0x1, -R2 ;  /* 0x000000016363c824 */ /* 0x000fe200078e0a02 */
[----:B------:R-:W-:Y:S01]  /*2b40*/  LOP3.LUT R11, R3, 0x5c, RZ, 0xfc, !PT ;  /* 0x0000005c030b7812 */ /* 0x000fe200078efcff */
[----:B------:R-:W-:Y:S01]  /*2b50*/  @!P2 IMAD.MOV R103, RZ, RZ, -R103 ;  /* 0x000000ffff67a224 */ /* 0x000fe200078e0a67 */
[----:B------:R-:W-:Y:S01]  /*2b60*/  @!P1 IADD3 R83, R83, -R2, RZ ;  /* 0x8000000253539210 */ /* 0x000fe20007ffe0ff */
[----:B------:R-:W-:Y:S01]  /*2b70*/  @!P3 IMAD.MOV R81, RZ, RZ, -R81 ;  /* 0x000000ffff51b224 */ /* 0x000fe200078e0a51 */
[----:B------:R-:W-:Y:S01]  /*2b80*/  ISETP.GE.AND P1, PT, R9, RZ, PT ;  /* 0x000000ff0900720c */ /* 0x000fe20003f26270 */
[----:B------:R-:W-:Y:S01]  /*2b90*/  IMAD.HI.U32 R9, R7, R97, RZ ;  /* 0x0000006107097227 */ /* 0x000fe200078e00ff */
[----:B------:R-:W-:-:S02]  /*2ba0*/  ISETP.GT.U32.AND P3, PT, R2, R99, PT ;  /* 0x000000630200720c */ /* 0x000fc40003f64070 */
[C---:B------:R-:W-:Y:S02]  /*2bb0*/  ISETP.GT.U32.AND P2, PT, R2.reuse, R83, PT ;  /* 0x000000530200720c */ /* 0x040fe40003f44070 */
[----:B------:R-:W-:Y:S01]  /*2bc0*/  IADD3 R9, -R9, RZ, RZ ;  /* 0x000000ff09097210 */ /* 0x000fe20007ffe1ff */
[----:B------:R-:W-:Y:S01]  /*2bd0*/  @!P6 IMAD.IADD R85, R85, 0x1, -R2 ;  /* 0x000000015555e824 */ /* 0x000fe200078e0a02 */
[----:B------:R-:W-:Y:S02]  /*2be0*/  IABS R87, R8 ;  /* 0x0000000800577213 */ /* 0x000fe40000000000 */
[----:B------:R-:W-:Y:S01]  /*2bf0*/  IABS R89, R11 ;  /* 0x0000000b00597213 */ /* 0x000fe20000000000 */
[C---:B------:R-:W-:Y:S01]  /*2c00*/  IMAD R97, R2.reuse, R9, R97 ;  /* 0x0000000902617224 */ /* 0x040fe200078e0261 */
[----:B------:R-:W-:Y:S02]  /*2c10*/  ISETP.GT.U32.AND P6, PT, R2, R85, PT ;  /* 0x000000550200720c */ /* 0x000fe40003fc4070 */
[----:B------:R-:W-:Y:S01]  /*2c20*/  ISETP.GE.AND P0, PT, R10, RZ, PT ;  /* 0x000000ff0a00720c */ /* 0x000fe20003f06270 */
[----:B------:R-:W-:Y:S01]  /*2c30*/  IMAD.HI.U32 R10, R7, R89, RZ ;  /* 0x00000059070a7227 */ /* 0x000fe200078e00ff */
[----:B------:R-:W-:-:S02]  /*2c40*/  @!P3 IADD3 R99, R99, -R2, RZ ;  /* 0x800000026363b210 */ /* 0x000fc40007ffe0ff */
[----:B------:R-:W-:Y:S01]  /*2c50*/  ISETP.GT.U32.AND P3, PT, R2, R97, PT ;  /* 0x000000610200720c */ /* 0x000fe20003f64070 */
[----:B------:R-:W-:Y:S01]  /*2c60*/  @!P2 IMAD.IADD R83, R83, 0x1, -R2 ;  /* 0x000000015353a824 */ /* 0x000fe200078e0a02 */
[----:B------:R-:W-:Y:S01]  /*2c70*/  ISETP.GE.AND P2, PT, R8, RZ, PT ;  /* 0x000000ff0800720c */ /* 0x000fe20003f46270 */
[----:B------:R-:W-:Y:S01]  /*2c80*/  IMAD.HI.U32 R8, R7, R87, RZ ;  /* 0x0000005707087227 */ /* 0x000fe200078e00ff */
[----:B------:R-:W-:Y:S02]  /*2c90*/  LOP3.LUT R9, R3, 0x5a, RZ, 0xfc, !PT ;  /* 0x0000005a03097812 */ /* 0x000fe400078efcff */
[----:B------:R-:W-:Y:S01]  /*2ca0*/  ISETP.GE.AND P4, PT, R12, RZ, PT ;  /* 0x000000ff0c00720c */ /* 0x000fe20003f86270 */
[----:B------:R-:W-:Y:S01]  /*2cb0*/  IMAD.MOV R10, RZ, RZ, -R10 ;  /* 0x000000ffff0a7224 */ /* 0x000fe200078e0a0a */
[----:B------:R-:W-:Y:S01]  /*2cc0*/  IADD3 R8, -R8, RZ, RZ ;  /* 0x000000ff08087210 */ /* 0x000fe20007ffe1ff */
[----:B------:R-:W-:Y:S01]  /*2cd0*/  @!P0 IMAD.MOV R83, RZ, RZ, -R83 ;  /* 0x000000ffff538224 */ /* 0x000fe200078e0a53 */
[----:B------:R-:W-:Y:S01]  /*2ce0*/  @!P6 IADD3 R85, R85, -R2, RZ ;  /* 0x800000025555e210 */ /* 0x000fe20007ffe0ff */
[C---:B------:R-:W-:Y:S01]  /*2cf0*/  IMAD R89, R2.reuse, R10, R89 ;  /* 0x0000000a02597224 */ /* 0x040fe200078e0259 */
[----:B------:R-:W-:Y:S01]  /*2d00*/  IABS R95, R9 ;  /* 0x00000009005f7213 */ /* 0x000fe20000000000 */
[----:B------:R-:W-:Y:S01]  /*2d10*/  @!P3 IMAD.IADD R97, R97, 0x1, -R2 ;  /* 0x000000016161b824 */ /* 0x000fe200078e0a02 */
[----:B------:R-:W-:Y:S01]  /*2d20*/  ISETP.GE.AND P0, PT, R9, RZ, PT ;  /* 0x000000ff0900720c */ /* 0x000fe20003f06270 */
[C---:B------:R-:W-:Y:S01]  /*2d30*/  IMAD R87, R2.reuse, R8, R87 ;  /* 0x0000000802577224 */ /* 0x040fe200078e0257 */
[----:B------:R-:W-:Y:S01]  /*2d40*/  LOP3.LUT R12, R3, 0x62, RZ, 0xfc, !PT ;  /* 0x00000062030c7812 */ /* 0x000fe200078efcff */
[----:B------:R-:W-:Y:S01]  /*2d50*/  @!P1 IMAD.MOV R85, RZ, RZ, -R85 ;  /* 0x000000ffff559224 */ /* 0x000fe200078e0a55 */
[C---:B------:R-:W-:Y:S01]  /*2d60*/  ISETP.GT.U32.AND P3, PT, R2.reuse, R97, PT ;  /* 0x000000610200720c */ /* 0x040fe20003f64070 */
[----:B------:R-:W-:Y:S01]  /*2d70*/  IMAD.HI.U32 R9, R7, R95, RZ ;  /* 0x0000005f07097227 */ /* 0x000fe200078e00ff */
[----:B------:R-:W-:-:S02]  /*2d80*/  ISETP.GT.U32.AND P6, PT, R2, R87, PT ;  /* 0x000000570200720c */ /* 0x000fc40003fc4070 */
[C---:B------:R-:W-:Y:S01]  /*2d90*/  ISETP.GT.U32.AND P1, PT, R2.reuse, R89, PT ;  /* 0x000000590200720c */ /* 0x040fe20003f24070 */
[----:B------:R-:W-:Y:S01]  /*2da0*/  IMAD.MOV R9, RZ, RZ, -R9 ;  /* 0x000000ffff097224 */ /* 0x000fe200078e0a09 */
[C---:B------:R-:W-:Y:S01]  /*2db0*/  LOP3.LUT R13, R3.reuse, 0x64, RZ, 0xfc, !PT ;  /* 0x00000064030d7812 */ /* 0x040fe200078efcff */
[----:B------:R-:W-:Y:S01]  /*2dc0*/  @!P5 IMAD.MOV R99, RZ, RZ, -R99 ;  /* 0x000000ffff63d224 */ /* 0x000fe200078e0a63 */
[----:B------:R-:W-:Y:S01]  /*2dd0*/  IABS R159, R12 ;  /* 0x0000000c009f7213 */ /* 0x000fe20000000000 */
[C---:B------:R-:W-:Y:S01]  /*2de0*/  IMAD R95, R2.reuse, R9, R95 ;  /* 0x00000009025f7224 */ /* 0x040fe200078e025f */
[----:B------:R-:W-:Y:S02]  /*2df0*/  LOP3.LUT R9, R3, 0x5e, RZ, 0xfc, !PT ;  /* 0x0000005e03097812 */ /* 0x000fe400078efcff */
[----:B------:R-:W-:Y:S01]  /*2e00*/  IABS R161, R13 ;  /* 0x0000000d00a17213 */ /* 0x000fe20000000000 */
[--C-:B------:R-:W-:Y:S01]  /*2e10*/  @!P3 IMAD.IADD R97, R97, 0x1, -R2.reuse ;  /* 0x000000016161b824 */ /* 0x100fe200078e0a02 */
[----:B------:R-:W-:Y:S01]  /*2e20*/  IABS R93, R9 ;  /* 0x00000009005d7213 */ /* 0x000fe20000000000 */
[----:B------:R-:W-:Y:S01]  /*2e30*/  @!P6 IMAD.IADD R87, R87, 0x1, -R2 ;  /* 0x000000015757e824 */ /* 0x000fe200078e0a02 */
[----:B------:R-:W-:Y:S01]  /*2e40*/  ISETP.GE.AND P5, PT, R11, RZ, PT ;  /* 0x000000ff0b00720c */ /* 0x000fe20003fa6270 */
[----:B------:R-:W-:Y:S01]  /*2e50*/  @!P4 IMAD.MOV R97, RZ, RZ, -R97 ;  /* 0x000000ffff61c224 */ /* 0x000fe200078e0a61 */
[----:B------:R-:W-:Y:S01]  /*2e60*/  @!P1 IADD3 R89, R89, -R2, RZ ;  /* 0x8000000259599210 */ /* 0x000fe20007ffe0ff */
[----:B------:R-:W-:Y:S01]  /*2e70*/  IMAD.HI.U32 R8, R7, R93, RZ ;  /* 0x0000005d07087227 */ /* 0x000fe200078e00ff */
[----:B------:R-:W-:-:S02]  /*2e80*/  ISETP.GT.U32.AND P6, PT, R2, R87, PT ;  /* 0x000000570200720c */ /* 0x000fc40003fc4070 */
[----:B------:R-:W-:Y:S01]  /*2e90*/  ISETP.GE.AND P4, PT, R9, RZ, PT ;  /* 0x000000ff0900720c */ /* 0x000fe20003f86270 */
[----:B------:R-:W-:Y:S01]  /*2ea0*/  IMAD.HI.U32 R9, R7, R159, RZ ;  /* 0x0000009f07097227 */ /* 0x000fe200078e00ff */
[C---:B------:R-:W-:Y:S02]  /*2eb0*/  ISETP.GT.U32.AND P1, PT, R2.reuse, R89, PT ;  /* 0x000000590200720c */ /* 0x040fe40003f24070 */
[----:B------:R-:W-:Y:S01]  /*2ec0*/  LOP3.LUT R11, R3, 0x60, RZ, 0xfc, !PT ;  /* 0x00000060030b7812 */ /* 0x000fe200078efcff */
[----:B------:R-:W-:Y:S01]  /*2ed0*/  IMAD.HI.U32 R10, R7, R161, RZ ;  /* 0x000000a1070a7227 */ /* 0x000fe200078e00ff */
[----:B------:R-:W-:Y:S02]  /*2ee0*/  ISETP.GT.U32.AND P3, PT, R2, R95, PT ;  /* 0x0000005f0200720c */ /* 0x000fe40003f64070 */
[----:B------:R-:W-:Y:S01]  /*2ef0*/  IABS R91, R11 ;  /* 0x0000000b005b7213 */ /* 0x000fe20000000000 */
[----:B------:R-:W-:Y:S01]  /*2f00*/  IMAD.MOV R8, RZ, RZ, -R8 ;  /* 0x000000ffff087224 */ /* 0x000fe200078e0a08 */
[----:B------:R-:W-:Y:S01]  /*2f10*/  IADD3 R10, -R10, RZ, RZ ;  /* 0x000000ff0a0a7210 */ /* 0x000fe20007ffe1ff */
[----:B------:R-:W-:Y:S01]  /*2f20*/  IMAD.MOV R9, RZ, RZ, -R9 ;  /* 0x000000ffff097224 */ /* 0x000fe200078e0a09 */
[C---:B------:R-:W-:Y:S01]  /*2f30*/  LOP3.LUT R14, R3.reuse, 0x78, RZ, 0xfc, !PT ;  /* 0x00000078030e7812 */ /* 0x040fe200078efcff */
[C---:B------:R-:W-:Y:S01]  /*2f40*/  IMAD R93, R2.reuse, R8, R93 ;  /* 0x00000008025d7224 */ /* 0x040fe200078e025d */
[C---:B------:R-:W-:Y:S01]  /*2f50*/  LOP3.LUT R15, R3.reuse, 0xbe, RZ, 0xfc, !PT ;  /* 0x000000be030f7812 */ /* 0x040fe200078efcff */
[----:B------:R-:W-:Y:S01]  /*2f60*/  IMAD R159, R2, R9, R159 ;  /* 0x00000009029f7224 */ /* 0x000fe200078e029f */
[----:B------:R-:W-:Y:S01]  /*2f70*/  LOP3.LUT R9, R3, 0x66, RZ, 0xfc, !PT ;  /* 0x0000006603097812 */ /* 0x000fe200078efcff */
[----:B------:R-:W-:Y:S01]  /*2f80*/  IMAD.HI.U32 R8, R7, R91, RZ ;  /* 0x0000005b07087227 */ /* 0x000fe200078e00ff */
[----:B------:R-:W-:-:S02]  /*2f90*/  IABS R181, R14 ;  /* 0x0000000e00b57213 */ /* 0x000fc40000000000 */
[----:B------:R-:W-:Y:S01]  /*2fa0*/  IABS R163, R9 ;  /* 0x0000000900a37213 */ /* 0x000fe20000000000 */
[--C-:B------:R-:W-:Y:S01]  /*2fb0*/  @!P6 IMAD.IADD R87, R87, 0x1, -R2.reuse ;  /* 0x000000015757e824 */ /* 0x100fe200078e0a02 */
[C---:B------:R-:W-:Y:S01]  /*2fc0*/  ISETP.GT.U32.AND P6, PT, R2.reuse, R93, PT ;  /* 0x0000005d0200720c */ /* 0x040fe20003fc4070 */
[C---:B------:R-:W-:Y:S01]  /*2fd0*/  IMAD R161, R2.reuse, R10, R161 ;  /* 0x0000000a02a17224 */ /* 0x040fe200078e02a1 */
[----:B------:R-:W-:Y:S01]  /*2fe0*/  LOP3.LUT R10, R3, 0x68, RZ, 0xfc, !PT ;  /* 0x00000068030a7812 */ /* 0x000fe200078efcff */
[----:B------:R-:W-:Y:S01]  /*2ff0*/  @!P1 IMAD.IADD R89, R89, 0x1, -R2 ;  /* 0x0000000159599824 */ /* 0x000fe200078e0a02 */
[C---:B------:R-:W-:Y:S01]  /*3000*/  ISETP.GT.U32.AND P1, PT, R2.reuse, R159, PT ;  /* 0x0000009f0200720c */ /* 0x040fe20003f24070 */
[----:B------:R-:W-:Y:S01]  /*3010*/  IMAD.MOV R8, RZ, RZ, -R8 ;  /* 0x000000ffff087224 */ /* 0x000fe200078e0a08 */
[----:B------:R-:W-:Y:S01]  /*3020*/  IABS R165, R10 ;  /* 0x0000000a00a57213 */ /* 0x000fe20000000000 */
[----:B------:R-:W-:Y:S01]  /*3030*/  @!P5 IMAD.MOV R89, RZ, RZ, -R89 ;  /* 0x000000ffff59d224 */ /* 0x000fe200078e0a59 */
[C---:B------:R-:W-:Y:S01]  /*3040*/  ISETP.GT.U32.AND P5, PT, R2.reuse, R161, PT ;  /* 0x000000a10200720c */ /* 0x040fe20003fa4070 */
[----:B------:R-:W-:Y:S01]  /*3050*/  IMAD R91, R2, R8, R91 ;  /* 0x00000008025b7224 */ /* 0x000fe200078e025b */
[----:B------:R-:W-:Y:S01]  /*3060*/  @!P3 IADD3 R95, R95, -R2, RZ ;  /* 0x800000025f5fb210 */ /* 0x000fe20007ffe0ff */
[----:B------:R-:W-:Y:S01]  /*3070*/  IMAD.HI.U32 R8, R7, R163, RZ ;  /* 0x000000a307087227 */ /* 0x000fe200078e00ff */
[----:B------:R-:W-:-:S02]  /*3080*/  IABS R251, R15 ;  /* 0x0000000f00fb7213 */ /* 0x000fc40000000000 */
[----:B------:R-:W-:Y:S01]  /*3090*/  ISETP.GT.U32.AND P3, PT, R2, R95, PT ;  /* 0x0000005f0200720c */ /* 0x000fe20003f64070 */
[--C-:B------:R-:W-:Y:S01]  /*30a0*/  @!P6 IMAD.IADD R93, R93, 0x1, -R2.reuse ;  /* 0x000000015d5de824 */ /* 0x100fe200078e0a02 */
[----:B------:R-:W-:Y:S01]  /*30b0*/  IADD3 R8, -R8, RZ, RZ ;  /* 0x000000ff08087210 */ /* 0x000fe20007ffe1ff */
[----:B------:R-:W-:Y:S01]  /*30c0*/  @!P1 IMAD.IADD R159, R159, 0x1, -R2 ;  /* 0x000000019f9f9824 */ /* 0x000fe200078e0a02 */
[----:B------:R-:W-:Y:S01]  /*30d0*/  LOP3.LUT R16, R3, 0xc0, RZ, 0xfc, !PT ;  /* 0x000000c003107812 */ /* 0x000fe200078efcff */
[----:B------:R-:W-:Y:S01]  /*30e0*/  @!P2 IMAD.MOV R87, RZ, RZ, -R87 ;  /* 0x000000ffff57a224 */ /* 0x000fe200078e0a57 */
[C---:B------:R-:W-:Y:S01]  /*30f0*/  ISETP.GT.U32.AND P6, PT, R2.reuse, R93, PT ;  /* 0x0000005d0200720c */ /* 0x040fe20003fc4070 */
[C---:B------:R-:W-:Y:S01]  /*3100*/  IMAD R163, R2.reuse, R8, R163 ;  /* 0x0000000802a37224 */ /* 0x040fe200078e02a3 */
[----:B------:R-:W-:Y:S01]  /*3110*/  ISETP.GT.U32.AND P2, PT, R2, R91, PT ;  /* 0x0000005b0200720c */ /* 0x000fe20003f44070 */
[----:B------:R-:W-:Y:S01]  /*3120*/  IMAD.HI.U32 R8, R7, R165, RZ ;  /* 0x000000a507087227 */ /* 0x000fe200078e00ff */
[----:B------:R-:W-:-:S03]  /*3130*/  IABS R40, R16 ;  /* 0x0000001000287213 */ /* 0x000fc60000000000 */
[--C-:B------:R-:W-:Y:S01]  /*3140*/  @!P5 IMAD.IADD R161, R161, 0x1, -R2.reuse ;  /* 0x00000001a1a1d824 */ /* 0x100fe200078e0a02 */
[----:B------:R-:W-:Y:S01]  /*3150*/  ISETP.GT.U32.AND P5, PT, R2, R159, PT ;  /* 0x0000009f0200720c */ /* 0x000fe20003fa4070 */
[--C-:B------:R-:W-:Y:S01]  /*3160*/  @!P3 IMAD.IADD R95, R95, 0x1, -R2.reuse ;  /* 0x000000015f5fb824 */ /* 0x100fe200078e0a02 */
[----:B------:R-:W-:Y:S02]  /*3170*/  IADD3 R8, -R8, RZ, RZ ;  /* 0x000000ff08087210 */ /* 0x000fe40007ffe1ff */
[----:B------:R-:W-:Y:S01]  /*3180*/  ISETP.GE.AND P3, PT, R11, RZ, PT ;  /* 0x000000ff0b00720c */ /* 0x000fe20003f66270 */
[--C-:B------:R-:W-:Y:S01]  /*3190*/  @!P6 IMAD.IADD R93, R93, 0x1, -R2.reuse ;  /* 0x000000015d5de824 */ /* 0x100fe200078e0a02 */
[----:B------:R-:W-:Y:S01]  /*31a0*/  LOP3.LUT R11, R3, 0x6a, RZ, 0xfc, !PT ;  /* 0x0000006a030b7812 */ /* 0x000fe200078efcff */
[C---:B------:R-:W-:Y:S01]  /*31b0*/  IMAD R165, R2.reuse, R8, R165 ;  /* 0x0000000802a57224 */ /* 0x040fe200078e02a5 */
[----:B------:R-:W-:Y:S01]  /*31c0*/  @!P0 IADD3 R95, -R95, RZ, RZ ;  /* 0x000000ff5f5f8210 */ /* 0x000fe20007ffe1ff */
[----:B------:R-:W-:Y:S01]  /*31d0*/  @!P4 IMAD.MOV R93, RZ, RZ, -R93 ;  /* 0x000000ffff5dc224 */ /* 0x000fe200078e0a5d */
[----:B------:R-:W-:Y:S01]  /*31e0*/  ISETP.GT.U32.AND P4, PT, R2, R161, PT ;  /* 0x000000a10200720c */ /* 0x000fe20003f84070 */
[--C-:B------:R-:W-:Y:S01]  /*31f0*/  @!P2 IMAD.IADD R91, R91, 0x1, -R2.reuse ;  /* 0x000000015b5ba824 */ /* 0x100fe200078e0a02 */
[----:B------:R-:W-:Y:S01]  /*3200*/  ISETP.GE.AND P0, PT, R12, RZ, PT ;  /* 0x000000ff0c00720c */ /* 0x000fe20003f06270 */
[----:B------:R-:W-:Y:S01]  /*3210*/  @!P5 IMAD.IADD R159, R159, 0x1, -R2 ;  /* 0x000000019f9fd824 */ /* 0x000fe200078e0a02 */
[----:B------:R-:W-:-:S02]  /*3220*/  ISETP.GT.U32.AND P5, PT, R2, R165, PT ;  /* 0x000000a50200720c */ /* 0x000fc40003fa4070 */
[----:B------:R-:W-:Y:S02]  /*3230*/  LOP3.LUT R12, R3, 0x6c, RZ, 0xfc, !PT ;  /* 0x0000006c030c7812 */ /* 0x000fe400078efcff */
[----:B------:R-:W-:Y:S02]  /*3240*/  IABS R167, R11 ;  /* 0x0000000b00a77213 */ /* 0x000fe40000000000 */
[----:B------:R-:W-:Y:S02]  /*3250*/  ISETP.GE.AND P6, PT, R13, RZ, PT ;  /* 0x000000ff0d00720c */ /* 0x000fe40003fc6270 */
[C---:B------:R-:W-:Y:S01]  /*3260*/  ISETP.GT.U32.AND P1, PT, R2.reuse, R91, PT ;  /* 0x0000005b0200720c */ /* 0x040fe20003f24070 */
[----:B------:R-:W-:Y:S01]  /*3270*/  IMAD.HI.U32 R8, R7, R167, RZ ;  /* 0x000000a707087227 */ /* 0x000fe200078e00ff */
[----:B------:R-:W-:Y:S02]  /*3280*/  LOP3.LUT R13, R3, 0x6e, RZ, 0xfc, !PT ;  /* 0x0000006e030d7812 */ /* 0x000fe400078efcff */
[----:B------:R-:W-:Y:S01]  /*3290*/  IABS R169, R12 ;  /* 0x0000000c00a97213 */ /* 0x000fe20000000000 */
[----:B------:R-:W-:Y:S01]  /*32a0*/  @!P5 IMAD.IADD R165, R165, 0x1, -R2 ;  /* 0x00000001a5a5d824 */ /* 0x000fe200078e0a02 */
[----:B------:R-:W-:Y:S01]  /*32b0*/  ISETP.GE.AND P2, PT, R9, RZ, PT ;  /* 0x000000ff0900720c */ /* 0x000fe20003f46270 */
[----:B------:R-:W-:Y:S01]  /*32c0*/  IMAD.MOV R8, RZ, RZ, -R8 ;  /* 0x000000ffff087224 */ /* 0x000fe200078e0a08 */
[----:B------:R-:W-:Y:S01]  /*32d0*/  IABS R171, R13 ;  /* 0x0000000d00ab7213 */ /* 0x000fe20000000000 */
[----:B------:R-:W-:Y:S01]  /*32e0*/  IMAD.HI.U32 R9, R7, R169, RZ ;  /* 0x000000a907097227 */ /* 0x000fe200078e00ff */
[----:B------:R-:W-:-:S03]  /*32f0*/  ISETP.GT.U32.AND P5, PT, R2, R165, PT ;  /* 0x000000a50200720c */ /* 0x000fc60003fa4070 */
[----:B------:R-:W-:Y:S01]  /*3300*/  @!P4 IMAD.IADD R161, R161, 0x1, -R2 ;  /* 0x00000001a1a1c824 */ /* 0x000fe200078e0a02 */
[----:B------:R-:W-:Y:S01]  /*3310*/  ISETP.GE.AND P4, PT, R10, RZ, PT ;  /* 0x000000ff0a00720c */ /* 0x000fe20003f86270 */
[----:B------:R-:W-:-:S04]  /*3320*/  IMAD.HI.U32 R10, R7, R171, RZ ;  /* 0x000000ab070a7227 */ /* 0x000fc800078e00ff */
[----:B------:R-:W-:Y:S02]  /*3330*/  IMAD.MOV R9, RZ, RZ, -R9 ;  /* 0x000000ffff097224 */ /* 0x000fe400078e0a09 */
[C---:B------:R-:W-:Y:S02]  /*3340*/  IMAD R167, R2.reuse, R8, R167 ;  /* 0x0000000802a77224 */ /* 0x040fe400078e02a7 */
[----:B------:R-:W-:Y:S01]  /*3350*/  @!P1 IMAD.IADD R91, R91, 0x1, -R2 ;  /* 0x000000015b5b9824 */ /* 0x000fe200078e0a02 */
[C---:B------:R-:W-:Y:S01]  /*3360*/  ISETP.GT.U32.AND P1, PT, R2.reuse, R163, PT ;  /* 0x000000a30200720c */ /* 0x040fe20003f24070 */
[----:B------:R-:W-:Y:S02]  /*3370*/  IMAD.MOV R10, RZ, RZ, -R10 ;  /* 0x000000ffff0a7224 */ /* 0x000fe400078e0a0a */
[C---:B------:R-:W-:Y:S01]  /*3380*/  IMAD R169, R2.reuse, R9, R169 ;  /* 0x0000000902a97224 */ /* 0x040fe200078e02a9 */
[----:B------:R-:W-:Y:S01]  /*3390*/  @!P3 IADD3 R91, -R91, RZ, RZ ;  /* 0x000000ff5b5bb210 */ /* 0x000fe20007ffe1ff */
[----:B------:R-:W-:Y:S01]  /*33a0*/  @!P0 IMAD.MOV R159, RZ, RZ, -R159 ;  /* 0x000000ffff9f8224 */ /* 0x000fe200078e0a9f */
[C---:B------:R-:W-:Y:S01]  /*33b0*/  ISETP.GT.U32.AND P0, PT, R2.reuse, R167, PT ;  /* 0x000000a70200720c */ /* 0x040fe20003f04070 */
[C---:B------:R-:W-:Y:S01]  /*33c0*/  IMAD R171, R2.reuse, R10, R171 ;  /* 0x0000000a02ab7224 */ /* 0x040fe200078e02ab */
[----:B------:R-:W-:Y:S01]  /*33d0*/  LOP3.LUT R10, R3, 0x70, RZ, 0xfc, !PT ;  /* 0x00000070030a7812 */ /* 0x000fe200078efcff */
[----:B------:R-:W-:Y:S01]  /*33e0*/  @!P6 IMAD.MOV R161, RZ, RZ, -R161 ;  /* 0x000000ffffa1e224 */ /* 0x000fe200078e0aa1 */
[C---:B------:R-:W-:Y:S01]  /*33f0*/  ISETP.GT.U32.AND P6, PT, R2.reuse, R169, PT ;  /* 0x000000a90200720c */ /* 0x040fe20003fc4070 */
[----:B------:R-:W-:Y:S01]  /*3400*/  @!P5 IMAD.IADD R165, R165, 0x1, -R2 ;  /* 0x00000001a5a5d824 */ /* 0x000fe200078e0a02 */
[----:B------:R-:W-:-:S02]  /*3410*/  ISETP.GT.U32.AND P5, PT, R2, R171, PT ;  /* 0x000000ab0200720c */ /* 0x000fc40003fa4070 */
[----:B------:R-:W-:Y:S01]  /*3420*/  @!P1 IADD3 R163, R163, -R2, RZ ;  /* 0x80000002a3a39210 */ /* 0x000fe20007ffe0ff */
[----:B------:R-:W-:Y:S01]  /*3430*/  @!P4 IMAD.MOV R165, RZ, RZ, -R165 ;  /* 0x000000ffffa5c224 */ /* 0x000fe200078e0aa5 */
[----:B------:R-:W-:Y:S02]  /*3440*/  IABS R173, R10 ;  /* 0x0000000a00ad7213 */ /* 0x000fe40000000000 */
[----:B------:R-:W-:Y:S01]  /*3450*/  ISETP.GE.AND P1, PT, R11, RZ, PT ;  /* 0x000000ff0b00720c */ /* 0x000fe20003f26270 */
[--C-:B------:R-:W-:Y:S01]  /*3460*/  @!P0 IMAD.IADD R167, R167, 0x1, -R2.reuse ;  /* 0x00000001a7a78824 */ /* 0x100fe200078e0a02 */
[----:B------:R-:W-:Y:S01]  /*3470*/  LOP3.LUT R11, R3, 0x72, RZ, 0xfc, !PT ;  /* 0x00000072030b7812 */ /* 0x000fe200078efcff */
[----:B------:R-:W-:Y:S01]  /*3480*/  IMAD.HI.U32 R8, R7, R173, RZ ;  /* 0x000000ad07087227 */ /* 0x000fe200078e00ff */
[C---:B------:R-:W-:Y:S02]  /*3490*/  ISETP.GT.U32.AND P3, PT, R2.reuse, R163, PT ;  /* 0x000000a30200720c */ /* 0x040fe40003f64070 */
[----:B------:R-:W-:Y:S01]  /*34a0*/  IABS R175, R11 ;  /* 0x0000000b00af7213 */ /* 0x000fe20000000000 */
[--C-:B------:R-:W-:Y:S01]  /*34b0*/  @!P6 IMAD.IADD R169, R169, 0x1, -R2.reuse ;  /* 0x00000001a9a9e824 */ /* 0x100fe200078e0a02 */
[----:B------:R-:W-:Y:S01]  /*34c0*/  ISETP.GT.U32.AND P6, PT, R2, R167, PT ;  /* 0x000000a70200720c */ /* 0x000fe20003fc4070 */
[----:B------:R-:W-:Y:S01]  /*34d0*/  @!P5 IMAD.IADD R171, R171, 0x1, -R2 ;  /* 0x00000001ababd824 */ /* 0x000fe200078e0a02 */
[----:B------:R-:W-:Y:S01]  /*34e0*/  IADD3 R9, -R8, RZ, RZ ;  /* 0x000000ff08097210 */ /* 0x000fe20007ffe1ff */
[----:B------:R-:W-:Y:S01]  /*34f0*/  IMAD.HI.U32 R8, R7, R175, RZ ;  /* 0x000000af07087227 */ /* 0x000fe200078e00ff */
[----:B------:R-:W-:-:S02]  /*3500*/  ISETP.GT.U32.AND P5, PT, R2, R169, PT ;  /* 0x000000a90200720c */ /* 0x000fc40003fa4070 */
[----:B------:R-:W-:Y:S01]  /*3510*/  ISETP.GE.AND P0, PT, R13, RZ, PT ;  /* 0x000000ff0d00720c */ /* 0x000fe20003f06270 */
[----:B------:R-:W-:Y:S01]  /*3520*/  IMAD.MOV R8, RZ, RZ, -R8 ;  /* 0x000000ffff087224 */ /* 0x000fe200078e0a08 */
[----:B------:R-:W-:Y:S01]  /*3530*/  LOP3.LUT R13, R3, 0x76, RZ, 0xfc, !PT ;  /* 0x00000076030d7812 */ /* 0x000fe200078efcff */
[C---:B------:R-:W-:Y:S01]  /*3540*/  IMAD R173, R2.reuse, R9, R173 ;  /* 0x0000000902ad7224 */ /* 0x040fe200078e02ad */
[----:B------:R-:W-:Y:S01]  /*3550*/  @!P3 IADD3 R163, R163, -R2, RZ ;  /* 0x80000002a3a3b210 */ /* 0x000fe20007ffe0ff */
[----:B------:R-:W-:Y:S01]  /*3560*/  IMAD R175, R2, R8, R175 ;  /* 0x0000000802af7224 */ /* 0x000fe200078e02af */
[----:B------:R-:W-:Y:S02]  /*3570*/  ISETP.GE.AND P3, PT, R12, RZ, PT ;  /* 0x000000ff0c00720c */ /* 0x000fe40003f66270 */
[----:B------:R-:W-:Y:S01]  /*3580*/  @!P6 IADD3 R167, R167, -R2, RZ ;  /* 0x80000002a7a7e210 */ /* 0x000fe20007ffe0ff */
[----:B------:R-:W-:Y:S01]  /*3590*/  @!P2 IMAD.MOV R163, RZ, RZ, -R163 ;  /* 0x000000ffffa3a224 */ /* 0x000fe200078e0aa3 */
[C---:B------:R-:W-:Y:S01]  /*35a0*/  ISETP.GT.U32.AND P6, PT, R2.reuse, R173, PT ;  /* 0x000000ad0200720c */ /* 0x040fe20003fc4070 */
[----:B------:R-:W-:Y:S01]  /*35b0*/  @!P5 IMAD.IADD R169, R169, 0x1, -R2 ;  /* 0x00000001a9a9d824 */ /* 0x000fe200078e0a02 */
[----:B------:R-:W-:-:S02]  /*35c0*/  ISETP.GT.U32.AND P5, PT, R2, R175, PT ;  /* 0x000000af0200720c */ /* 0x000fc40003fa4070 */
[----:B------:R-:W-:Y:S02]  /*35d0*/  LOP3.LUT R12, R3, 0x74, RZ, 0xfc, !PT ;  /* 0x00000074030c7812 */ /* 0x000fe400078efcff */
[----:B------:R-:W-:Y:S02]  /*35e0*/  IABS R179, R13 ;  /* 0x0000000d00b37213 */ /* 0x000fe40000000000 */
[----:B------:R-:W-:Y:S01]  /*35f0*/  IABS R177, R12 ;  /* 0x0000000c00b17213 */ /* 0x000fe20000000000 */
[----:B------:R-:W-:Y:S01]  /*3600*/  @!P3 IMAD.MOV R169, RZ, RZ, -R169 ;  /* 0x000000ffffa9b224 */ /* 0x000fe200078e0aa9 */
[----:B------:R-:W-:Y:S02]  /*3610*/  ISETP.GT.U32.AND P2, PT, R2, R171, PT ;  /* 0x000000ab0200720c */ /* 0x000fe40003f44070 */
[----:B------:R-:W-:Y:S01]  /*3620*/  @!P1 IADD3 R167, -R167, RZ, RZ ;  /* 0x000000ffa7a79210 */ /* 0x000fe20007ffe1ff */
[----:B------:R-:W-:Y:S01]  /*3630*/  IMAD.HI.U32 R8, R7, R177, RZ ;  /* 0x000000b107087227 */ /* 0x000fe200078e00ff */
[----:B------:R-:W-:-:S02]  /*3640*/  @!P6 IADD3 R173, R173, -R2, RZ ;  /* 0x80000002adade210 */ /* 0x000fc40007ffe0ff */
[----:B------:R-:W-:Y:S01]  /*3650*/  ISETP.GE.AND P6, PT, R11, RZ, PT ;  /* 0x000000ff0b00720c */ /* 0x000fe20003fc6270 */
[----:B------:R-:W-:Y:S01]  /*3660*/  @!P5 IMAD.IADD R175, R175, 0x1, -R2 ;  /* 0x00000001afafd824 */ /* 0x000fe200078e0a02 */
[C---:B------:R-:W-:Y:S01]  /*3670*/  ISETP.GT.U32.AND P5, PT, R2.reuse, R173, PT ;  /* 0x000000ad0200720c */ /* 0x040fe20003fa4070 */
[----:B------:R-:W-:Y:S01]  /*3680*/  IMAD.MOV R9, RZ, RZ, -R8 ;  /* 0x000000ffff097224 */ /* 0x000fe200078e0a08 */
[----:B------:R-:W-:Y:S01]  /*3690*/  LOP3.LUT R11, R3, 0x7e, RZ, 0xfc, !PT ;  /* 0x0000007e030b7812 */ /* 0x000fe200078efcff */
[----:B------:R-:W-:Y:S01]  /*36a0*/  IMAD.HI.U32 R8, R7, R179, RZ ;  /* 0x000000b307087227 */ /* 0x000fe200078e00ff */
[C---:B------:R-:W-:Y:S02]  /*36b0*/  ISETP.GT.U32.AND P1, PT, R2.reuse, R175, PT ;  /* 0x000000af0200720c */ /* 0x040fe40003f24070 */
[----:B------:R-:W-:Y:S01]  /*36c0*/  IABS R187, R11 ;  /* 0x0000000b00bb7213 */ /* 0x000fe20000000000 */
[----:B------:R-:W-:Y:S01]  /*36d0*/  IMAD R177, R2, R9, R177 ;  /* 0x0000000902b17224 */ /* 0x000fe200078e02b1 */
[----:B------:R-:W-:Y:S01]  /*36e0*/  ISETP.GE.AND P3, PT, R12, RZ, PT ;  /* 0x000000ff0c00720c */ /* 0x000fe20003f66270 */
[----:B------:R-:W-:Y:S01]  /*36f0*/  IMAD.MOV R9, RZ, RZ, -R8 ;  /* 0x000000ffff097224 */ /* 0x000fe200078e0a08 */
[----:B------:R-:W-:Y:S01]  /*3700*/  LOP3.LUT R12, R3, 0x80, RZ, 0xfc, !PT ;  /* 0x00000080030c7812 */ /* 0x000fe200078efcff */
[----:B------:R-:W-:Y:S01]  /*3710*/  IMAD.HI.U32 R8, R7, R181, RZ ;  /* 0x000000b507087227 */ /* 0x000fe200078e00ff */
[----:B------:R-:W-:-:S02]  /*3720*/  ISETP.GT.U32.AND P4, PT, R2, R177, PT ;  /* 0x000000b10200720c */ /* 0x000fc40003f84070 */
[----:B------:R-:W-:Y:S01]  /*3730*/  @!P5 IADD3 R173, R173, -R2, RZ ;  /* 0x80000002adadd210 */ /* 0x000fe20007ffe0ff */
[C---:B------:R-:W-:Y:S01]  /*3740*/  IMAD R179, R2.reuse, R9, R179 ;  /* 0x0000000902b37224 */ /* 0x040fe200078e02b3 */
[----:B------:R-:W-:Y:S01]  /*3750*/  LOP3.LUT R9, R3, 0x7a, RZ, 0xfc, !PT ;  /* 0x0000007a03097812 */ /* 0x000fe200078efcff */
[----:B------:R-:W-:Y:S01]  /*3760*/  IMAD.MOV R8, RZ, RZ, -R8 ;  /* 0x000000ffff087224 */ /* 0x000fe200078e0a08 */
[----:B------:R-:W-:Y:S01]  /*3770*/  IABS R189, R12 ;  /* 0x0000000c00bd7213 */ /* 0x000fe20000000000 */
[--C-:B------:R-:W-:Y:S01]  /*3780*/  @!P2 IMAD.IADD R171, R171, 0x1, -R2.reuse ;  /* 0x00000001ababa824 */ /* 0x100fe200078e0a02 */
[C---:B------:R-:W-:Y:S01]  /*3790*/  ISETP.GT.U32.AND P5, PT, R2.reuse, R179, PT ;  /* 0x000000b30200720c */ /* 0x040fe20003fa4070 */
[----:B------:R-:W-:Y:S01]  /*37a0*/  IMAD R181, R2, R8, R181 ;  /* 0x0000000802b57224 */ /* 0x000fe200078e02b5 */
[----:B------:R-:W-:Y:S01]  /*37b0*/  IABS R183, R9 ;  /* 0x0000000900b77213 */ /* 0x000fe20000000000 */
[--C-:B------:R-:W-:Y:S01]  /*37c0*/  @!P1 IMAD.IADD R175, R175, 0x1, -R2.reuse ;  /* 0x00000001afaf9824 */ /* 0x100fe200078e0a02 */
[----:B------:R-:W-:Y:S01]  /*37d0*/  ISETP.GE.AND P2, PT, R10, RZ, PT ;  /* 0x000000ff0a00720c */ /* 0x000fe20003f46270 */
[----:B------:R-:W-:Y:S01]  /*37e0*/  @!P4 IMAD.IADD R177, R177, 0x1, -R2 ;  /* 0x00000001b1b1c824 */ /* 0x000fe200078e0a02 */
[----:B------:R-:W-:Y:S01]  /*37f0*/  LOP3.LUT R10, R3, 0x7c, RZ, 0xfc, !PT ;  /* 0x0000007c030a7812 */ /* 0x000fe200078efcff */
[----:B------:R-:W-:Y:S01]  /*3800*/  IMAD.HI.U32 R8, R7, R183, RZ ;  /* 0x000000b707087227 */ /* 0x000fe200078e00ff */
[----:B------:R-:W-:-:S02]  /*3810*/  ISETP.GE.AND P4, PT, R9, RZ, PT ;  /* 0x000000ff0900720c */ /* 0x000fc40003f86270 */
[----:B------:R-:W-:Y:S01]  /*3820*/  IABS R185, R10 ;  /* 0x0000000a00b97213 */ /* 0x000fe20000000000 */
[----:B------:R-:W-:Y:S01]  /*3830*/  IMAD.MOV R8, RZ, RZ, -R8 ;  /* 0x000000ffff087224 */ /* 0x000fe200078e0a08 */
[----:B------:R-:W-:Y:S01]  /*3840*/  ISETP.GE.AND P1, PT, R14, RZ, PT ;  /* 0x000000ff0e00720c */ /* 0x000fe20003f26270 */
[----:B------:R-:W-:Y:S01]  /*3850*/  @!P5 IMAD.IADD R179, R179, 0x1, -R2 ;  /* 0x00000001b3b3d824 */ /* 0x000fe200078e0a02 */
[C---:B------:R-:W-:Y:S01]  /*3860*/  ISETP.GT.U32.AND P5, PT, R2.reuse, R177, PT ;  /* 0x000000b10200720c */ /* 0x040fe20003fa4070 */
[----:B------:R-:W-:Y:S01]  /*3870*/  @!P6 IMAD.MOV R175, RZ, RZ, -R175 ;  /* 0x000000ffffafe224 */ /* 0x000fe200078e0aaf */
[C---:B------:R-:W-:Y:S01]  /*3880*/  ISETP.GT.U32.AND P6, PT, R2.reuse, R181, PT ;  /* 0x000000b50200720c */ /* 0x040fe20003fc4070 */
[C---:B------:R-:W-:Y:S01]  /*3890*/  IMAD R183, R2.reuse, R8, R183 ;  /* 0x0000000802b77224 */ /* 0x040fe200078e02b7 */
[----:B------:R-:W-:Y:S01]  /*38a0*/  @!P2 IADD3 R173, -R173, RZ, RZ ;  /* 0x000000ffadada210 */ /* 0x000fe20007ffe1ff */
[----:B------:R-:W-:Y:S01]  /*38b0*/  @!P0 IMAD.MOV R171, RZ, RZ, -R171 ;  /* 0x000000ffffab8224 */ /* 0x000fe200078e0aab */
[----:B------:R-:W-:Y:S01]  /*38c0*/  ISETP.GT.U32.AND P2, PT, R2, R179, PT ;  /* 0x000000b30200720c */ /* 0x000fe20003f44070 */
[----:B------:R-:W-:Y:S01]  /*38d0*/  IMAD.HI.U32 R8, R7, R185, RZ ;  /* 0x000000b907087227 */ /* 0x000fe200078e00ff */
[----:B------:R-:W-:-:S02]  /*38e0*/  ISETP.GE.AND P0, PT, R13, RZ, PT ;  /* 0x000000ff0d00720c */ /* 0x000fc40003f06270 */
[----:B------:R-:W-:Y:S01]  /*38f0*/  LOP3.LUT R14, R3, 0x88, RZ, 0xfc, !PT ;  /* 0x00000088030e7812 */ /* 0x000fe200078efcff */
[----:B------:R-:W-:Y:S01]  /*3900*/  IMAD.HI.U32 R9, R7, R187, RZ ;  /* 0x000000bb07097227 */ /* 0x000fe200078e00ff */
[----:B------:R-:W-:Y:S02]  /*3910*/  LOP3.LUT R13, R3, 0x86, RZ, 0xfc, !PT ;  /* 0x00000086030d7812 */ /* 0x000fe400078efcff */
[----:B------:R-:W-:Y:S01]  /*3920*/  IABS R197, R14 ;  /* 0x0000000e00c57213 */ /* 0x000fe20000000000 */
[--C-:B------:R-:W-:Y:S01]  /*3930*/  @!P5 IMAD.IADD R177, R177, 0x1, -R2.reuse ;  /* 0x00000001b1b1d824 */ /* 0x100fe200078e0a02 */
[----:B------:R-:W-:Y:S01]  /*3940*/  ISETP.GT.U32.AND P5, PT, R2, R183, PT ;  /* 0x000000b70200720c */ /* 0x000fe20003fa4070 */
[----:B------:R-:W-:Y:S01]  /*3950*/  @!P6 IMAD.IADD R181, R181, 0x1, -R2 ;  /* 0x00000001b5b5e824 */ /* 0x000fe200078e0a02 */
[----:B------:R-:W-:Y:S01]  /*3960*/  ISETP.GE.AND P6, PT, R11, RZ, PT ;  /* 0x000000ff0b00720c */ /* 0x000fe20003fc6270 */
[----:B------:R-:W-:Y:S01]  /*3970*/  IMAD.MOV R9, RZ, RZ, -R9 ;  /* 0x000000ffff097224 */ /* 0x000fe200078e0a09 */
[----:B------:R-:W-:Y:S01]  /*3980*/  @!P2 IADD3 R179, R179, -R2, RZ ;  /* 0x80000002b3b3a210 */ /* 0x000fe20007ffe0ff */
[----:B------:R-:W-:Y:S01]  /*3990*/  @!P3 IMAD.MOV R177, RZ, RZ, -R177 ;  /* 0x000000ffffb1b224 */ /* 0x000fe200078e0ab1 */
[----:B------:R-:W-:Y:S01]  /*39a0*/  ISETP.GE.AND P2, PT, R10, RZ, PT ;  /* 0x000000ff0a00720c */ /* 0x000fe20003f46270 */
[----:B------:R-:W-:Y:S01]  /*39b0*/  IMAD.MOV R10, RZ, RZ, -R8 ;  /* 0x000000ffff0a7224 */ /* 0x000fe200078e0a08 */
[C---:B------:R-:W-:Y:S01]  /*39c0*/  LOP3.LUT R11, R3.reuse, 0x84, RZ, 0xfc, !PT ;  /* 0x00000084030b7812 */ /* 0x040fe200078efcff */
[C---:B------:R-:W-:Y:S01]  /*39d0*/  IMAD R187, R2.reuse, R9, R187 ;  /* 0x0000000902bb7224 */ /* 0x040fe200078e02bb */
[----:B------:R-:W-:Y:S01]  /*39e0*/  IABS R195, R13 ;  /* 0x0000000d00c37213 */ /* 0x000fe20000000000 */
[C---:B------:R-:W-:Y:S01]  /*39f0*/  IMAD R185, R2.reuse, R10, R185 ;  /* 0x0000000a02b97224 */ /* 0x040fe200078e02b9 */
[----:B------:R-:W-:Y:S01]  /*3a00*/  LOP3.LUT R10, R3, 0x82, RZ, 0xfc, !PT ;  /* 0x00000082030a7812 */ /* 0x000fe200078efcff */
[----:B------:R-:W-:Y:S01]  /*3a10*/  @!P5 IMAD.IADD R183, R183, 0x1, -R2 ;  /* 0x00000001b7b7d824 */ /* 0x000fe200078e0a02 */
[C---:B------:R-:W-:Y:S01]  /*3a20*/  ISETP.GT.U32.AND P5, PT, R2.reuse, R181, PT ;  /* 0x000000b50200720c */ /* 0x040fe20003fa4070 */
[----:B------:R-:W-:Y:S01]  /*3a30*/  @!P0 IMAD.MOV R179, RZ, RZ, -R179 ;  /* 0x000000ffffb38224 */ /* 0x000fe200078e0ab3 */
[C---:B------:R-:W-:Y:S01]  /*3a40*/  ISETP.GT.U32.AND P0, PT, R2.reuse, R185, PT ;  /* 0x000000b90200720c */ /* 0x040fe20003f04070 */
[----:B------:R-:W-:Y:S01]  /*3a50*/  IMAD.HI.U32 R8, R7, R189, RZ ;  /* 0x000000bd07087227 */ /* 0x000fe200078e00ff */
[----:B------:R-:W-:-:S02]  /*3a60*/  ISETP.GT.U32.AND P3, PT, R2, R183, PT ;  /* 0x000000b70200720c */ /* 0x000fc40003f64070 */
[----:B------:R-:W-:Y:S02]  /*3a70*/  IABS R191, R10 ;  /* 0x0000000a00bf7213 */ /* 0x000fe40000000000 */
[----:B------:R-:W-:Y:S02]  /*3a80*/  IADD3 R8, -R8, RZ, RZ ;  /* 0x000000ff08087210 */ /* 0x000fe40007ffe1ff */
[----:B------:R-:W-:-:S03]  /*3a90*/  IABS R193, R11 ;  /* 0x0000000b00c17213 */ /* 0x000fc60000000000 */
[----:B------:R-:W-:Y:S01]  /*3aa0*/  @!P5 IADD3 R181, R181, -R2, RZ ;  /* 0x80000002b5b5d210 */ /* 0x000fe20007ffe0ff */
[C---:B------:R-:W-:Y:S01]  /*3ab0*/  IMAD R189, R2.reuse, R8, R189 ;  /* 0x0000000802bd7224 */ /* 0x040fe200078e02bd */
[----:B------:R-:W-:Y:S01]  /*3ac0*/  ISETP.GT.U32.AND P5, PT, R2, R187, PT ;  /* 0x000000bb0200720c */ /* 0x000fe20003fa4070 */
[--C-:B------:R-:W-:Y:S01]  /*3ad0*/  @!P0 IMAD.IADD R185, R185, 0x1, -R2.reuse ;  /* 0x00000001b9b98824 */ /* 0x100fe200078e0a02 */
[----:B------:R-:W-:Y:S01]  /*3ae0*/  ISETP.GE.AND P0, PT, R12, RZ, PT ;  /* 0x000000ff0c00720c */ /* 0x000fe20003f06270 */
[----:B------:R-:W-:Y:S01]  /*3af0*/  @!P3 IMAD.IADD R183, R183, 0x1, -R2 ;  /* 0x00000001b7b7b824 */ /* 0x000fe200078e0a02 */
[----:B------:R-:W-:Y:S01]  /*3b00*/  ISETP.GT.U32.AND P3, PT, R2, R189, PT ;  /* 0x000000bd0200720c */ /* 0x000fe20003f64070 */
[----:B------:R-:W-:Y:S01]  /*3b10*/  IMAD.HI.U32 R8, R7, R191, RZ ;  /* 0x000000bf07087227 */ /* 0x000fe200078e00ff */
[----:B------:R-:W-:Y:S02]  /*3b20*/  LOP3.LUT R12, R3, 0x9a, RZ, 0xfc, !PT ;  /* 0x0000009a030c7812 */ /* 0x000fe400078efcff */
[----:B------:R-:W-:Y:S01]  /*3b30*/  @!P4 IADD3 R183, -R183, RZ, RZ ;  /* 0x000000ffb7b7c210 */ /* 0x000fe20007ffe1ff */
[----:B------:R-:W-:Y:S01]  /*3b40*/  IMAD.MOV R8, RZ, RZ, -R8 ;  /* 0x000000ffff087224 */ /* 0x000fe200078e0a08 */
[----:B------:R-:W-:Y:S01]  /*3b50*/  ISETP.GE.AND P4, PT, R10, RZ, PT ;  /* 0x000000ff0a00720c */ /* 0x000fe20003f86270 */
[----:B------:R-:W-:Y:S01]  /*3b60*/  IMAD.HI.U32 R9, R7, R193, RZ ;  /* 0x000000c107097227 */ /* 0x000fe200078e00ff */
[----:B------:R-:W-:-:S02]  /*3b70*/  LOP3.LUT R10, R3, 0x8a, RZ, 0xfc, !PT ;  /* 0x0000008a030a7812 */ /* 0x000fc400078efcff */
[----:B------:R-:W-:Y:S01]  /*3b80*/  @!P5 IADD3 R187, R187, -R2, RZ ;  /* 0x80000002bbbbd210 */ /* 0x000fe20007ffe0ff */
[C---:B------:R-:W-:Y:S01]  /*3b90*/  IMAD R191, R2.reuse, R8, R191 ;  /* 0x0000000802bf7224 */ /* 0x040fe200078e02bf */
[C---:B------:R-:W-:Y:S01]  /*3ba0*/  ISETP.GT.U32.AND P5, PT, R2.reuse, R185, PT ;  /* 0x000000b90200720c */ /* 0x040fe20003fa4070 */
[----:B------:R-:W-:Y:S01]  /*3bb0*/  @!P3 IMAD.IADD R189, R189, 0x1, -R2 ;  /* 0x00000001bdbdb824 */ /* 0x000fe200078e0a02 */
[----:B------:R-:W-:Y:S01]  /*3bc0*/  ISETP.GT.U32.AND P3, PT, R2, R187, PT ;  /* 0x000000bb0200720c */ /* 0x000fe20003f64070 */
[----:B------:R-:W-:Y:S01]  /*3bd0*/  IMAD.MOV R9, RZ, RZ, -R9 ;  /* 0x000000ffff097224 */ /* 0x000fe200078e0a09 */
[----:B------:R-:W-:Y:S01]  /*3be0*/  IABS R199, R10 ;  /* 0x0000000a00c77213 */ /* 0x000fe20000000000 */
[----:B------:R-:W-:Y:S01]  /*3bf0*/  IMAD.HI.U32 R8, R7, R195, RZ ;  /* 0x000000c307087227 */ /* 0x000fe200078e00ff */
[----:B------:R-:W-:-:S03]  /*3c00*/  IABS R215, R12 ;  /* 0x0000000c00d77213 */ /* 0x000fc60000000000 */
[----:B------:R-:W-:Y:S02]  /*3c10*/  IMAD R193, R2, R9, R193 ;  /* 0x0000000902c17224 */ /* 0x000fe400078e02c1 */
[----:B------:R-:W-:-:S04]  /*3c20*/  IMAD.HI.U32 R9, R7, R197, RZ ;  /* 0x000000c507097227 */ /* 0x000fc800078e00ff */
[----:B------:R-:W-:Y:S01]  /*3c30*/  @!P5 IMAD.IADD R185, R185, 0x1, -R2 ;  /* 0x00000001b9b9d824 */ /* 0x000fe200078e0a02 */
[C---:B------:R-:W-:Y:S01]  /*3c40*/  ISETP.GT.U32.AND P5, PT, R2.reuse, R191, PT ;  /* 0x000000bf0200720c */ /* 0x040fe20003fa4070 */
[----:B------:R-:W-:Y:S01]  /*3c50*/  IMAD.MOV R9, RZ, RZ, -R9 ;  /* 0x000000ffff097224 */ /* 0x000fe200078e0a09 */
[----:B------:R-:W-:Y:S01]  /*3c60*/  @!P3 IADD3 R187, R187, -R2, RZ ;  /* 0x80000002bbbbb210 */ /* 0x000fe20007ffe0ff */
[----:B------:R-:W-:Y:S01]  /*3c70*/  IMAD.MOV R8, RZ, RZ, -R8 ;  /* 0x000000ffff087224 */ /* 0x000fe200078e0a08 */
[C---:B------:R-:W-:Y:S01]  /*3c80*/  ISETP.GT.U32.AND P3, PT, R2.reuse, R193, PT ;  /* 0x000000c10200720c */ /* 0x040fe20003f64070 */
[C---:B------:R-:W-:Y:S01]  /*3c90*/  IMAD R197, R2.reuse, R9, R197 ;  /* 0x0000000902c57224 */ /* 0x040fe200078e02c5 */
[----:B------:R-:W-:Y:S01]  /*3ca0*/  @!P2 IADD3 R185, -R185, RZ, RZ ;  /* 0x000000ffb9b9a210 */ /* 0x000fe20007ffe1ff */
[----:B------:R-:W-:Y:S01]  /*3cb0*/  @!P6 IMAD.MOV R187, RZ, RZ, -R187 ;  /* 0x000000ffffbbe224 */ /* 0x000fe200078e0abb */
[----:B------:R-:W-:Y:S01]  /*3cc0*/  LOP3.LUT R9, R3, 0x8c, RZ, 0xfc, !PT ;  /* 0x0000008c03097812 */ /* 0x000fe200078efcff */
[C---:B------:R-:W-:Y:S01]  /*3cd0*/  IMAD R195, R2.reuse, R8, R195 ;  /* 0x0000000802c37224 */ /* 0x040fe200078e02c3 */
[----:B------:R-:W-:Y:S01]  /*3ce0*/  ISETP.GT.U32.AND P6, PT, R2, R197, PT ;  /* 0x000000c50200720c */ /* 0x000fe20003fc4070 */
[----:B------:R-:W-:Y:S01]  /*3cf0*/  IMAD.HI.U32 R8, R7, R199, RZ ;  /* 0x000000c707087227 */ /* 0x000fe200078e00ff */
[----:B------:R-:W-:-:S03]  /*3d00*/  IABS R201, R9 ;  /* 0x0000000900c97213 */ /* 0x000fc60000000000 */
[--C-:B------:R-:W-:Y:S01]  /*3d10*/  @!P5 IMAD.IADD R191, R191, 0x1, -R2.reuse ;  /* 0x00000001bfbfd824 */ /* 0x100fe200078e0a02 */
[C---:B------:R-:W-:Y:S01]  /*3d20*/  ISETP.GT.U32.AND P5, PT, R2.reuse, R195, PT ;  /* 0x000000c30200720c */ /* 0x040fe20003fa4070 */
[----:B------:R-:W-:Y:S02]  /*3d30*/  @!P3 IMAD.IADD R193, R193, 0x1, -R2 ;  /* 0x00000001c1c1b824 */ /* 0x000fe400078e0a02 */
[----:B------:R-:W-:Y:S01]  /*3d40*/  IMAD.MOV R8, RZ, RZ, -R8 ;  /* 0x000000ffff087224 */ /* 0x000fe200078e0a08 */
[C---:B------:R-:W-:Y:S01]  /*3d50*/  ISETP.GT.U32.AND P2, PT, R2.reuse, R191, PT ;  /* 0x000000bf0200720c */ /* 0x040fe20003f44070 */
[----:B------:R-:W-:Y:S01]  /*3d60*/  @!P1 IMAD.MOV R181, RZ, RZ, -R181 ;  /* 0x000000ffffb59224 */ /* 0x000fe200078e0ab5 */
[C---:B------:R-:W-:Y:S01]  /*3d70*/  ISETP.GT.U32.AND P3, PT, R2.reuse, R193, PT ;  /* 0x000000c10200720c */ /* 0x040fe20003f64070 */
[----:B------:R-:W-:Y:S01]  /*3d80*/  @!P6 IMAD.IADD R197, R197, 0x1, -R2 ;  /* 0x00000001c5c5e824 */ /* 0x000fe200078e0a02 */
[C---:B------:R-:W-:Y:S01]  /*3d90*/  ISETP.GT.U32.AND P1, PT, R2.reuse, R189, PT ;  /* 0x000000bd0200720c */ /* 0x040fe20003f24070 */
[----:B------:R-:W-:Y:S01]  /*3da0*/  IMAD R199, R2, R8, R199 ;  /* 0x0000000802c77224 */ /* 0x000fe200078e02c7 */
[----:B------:R-:W-:Y:S01]  /*3db0*/  ISETP.GE.AND P6, PT, R10, RZ, PT ;  /* 0x000000ff0a00720c */ /* 0x000fe20003fc6270 */
[----:B------:R-:W-:Y:S01]  /*3dc0*/  IMAD.HI.U32 R8, R7, R201, RZ ;  /* 0x000000c907087227 */ /* 0x000fe200078e00ff */
[----:B------:R-:W-:-:S03]  /*3dd0*/  LOP3.LUT R10, R3, 0x92, RZ, 0xfc, !PT ;  /* 0x00000092030a7812 */ /* 0x000fc600078efcff */
[--C-:B------:R-:W-:Y:S01]  /*3de0*/  @!P5 IMAD.IADD R195, R195, 0x1, -R2.reuse ;  /* 0x00000001c3c3d824 */ /* 0x100fe200078e0a02 */
[----:B------:R-:W-:Y:S01]  /*3df0*/  IADD3 R8, -R8, RZ, RZ ;  /* 0x000000ff08087210 */ /* 0x000fe20007ffe1ff */
[--C-:B------:R-:W-:Y:S01]  /*3e00*/  @!P2 IMAD.IADD R191, R191, 0x1, -R2.reuse ;  /* 0x00000001bfbfa824 */ /* 0x100fe200078e0a02 */
[----:B------:R-:W-:Y:S01]  /*3e10*/  ISETP.GE.AND P2, PT, R14, RZ, PT ;  /* 0x000000ff0e00720c */ /* 0x000fe20003f46270 */
[--C-:B------:R-:W-:Y:S01]  /*3e20*/  @!P3 IMAD.IADD R193, R193, 0x1, -R2.reuse ;  /* 0x00000001c1c1b824 */ /* 0x100fe200078e0a02 */
[C---:B------:R-:W-:Y:S01]  /*3e30*/  ISETP.GT.U32.AND P3, PT, R2.reuse, R199, PT ;  /* 0x000000c70200720c */ /* 0x040fe20003f64070 */
[----:B------:R-:W-:Y:S01]  /*3e40*/  @!P4 IMAD.MOV R191, RZ, RZ, -R191 ;  /* 0x000000ffffbfc224 */ /* 0x000fe200078e0abf */
[C---:B------:R-:W-:Y:S01]  /*3e50*/  ISETP.GT.U32.AND P4, PT, R2.reuse, R197, PT ;  /* 0x000000c50200720c */ /* 0x040fe20003f84070 */
[C---:B------:R-:W-:Y:S01]  /*3e60*/  IMAD R201, R2.reuse, R8, R201 ;  /* 0x0000000802c97224 */ /* 0x040fe200078e02c9 */
[----:B------:R-:W-:Y:S01]  /*3e70*/  ISETP.GT.U32.AND P5, PT, R2, R195, PT ;  /* 0x000000c30200720c */ /* 0x000fe20003fa4070 */
[----:B------:R-:W-:Y:S01]  /*3e80*/  @!P1 IMAD.IADD R189, R189, 0x1, -R2 ;  /* 0x00000001bdbd9824 */ /* 0x000fe200078e0a02 */
[----:B------:R-:W-:-:S02]  /*3e90*/  ISETP.GE.AND P1, PT, R11, RZ, PT ;  /* 0x000000ff0b00720c */ /* 0x000fc40003f26270 */
[----:B------:R-:W-:Y:S02]  /*3ea0*/  LOP3.LUT R8, R3, 0x8e, RZ, 0xfc, !PT ;  /* 0x0000008e03087812 */ /* 0x000fe400078efcff */
[----:B------:R-:W-:Y:S02]  /*3eb0*/  @!P0 IADD3 R189, -R189, RZ, RZ ;  /* 0x000000ffbdbd8210 */ /* 0x000fe40007ffe1ff */
[----:B------:R-:W-:Y:S01]  /*3ec0*/  ISETP.GE.AND P0, PT, R13, RZ, PT ;  /* 0x000000ff0d00720c */ /* 0x000fe20003f06270 */
[--C-:B------:R-:W-:Y:S01]  /*3ed0*/  @!P3 IMAD.IADD R199, R199, 0x1, -R2.reuse ;  /* 0x00000001c7c7b824 */ /* 0x100fe200078e0a02 */
[----:B------:R-:W-:Y:S01]  /*3ee0*/  IABS R203, R8 ;  /* 0x0000000800cb7213 */ /* 0x000fe20000000000 */
[--C-:B------:R-:W-:Y:S01]  /*3ef0*/  @!P4 IMAD.IADD R197, R197, 0x1, -R2.reuse ;  /* 0x00000001c5c5c824 */ /* 0x100fe200078e0a02 */
[----:B------:R-:W-:Y:S01]  /*3f00*/  ISETP.GT.U32.AND P4, PT, R2, R201, PT ;  /* 0x000000c90200720c */ /* 0x000fe20003f84070 */
[----:B------:R-:W-:Y:S01]  /*3f10*/  @!P5 IMAD.IADD R195, R195, 0x1, -R2 ;  /* 0x00000001c3c3d824 */ /* 0x000fe200078e0a02 */
[----:B------:R-:W-:Y:S01]  /*3f20*/  ISETP.GE.AND P5, PT, R9, RZ, PT ;  /* 0x000000ff0900720c */ /* 0x000fe20003fa6270 */
[----:B------:R-:W-:Y:S01]  /*3f30*/  @!P2 IMAD.MOV R197, RZ, RZ, -R197 ;  /* 0x000000ffffc5a224 */ /* 0x000fe200078e0ac5 */
[----:B------:R-:W-:-:S02]  /*3f40*/  @!P1 IADD3 R193, -R193, RZ, RZ ;  /* 0x000000ffc1c19210 */ /* 0x000fc40007ffe1ff */
[----:B------:R-:W-:Y:S02]  /*3f50*/  ISETP.GT.U32.AND P1, PT, R2, R199, PT ;  /* 0x000000c70200720c */ /* 0x000fe40003f24070 */
[----:B------:R-:W-:Y:S01]  /*3f60*/  LOP3.LUT R9, R3, 0x90, RZ, 0xfc, !PT ;  /* 0x0000009003097812 */ /* 0x000fe200078efcff */
[----:B------:R-:W-:Y:S01]  /*3f70*/  @!P0 IMAD.MOV R195, RZ, RZ, -R195 ;  /* 0x000000ffffc38224 */ /* 0x000fe200078e0ac3 */
[----:B------:R-:W-:Y:S02]  /*3f80*/  IABS R207, R10 ;  /* 0x0000000a00cf7213 */ /* 0x000fe40000000000 */
[----:B------:R-:W-:Y:S01]  /*3f90*/  ISETP.GE.AND P3, PT, R8, RZ, PT ;  /* 0x000000ff0800720c */ /* 0x000fe20003f66270 */
[----:B------:R-:W-:Y:S01]  /*3fa0*/  @!P4 IMAD.IADD R201, R201, 0x1, -R2 ;  /* 0x00000001c9c9c824 */ /* 0x000fe200078e0a02 */
[----:B------:R-:W-:Y:S01]  /*3fb0*/  ISETP.GE.AND P0, PT, R9, RZ, PT ;  /* 0x000000ff0900720c */ /* 0x000fe20003f06270 */
[----:B------:R-:W-:Y:S01]  /*3fc0*/  IMAD.HI.U32 R8, R7, R203, RZ ;  /* 0x000000cb07087227 */ /* 0x000fe200078e00ff */
[----:B------:R-:W-:-:S02]  /*3fd0*/  IABS R205, R9 ;  /* 0x0000000900cd7213 */ /* 0x000fc40000000000 */
[----:B------:R-:W-:Y:S01]  /*3fe0*/  ISETP.GT.U32.AND P4, PT, R2, R201, PT ;  /* 0x000000c90200720c */ /* 0x000fe20003f84070 */
[----:B------:R-:W-:Y:S01]  /*3ff0*/  IMAD.HI.U32 R9, R7, R207, RZ ;  /* 0x000000cf07097227 */ /* 0x000fe200078e00ff */
[----:B------:R-:W-:Y:S02]  /*4000*/  ISETP.GE.AND P2, PT, R10, RZ, PT ;  /* 0x000000ff0a00720c */ /* 0x000fe40003f46270 */
[----:B------:R-:W-:Y:S01]  /*4010*/  @!P1 IADD3 R199, R199, -R2, RZ ;  /* 0x80000002c7c79210 */ /* 0x000fe20007ffe0ff */
[----:B------:R-:W-:Y:S01]  /*4020*/  IMAD.MOV R10, RZ, RZ, -R8 ;  /* 0x000000ffff0a7224 */ /* 0x000fe200078e0a08 */
[----:B------:R-:W-:Y:S01]  /*4030*/  IADD3 R9, -R9, RZ, RZ ;  /* 0x000000ff09097210 */ /* 0x000fe20007ffe1ff */
[----:B------:R-:W-:Y:S01]  /*4040*/  IMAD.HI.U32 R8, R7, R205, RZ ;  /* 0x000000cd07087227 */ /* 0x000fe200078e00ff */
[C---:B------:R-:W-:Y:S02]  /*4050*/  LOP3.LUT R11, R3.reuse, 0x94, RZ, 0xfc, !PT ;  /* 0x00000094030b7812 */ /* 0x040fe400078efcff */
[----:B------:R-:W-:Y:S01]  /*4060*/  LOP3.LUT R13, R3, 0x9c, RZ, 0xfc, !PT ;  /* 0x0000009c030d7812 */ /* 0x000fe200078efcff */
[C---:B------:R-:W-:Y:S01]  /*4070*/  IMAD R203, R2.reuse, R10, R203 ;  /* 0x0000000a02cb7224 */ /* 0x040fe200078e02cb */
[----:B------:R-:W-:Y:S01]  /*4080*/  ISETP.GE.AND P1, PT, R11, RZ, PT ;  /* 0x000000ff0b00720c */ /* 0x000fe20003f26270 */
[----:B------:R-:W-:Y:S01]  /*4090*/  @!P6 IMAD.MOV R199, RZ, RZ, -R199 ;  /* 0x000000ffffc7e224 */ /* 0x000fe200078e0ac7 */
[----:B------:R-:W-:Y:S01]  /*40a0*/  IABS R209, R11 ;  /* 0x0000000b00d17213 */ /* 0x000fe20000000000 */
[----:B------:R-:W-:Y:S01]  /*40b0*/  @!P4 IMAD.IADD R201, R201, 0x1, -R2 ;  /* 0x00000001c9c9c824 */ /* 0x000fe200078e0a02 */
[C---:B------:R-:W-:Y:S01]  /*40c0*/  ISETP.GT.U32.AND P6, PT, R2.reuse, R203, PT ;  /* 0x000000cb0200720c */ /* 0x040fe20003fc4070 */
[C---:B------:R-:W-:Y:S01]  /*40d0*/  IMAD R207, R2.reuse, R9, R207 ;  /* 0x0000000902cf7224 */ /* 0x040fe200078e02cf */
[----:B------:R-:W-:Y:S01]  /*40e0*/  LOP3.LUT R11, R3, 0x98, RZ, 0xfc, !PT ;  /* 0x00000098030b7812 */ /* 0x000fe200078efcff */
[----:B------:R-:W-:Y:S01]  /*40f0*/  IMAD.MOV R10, RZ, RZ, -R8 ;  /* 0x000000ffff0a7224 */ /* 0x000fe200078e0a08 */
[----:B------:R-:W-:Y:S01]  /*4100*/  @!P5 IADD3 R201, -R201, RZ, RZ ;  /* 0x000000ffc9c9d210 */ /* 0x000fe20007ffe1ff */
[----:B------:R-:W-:Y:S01]  /*4110*/  IMAD.HI.U32 R8, R7, R209, RZ ;  /* 0x000000d107087227 */ /* 0x000fe200078e00ff */
[----:B------:R-:W-:-:S02]  /*4120*/  ISETP.GT.U32.AND P5, PT, R2, R207, PT ;  /* 0x000000cf0200720c */ /* 0x000fc40003fa4070 */
[----:B------:R-:W-:Y:S01]  /*4130*/  IABS R213, R11 ;  /* 0x0000000b00d57213 */ /* 0x000fe20000000000 */
[C---:B------:R-:W-:Y:S01]  /*4140*/  IMAD R205, R2.reuse, R10, R205 ;  /* 0x0000000a02cd7224 */ /* 0x040fe200078e02cd */
[C---:B------:R-:W-:Y:S01]  /*4150*/  LOP3.LUT R10, R3.reuse, 0x96, RZ, 0xfc, !PT ;  /* 0x00000096030a7812 */ /* 0x040fe200078efcff */
[----:B------:R-:W-:Y:S01]  /*4160*/  IMAD.MOV R8, RZ, RZ, -R8 ;  /* 0x000000ffff087224 */ /* 0x000fe200078e0a08 */
[----:B------:R-:W-:Y:S01]  /*4170*/  LOP3.LUT R14, R3, 0x9e, RZ, 0xfc, !PT ;  /* 0x0000009e030e7812 */ /* 0x000fe200078efcff */
[--C-:B------:R-:W-:Y:S01]  /*4180*/  @!P6 IMAD.IADD R203, R203, 0x1, -R2.reuse ;  /* 0x00000001cbcbe824 */ /* 0x100fe200078e0a02 */
[C---:B------:R-:W-:Y:S01]  /*4190*/  ISETP.GT.U32.AND P4, PT, R2.reuse, R205, PT ;  /* 0x000000cd0200720c */ /* 0x040fe20003f84070 */
[----:B------:R-:W-:Y:S01]  /*41a0*/  IMAD.HI.U32 R9, R7, R213, RZ ;  /* 0x000000d507097227 */ /* 0x000fe200078e00ff */
[----:B------:R-:W-:Y:S02]  /*41b0*/  IABS R211, R10 ;  /* 0x0000000a00d37213 */ /* 0x000fe40000000000 */
[C---:B------:R-:W-:Y:S01]  /*41c0*/  ISETP.GT.U32.AND P6, PT, R2.reuse, R203, PT ;  /* 0x000000cb0200720c */ /* 0x040fe20003fc4070 */
[----:B------:R-:W-:Y:S01]  /*41d0*/  @!P5 IMAD.IADD R207, R207, 0x1, -R2 ;  /* 0x00000001cfcfd824 */ /* 0x000fe200078e0a02 */
[----:B------:R-:W-:Y:S01]  /*41e0*/  IABS R217, R13 ;  /* 0x0000000d00d97213 */ /* 0x000fe20000000000 */
[C---:B------:R-:W-:Y:S01]  /*41f0*/  IMAD R209, R2.reuse, R8, R209 ;  /* 0x0000000802d17224 */ /* 0x040fe200078e02d1 */
[----:B------:R-:W-:Y:S01]  /*4200*/  IABS R219, R14 ;  /* 0x0000000e00db7213 */ /* 0x000fe20000000000 */
[----:B------:R-:W-:Y:S01]  /*4210*/  IMAD.MOV R9, RZ, RZ, -R9 ;  /* 0x000000ffff097224 */ /* 0x000fe200078e0a09 */
[----:B------:R-:W-:Y:S01]  /*4220*/  ISETP.GT.U32.AND P5, PT, R2, R207, PT ;  /* 0x000000cf0200720c */ /* 0x000fe20003fa4070 */
[----:B------:R-:W-:-:S04]  /*4230*/  IMAD.HI.U32 R8, R7, R211, RZ ;  /* 0x000000d307087227 */ /* 0x000fc800078e00ff */
[--C-:B------:R-:W-:Y:S01]  /*4240*/  @!P4 IMAD.IADD R205, R205, 0x1, -R2.reuse ;  /* 0x00000001cdcdc824 */ /* 0x100fe200078e0a02 */
[----:B------:R-:W-:Y:S01]  /*4250*/  IADD3 R8, -R8, RZ, RZ ;  /* 0x000000ff08087210 */ /* 0x000fe20007ffe1ff */
[----:B------:R-:W-:Y:S01]  /*4260*/  @!P6 IMAD.IADD R203, R203, 0x1, -R2 ;  /* 0x00000001cbcbe824 */ /* 0x000fe200078e0a02 */
[C---:B------:R-:W-:Y:S01]  /*4270*/  ISETP.GT.U32.AND P6, PT, R2.reuse, R209, PT ;  /* 0x000000d10200720c */ /* 0x040fe20003fc4070 */
[C---:B------:R-:W-:Y:S01]  /*4280*/  IMAD R213, R2.reuse, R9, R213 ;  /* 0x0000000902d57224 */ /* 0x040fe200078e02d5 */
[C---:B------:R-:W-:Y:S01]  /*4290*/  ISETP.GT.U32.AND P4, PT, R2.reuse, R205, PT ;  /* 0x000000cd0200720c */ /* 0x040fe20003f84070 */
[C---:B------:R-:W-:Y:S02]  /*42a0*/  IMAD R211, R2.reuse, R8, R211 ;  /* 0x0000000802d37224 */ /* 0x040fe400078e02d3 */
[----:B------:R-:W-:Y:S01]  /*42b0*/  @!P5 IADD3 R207, R207, -R2, RZ ;  /* 0x80000002cfcfd210 */ /* 0x000fe20007ffe0ff */
[----:B------:R-:W-:Y:S01]  /*42c0*/  IMAD.HI.U32 R8, R7, R215, RZ ;  /* 0x000000d707087227 */ /* 0x000fe200078e00ff */
[----:B------:R-:W-:-:S03]  /*42d0*/  ISETP.GT.U32.AND P5, PT, R2, R213, PT ;  /* 0x000000d50200720c */ /* 0x000fc60003fa4070 */
[----:B------:R-:W-:Y:S02]  /*42e0*/  IMAD.MOV R8, RZ, RZ, -R8 ;  /* 0x000000ffff087224 */ /* 0x000fe400078e0a08 */
[----:B------:R-:W-:-:S04]  /*42f0*/  IMAD.HI.U32 R9, R7, R217, RZ ;  /* 0x000000d907097227 */ /* 0x000fc800078e00ff */
[--C-:B------:R-:W-:Y:S01]  /*4300*/  @!P6 IMAD.IADD R209, R209, 0x1, -R2.reuse ;  /* 0x00000001d1d1e824 */ /* 0x100fe200078e0a02 */
[----:B------:R-:W-:Y:S01]  /*4310*/  IADD3 R9, -R9, RZ, RZ ;  /* 0x000000ff09097210 */ /* 0x000fe20007ffe1ff */
[--C-:B------:R-:W-:Y:S01]  /*4320*/  @!P4 IMAD.IADD R205, R205, 0x1, -R2.reuse ;  /* 0x00000001cdcdc824 */ /* 0x100fe200078e0a02 */
[C---:B------:R-:W-:Y:S01]  /*4330*/  ISETP.GT.U32.AND P4, PT, R2.reuse, R211, PT ;  /* 0x000000d30200720c */ /* 0x040fe20003f84070 */
[----:B------:R-:W-:Y:S01]  /*4340*/  @!P5 IMAD.IADD R213, R213, 0x1, -R2 ;  /* 0x00000001d5d5d824 */ /* 0x000fe200078e0a02 */
[C---:B------:R-:W-:Y:S01]  /*4350*/  ISETP.GT.U32.AND P6, PT, R2.reuse, R209, PT ;  /* 0x000000d10200720c */ /* 0x040fe20003fc4070 */
[C---:B------:R-:W-:Y:S02]  /*4360*/  IMAD R215, R2.reuse, R8, R215 ;  /* 0x0000000802d77224 */ /* 0x040fe400078e02d7 */
[----:B------:R-:W-:Y:S01]  /*4370*/  IMAD.HI.U32 R8, R7, R219, RZ ;  /* 0x000000db07087227 */ /* 0x000fe200078e00ff */
[----:B------:R-:W-:-:S03]  /*4380*/  ISETP.GT.U32.AND P5, PT, R2, R213, PT ;  /* 0x000000d50200720c */ /* 0x000fc60003fa4070 */
[----:B------:R-:W-:Y:S02]  /*4390*/  IMAD.MOV R8, RZ, RZ, -R8 ;  /* 0x000000ffff087224 */ /* 0x000fe400078e0a08 */
[C---:B------:R-:W-:Y:S02]  /*43a0*/  IMAD R217, R2.reuse, R9, R217 ;  /* 0x0000000902d97224 */ /* 0x040fe400078e02d9 */
[--C-:B------:R-:W-:Y:S01]  /*43b0*/  @!P4 IMAD.IADD R211, R211, 0x1, -R2.reuse ;  /* 0x00000001d3d3c824 */ /* 0x100fe200078e0a02 */
[----:B------:R-:W-:Y:S01]  /*43c0*/  ISETP.GE.AND P4, PT, R11, RZ, PT ;  /* 0x000000ff0b00720c */ /* 0x000fe20003f86270 */
[C---:B------:R-:W-:Y:S01]  /*43d0*/  IMAD R219, R2.reuse, R8, R219 ;  /* 0x0000000802db7224 */ /* 0x040fe200078e02db */
[----:B------:R-:W-:Y:S01]  /*43e0*/  @!P6 IADD3 R209, R209, -R2, RZ ;  /* 0x80000002d1d1e210 */ /* 0x000fe20007ffe0ff */
[----:B------:R-:W-:Y:S01]  /*43f0*/  @!P0 IMAD.MOV R205, RZ, RZ, -R205 ;  /* 0x000000ffffcd8224 */ /* 0x000fe200078e0acd */
[C---:B------:R-:W-:Y:S01]  /*4400*/  ISETP.GT.U32.AND P6, PT, R2.reuse, R215, PT ;  /* 0x000000d70200720c */ /* 0x040fe20003fc4070 */
[----:B------:R-:W-:Y:S01]  /*4410*/  @!P5 IMAD.IADD R213, R213, 0x1, -R2 ;  /* 0x00000001d5d5d824 */ /* 0x000fe200078e0a02 */
[C---:B------:R-:W-:Y:S01]  /*4420*/  ISETP.GT.U32.AND P0, PT, R2.reuse, R211, PT ;  /* 0x000000d30200720c */ /* 0x040fe20003f04070 */
[----:B------:R-:W-:Y:S01]  /*4430*/  @!P1 IMAD.MOV R209, RZ, RZ, -R209 ;  /* 0x000000ffffd19224 */ /* 0x000fe200078e0ad1 */
[C---:B------:R-:W-:Y:S01]  /*4440*/  ISETP.GT.U32.AND P1, PT, R2.reuse, R217, PT ;  /* 0x000000d90200720c */ /* 0x040fe20003f24070 */
[----:B------:R-:W-:Y:S01]  /*4450*/  @!P3 IMAD.MOV R203, RZ, RZ, -R203 ;  /* 0x000000ffffcbb224 */ /* 0x000fe200078e0acb */
[----:B------:R-:W-:Y:S01]  /*4460*/  ISETP.GT.U32.AND P5, PT, R2, R219, PT ;  /* 0x000000db0200720c */ /* 0x000fe20003fa4070 */
[----:B------:R-:W-:Y:S01]  /*4470*/  @!P2 IMAD.MOV R207, RZ, RZ, -R207 ;  /* 0x000000ffffcfa224 */ /* 0x000fe200078e0acf */
[----:B------:R-:W-:Y:S01]  /*4480*/  ISETP.GE.AND P3, PT, R10, RZ, PT ;  /* 0x000000ff0a00720c */ /* 0x000fe20003f66270 */
[----:B------:R-:W-:Y:S01]  /*4490*/  @!P4 IMAD.MOV R213, RZ, RZ, -R213 ;  /* 0x000000ffffd5c224 */ /* 0x000fe200078e0ad5 */
[----:B------:R-:W-:-:S02]  /*44a0*/  LOP3.LUT R10, R3, 0xa0, RZ, 0xfc, !PT ;  /* 0x000000a0030a7812 */ /* 0x000fc400078efcff */
[----:B------:R-:W-:Y:S01]  /*44b0*/  LOP3.LUT R11, R3, 0xa2, RZ, 0xfc, !PT ;  /* 0x000000a2030b7812 */ /* 0x000fe200078efcff */
[--C-:B------:R-:W-:Y:S01]  /*44c0*/  @!P6 IMAD.IADD R215, R215, 0x1, -R2.reuse ;  /* 0x00000001d7d7e824 */ /* 0x100fe200078e0a02 */
[----:B------:R-:W-:Y:S02]  /*44d0*/  IABS R221, R10 ;  /* 0x0000000a00dd7213 */ /* 0x000fe40000000000 */
[----:B------:R-:W-:Y:S01]  /*44e0*/  @!P0 IADD3 R211, R211, -R2, RZ ;  /* 0x80000002d3d38210 */ /* 0x000fe20007ffe0ff */
[--C-:B------:R-:W-:Y:S01]  /*44f0*/  @!P1 IMAD.IADD R217, R217, 0x1, -R2.reuse ;  /* 0x00000001d9d99824 */ /* 0x100fe200078e0a02 */
[----:B------:R-:W-:Y:S01]  /*4500*/  IABS R223, R11 ;  /* 0x0000000b00df7213 */ /* 0x000fe20000000000 */
[----:B------:R-:W-:Y:S01]  /*4510*/  IMAD.HI.U32 R8, R7, R221, RZ ;  /* 0x000000dd07087227 */ /* 0x000fe200078e00ff */
[----:B------:R-:W-:Y:S02]  /*4520*/  ISETP.GT.U32.AND P1, PT, R2, R215, PT ;  /* 0x000000d70200720c */ /* 0x000fe40003f24070 */
[----:B------:R-:W-:Y:S01]  /*4530*/  ISETP.GE.AND P2, PT, R12, RZ, PT ;  /* 0x000000ff0c00720c */ /* 0x000fe20003f46270 */
[----:B------:R-:W-:Y:S01]  /*4540*/  @!P5 IMAD.IADD R219, R219, 0x1, -R2 ;  /* 0x00000001dbdbd824 */ /* 0x000fe200078e0a02 */
[----:B------:R-:W-:Y:S01]  /*4550*/  IADD3 R9, -R8, RZ, RZ ;  /* 0x000000ff08097210 */ /* 0x000fe20007ffe1ff */
[----:B------:R-:W-:Y:S01]  /*4560*/  @!P3 IMAD.MOV R211, RZ, RZ, -R211 ;  /* 0x000000ffffd3b224 */ /* 0x000fe200078e0ad3 */
[C---:B------:R-:W-:Y:S01]  /*4570*/  ISETP.GT.U32.AND P5, PT, R2.reuse, R217, PT ;  /* 0x000000d90200720c */ /* 0x040fe20003fa4070 */
[----:B------:R-:W-:Y:S01]  /*4580*/  IMAD.HI.U32 R8, R7, R223, RZ ;  /* 0x000000df07087227 */ /* 0x000fe200078e00ff */
[----:B------:R-:W-:-:S02]  /*4590*/  ISETP.GT.U32.AND P3, PT, R2, R219, PT ;  /* 0x000000db0200720c */ /* 0x000fc40003f64070 */
[----:B------:R-:W-:Y:S01]  /*45a0*/  ISETP.GE.AND P0, PT, R13, RZ, PT ;  /* 0x000000ff0d00720c */ /* 0x000fe20003f06270 */
[C---:B------:R-:W-:Y:S01]  /*45b0*/  IMAD R221, R2.reuse, R9, R221 ;  /* 0x0000000902dd7224 */ /* 0x040fe200078e02dd */
[----:B------:R-:W-:Y:S01]  /*45c0*/  LOP3.LUT R12, R3, 0xa4, RZ, 0xfc, !PT ;  /* 0x000000a4030c7812 */ /* 0x000fe200078efcff */
[----:B------:R-:W-:Y:S01]  /*45d0*/  IMAD.MOV R8, RZ, RZ, -R8 ;  /* 0x000000ffff087224 */ /* 0x000fe200078e0a08 */
[----:B------:R-:W-:Y:S02]  /*45e0*/  @!P1 IADD3 R215, R215, -R2, RZ ;  /* 0x80000002d7d79210 */ /* 0x000fe40007ffe0ff */
[C---:B------:R-:W-:Y:S01]  /*45f0*/  ISETP.GT.U32.AND P1, PT, R2.reuse, R221, PT ;  /* 0x000000dd0200720c */ /* 0x040fe20003f24070 */
[C---:B------:R-:W-:Y:S01]  /*4600*/  IMAD R223, R2.reuse, R8, R223 ;  /* 0x0000000802df7224 */ /* 0x040fe200078e02df */
[----:B------:R-:W-:Y:S01]  /*4610*/  LOP3.LUT R13, R3, 0xa6, RZ, 0xfc, !PT ;  /* 0x000000a6030d7812 */ /* 0x000fe200078efcff */
[--C-:B------:R-:W-:Y:S01]  /*4620*/  @!P5 IMAD.IADD R217, R217, 0x1, -R2.reuse ;  /* 0x00000001d9d9d824 */ /* 0x100fe200078e0a02 */
[----:B------:R-:W-:Y:S01]  /*4630*/  IABS R225, R12 ;  /* 0x0000000c00e17213 */ /* 0x000fe20000000000 */
[----:B------:R-:W-:Y:S01]  /*4640*/  @!P3 IMAD.IADD R219, R219, 0x1, -R2 ;  /* 0x00000001dbdbb824 */ /* 0x000fe200078e0a02 */
[----:B------:R-:W-:Y:S01]  /*4650*/  ISETP.GT.U32.AND P3, PT, R2, R223, PT ;  /* 0x000000df0200720c */ /* 0x000fe20003f64070 */
[----:B------:R-:W-:Y:S01]  /*4660*/  @!P0 IMAD.MOV R217, RZ, RZ, -R217 ;  /* 0x000000ffffd98224 */ /* 0x000fe200078e0ad9 */
[----:B------:R-:W-:Y:S01]  /*4670*/  IABS R227, R13 ;  /* 0x0000000d00e37213 */ /* 0x000fe20000000000 */
[----:B------:R-:W-:Y:S01]  /*4680*/  IMAD.HI.U32 R8, R7, R225, RZ ;  /* 0x000000e107087227 */ /* 0x000fe200078e00ff */
[----:B------:R-:W-:-:S02]  /*4690*/  ISETP.GE.AND P5, PT, R10, RZ, PT ;  /* 0x000000ff0a00720c */ /* 0x000fc40003fa6270 */
[----:B------:R-:W-:Y:S01]  /*46a0*/  LOP3.LUT R10, R3, 0xa8, RZ, 0xfc, !PT ;  /* 0x000000a8030a7812 */ /* 0x000fe200078efcff */
[----:B------:R-:W-:Y:S01]  /*46b0*/  IMAD.HI.U32 R9, R7, R227, RZ ;  /* 0x000000e307097227 */ /* 0x000fe200078e00ff */
[----:B------:R-:W-:Y:S02]  /*46c0*/  @!P2 IADD3 R215, -R215, RZ, RZ ;  /* 0x000000ffd7d7a210 */ /* 0x000fe40007ffe1ff */
[----:B------:R-:W-:Y:S01]  /*46d0*/  IABS R229, R10 ;  /* 0x0000000a00e57213 */ /* 0x000fe20000000000 */
[----:B------:R-:W-:Y:S01]  /*46e0*/  IMAD.MOV R8, RZ, RZ, -R8 ;  /* 0x000000ffff087224 */ /* 0x000fe200078e0a08 */
[----:B------:R-:W-:Y:S01]  /*46f0*/  IADD3 R9, -R9, RZ, RZ ;  /* 0x000000ff09097210 */ /* 0x000fe20007ffe1ff */
[--C-:B------:R-:W-:Y:S01]  /*4700*/  @!P1 IMAD.IADD R221, R221, 0x1, -R2.reuse ;  /* 0x00000001dddd9824 */ /* 0x100fe200078e0a02 */
[----:B------:R-:W-:Y:S01]  /*4710*/  ISETP.GE.AND P1, PT, R11, RZ, PT ;  /* 0x000000ff0b00720c */ /* 0x000fe20003f26270 */
[C---:B------:R-:W-:Y:S01]  /*4720*/  IMAD R225, R2.reuse, R8, R225 ;  /* 0x0000000802e17224 */ /* 0x040fe200078e02e1 */
[----:B------:R-:W-:Y:S01]  /*4730*/  LOP3.LUT R11, R3, 0xaa, RZ, 0xfc, !PT ;  /* 0x000000aa030b7812 */ /* 0x000fe200078efcff */
[----:B------:R-:W-:Y:S01]  /*4740*/  @!P3 IMAD.IADD R223, R223, 0x1, -R2 ;  /* 0x00000001dfdfb824 */ /* 0x000fe200078e0a02 */
[C---:B------:R-:W-:Y:S01]  /*4750*/  ISETP.GT.U32.AND P3, PT, R2.reuse, R221, PT ;  /* 0x000000dd0200720c */ /* 0x040fe20003f64070 */
[C---:B------:R-:W-:Y:S01]  /*4760*/  IMAD R227, R2.reuse, R9, R227 ;  /* 0x0000000902e37224 */ /* 0x040fe200078e02e3 */
[----:B------:R-:W-:Y:S01]  /*4770*/  IABS R231, R11 ;  /* 0x0000000b00e77213 */ /* 0x000fe20000000000 */
[----:B------:R-:W-:Y:S01]  /*4780*/  IMAD.HI.U32 R8, R7, R229, RZ ;  /* 0x000000e507087227 */ /* 0x000fe200078e00ff */
[----:B------:R-:W-:-:S02]  /*4790*/  ISETP.GT.U32.AND P2, PT, R2, R223, PT ;  /* 0x000000df0200720c */ /* 0x000fc40003f44070 */
[C---:B------:R-:W-:Y:S01]  /*47a0*/  ISETP.GT.U32.AND P4, PT, R2.reuse, R225, PT ;  /* 0x000000e10200720c */ /* 0x040fe20003f84070 */
[----:B------:R-:W-:Y:S01]  /*47b0*/  IMAD.HI.U32 R9, R7, R231, RZ ;  /* 0x000000e707097227 */ /* 0x000fe200078e00ff */
[----:B------:R-:W-:Y:S02]  /*47c0*/  ISETP.GT.U32.AND P0, PT, R2, R227, PT ;  /* 0x000000e30200720c */ /* 0x000fe40003f04070 */
[----:B------:R-:W-:Y:S01]  /*47d0*/  IADD3 R8, -R8, RZ, RZ ;  /* 0x000000ff08087210 */ /* 0x000fe20007ffe1ff */
[----:B------:R-:W-:Y:S01]  /*47e0*/  IMAD.MOV R9, RZ, RZ, -R9 ;  /* 0x000000ffff097224 */ /* 0x000fe200078e0a09 */
[----:B------:R-:W-:Y:S01]  /*47f0*/  ISETP.GE.AND P6, PT, R14, RZ, PT ;  /* 0x000000ff0e00720c */ /* 0x000fe20003fc6270 */
[--C-:B------:R-:W-:Y:S01]  /*4800*/  @!P3 IMAD.IADD R221, R221, 0x1, -R2.reuse ;  /* 0x00000001ddddb824 */ /* 0x100fe200078e0a02 */
[----:B------:R-:W-:Y:S01]  /*4810*/  ISETP.GE.AND P3, PT, R13, RZ, PT ;  /* 0x000000ff0d00720c */ /* 0x000fe20003f66270 */
[----:B------:R-:W-:Y:S01]  /*4820*/  IMAD R229, R2, R8, R229 ;  /* 0x0000000802e57224 */ /* 0x000fe200078e02e5 */
[----:B------:R-:W-:Y:S01]  /*4830*/  LOP3.LUT R13, R3, 0xb6, RZ, 0xfc, !PT ;  /* 0x000000b6030d7812 */ /* 0x000fe200078efcff */
[--C-:B------:R-:W-:Y:S01]  /*4840*/  @!P2 IMAD.IADD R223, R223, 0x1, -R2.reuse ;  /* 0x00000001dfdfa824 */ /* 0x100fe200078e0a02 */
[----:B------:R-:W-:Y:S01]  /*4850*/  ISETP.GE.AND P2, PT, R10, RZ, PT ;  /* 0x000000ff0a00720c */ /* 0x000fe20003f46270 */
[----:B------:R-:W-:Y:S01]  /*4860*/  @!P4 IMAD.IADD R225, R225, 0x1, -R2 ;  /* 0x00000001e1e1c824 */ /* 0x000fe200078e0a02 */
[----:B------:R-:W-:Y:S01]  /*4870*/  LOP3.LUT R10, R3, 0xae, RZ, 0xfc, !PT ;  /* 0x000000ae030a7812 */ /* 0x000fe200078efcff */
[C---:B------:R-:W-:Y:S01]  /*4880*/  IMAD R231, R2.reuse, R9, R231 ;  /* 0x0000000902e77224 */ /* 0x040fe200078e02e7 */
[----:B------:R-:W-:Y:S01]  /*4890*/  @!P0 IADD3 R227, R227, -R2, RZ ;  /* 0x80000002e3e38210 */ /* 0x000fe20007ffe0ff */
[----:B------:R-:W-:Y:S01]  /*48a0*/  @!P5 IMAD.MOV R221, RZ, RZ, -R221 ;  /* 0x000000ffffddd224 */ /* 0x000fe200078e0add */
[C---:B------:R-:W-:Y:S01]  /*48b0*/  ISETP.GT.U32.AND P5, PT, R2.reuse, R229, PT ;  /* 0x000000e50200720c */ /* 0x040fe20003fa4070 */
[----:B------:R-:W-:Y:S01]  /*48c0*/  @!P1 IMAD.MOV R223, RZ, RZ, -R223 ;  /* 0x000000ffffdf9224 */ /* 0x000fe200078e0adf */
[C---:B------:R-:W-:Y:S01]  /*48d0*/  ISETP.GT.U32.AND P4, PT, R2.reuse, R225, PT ;  /* 0x000000e10200720c */ /* 0x040fe20003f84070 */
[----:B------:R-:W-:Y:S01]  /*48e0*/  @!P6 IMAD.MOV R219, RZ, RZ, -R219 ;  /* 0x000000ffffdbe224 */ /* 0x000fe200078e0adb */
[----:B------:R-:W-:-:S02]  /*48f0*/  ISETP.GT.U32.AND P1, PT, R2, R231, PT ;  /* 0x000000e70200720c */ /* 0x000fc40003f24070 */
[----:B------:R-:W-:Y:S02]  /*4900*/  ISETP.GT.U32.AND P0, PT, R2, R227, PT ;  /* 0x000000e30200720c */ /* 0x000fe40003f04070 */
[----:B------:R-:W-:Y:S02]  /*4910*/  ISETP.GE.AND P6, PT, R12, RZ, PT ;  /* 0x000000ff0c00720c */ /* 0x000fe40003fc6270 */
[----:B------:R-:W-:Y:S02]  /*4920*/  LOP3.LUT R9, R3, 0xac, RZ, 0xfc, !PT ;  /* 0x000000ac03097812 */ /* 0x000fe400078efcff */
[----:B------:R-:W-:Y:S01]  /*4930*/  IABS R235, R10 ;  /* 0x0000000a00eb7213 */ /* 0x000fe20000000000 */
[--C-:B------:R-:W-:Y:S01]  /*4940*/  @!P5 IMAD.IADD R229, R229, 0x1, -R2.reuse ;  /* 0x00000001e5e5d824 */ /* 0x100fe200078e0a02 */
[----:B------:R-:W-:Y:S01]  /*4950*/  IABS R233, R9 ;  /* 0x0000000900e97213 */ /* 0x000fe20000000000 */
[--C-:B------:R-:W-:Y:S01]  /*4960*/  @!P4 IMAD.IADD R225, R225, 0x1, -R2.reuse ;  /* 0x00000001e1e1c824 */ /* 0x100fe200078e0a02 */
[----:B------:R-:W-:Y:S01]  /*4970*/  ISETP.GE.AND P4, PT, R11, RZ, PT ;  /* 0x000000ff0b00720c */ /* 0x000fe20003f86270 */
[----:B------:R-:W-:Y:S01]  /*4980*/  @!P1 IMAD.IADD R231, R231, 0x1, -R2 ;  /* 0x00000001e7e79824 */ /* 0x000fe200078e0a02 */
[----:B------:R-:W-:Y:S01]  /*4990*/  ISETP.GT.U32.AND P5, PT, R2, R229, PT ;  /* 0x000000e50200720c */ /* 0x000fe20003fa4070 */
[----:B------:R-:W-:Y:S01]  /*49a0*/  IMAD.HI.U32 R8, R7, R233, RZ ;  /* 0x000000e907087227 */ /* 0x000fe200078e00ff */
[----:B------:R-:W-:-:S02]  /*49b0*/  @!P0 IADD3 R227, R227, -R2, RZ ;  /* 0x80000002e3e38210 */ /* 0x000fc40007ffe0ff */
[----:B------:R-:W-:Y:S01]  /*49c0*/  ISETP.GE.AND P0, PT, R9, RZ, PT ;  /* 0x000000ff0900720c */ /* 0x000fe20003f06270 */
[----:B------:R-:W-:Y:S01]  /*49d0*/  IMAD.HI.U32 R9, R7, R235, RZ ;  /* 0x000000eb07097227 */ /* 0x000fe200078e00ff */
[----:B------:R-:W-:Y:S02]  /*49e0*/  LOP3.LUT R11, R3, 0xb0, RZ, 0xfc, !PT ;  /* 0x000000b0030b7812 */ /* 0x000fe400078efcff */
[----:B------:R-:W-:Y:S01]  /*49f0*/  ISETP.GE.AND P1, PT, R10, RZ, PT ;  /* 0x000000ff0a00720c */ /* 0x000fe20003f26270 */
[----:B------:R-:W-:Y:S01]  /*4a00*/  @!P6 IMAD.MOV R225, RZ, RZ, -R225 ;  /* 0x000000ffffe1e224 */ /* 0x000fe200078e0ae1 */
[C---:B------:R-:W-:Y:S01]  /*4a10*/  ISETP.GT.U32.AND P6, PT, R2.reuse, R231, PT ;  /* 0x000000e70200720c */ /* 0x040fe20003fc4070 */
[----:B------:R-:W-:Y:S01]  /*4a20*/  IMAD.MOV R8, RZ, RZ, -R8 ;  /* 0x000000ffff087224 */ /* 0x000fe200078e0a08 */
[----:B------:R-:W-:Y:S01]  /*4a30*/  IADD3 R9, -R9, RZ, RZ ;  /* 0x000000ff09097210 */ /* 0x000fe20007ffe1ff */
[----:B------:R-:W-:Y:S01]  /*4a40*/  @!P5 IMAD.IADD R229, R229, 0x1, -R2 ;  /* 0x00000001e5e5d824 */ /* 0x000fe200078e0a02 */
[----:B------:R-:W-:Y:S01]  /*4a50*/  IABS R237, R11 ;  /* 0x0000000b00ed7213 */ /* 0x000fe20000000000 */
[C---:B------:R-:W-:Y:S01]  /*4a60*/  IMAD R233, R2.reuse, R8, R233 ;  /* 0x0000000802e97224 */ /* 0x040fe200078e02e9 */
[----:B------:R-:W-:Y:S01]  /*4a70*/  LOP3.LUT R10, R3, 0xb2, RZ, 0xfc, !PT ;  /* 0x000000b2030a7812 */ /* 0x000fe200078efcff */
[C---:B------:R-:W-:Y:S01]  /*4a80*/  IMAD R235, R2.reuse, R9, R235 ;  /* 0x0000000902eb7224 */ /* 0x040fe200078e02eb */
[----:B------:R-:W-:Y:S01]  /*4a90*/  IABS R243, R13 ;  /* 0x0000000d00f37213 */ /* 0x000fe20000000000 */
[----:B------:R-:W-:Y:S01]  /*4aa0*/  IMAD.HI.U32 R8, R7, R237, RZ ;  /* 0x000000ed07087227 */ /* 0x000fe200078e00ff */
[----:B------:R-:W-:-:S02]  /*4ab0*/  ISETP.GT.U32.AND P5, PT, R2, R233, PT ;  /* 0x000000e90200720c */ /* 0x000fc40003fa4070 */
[----:B------:R-:W-:Y:S01]  /*4ac0*/  IABS R239, R10 ;  /* 0x0000000a00ef7213 */ /* 0x000fe20000000000 */
[----:B------:R-:W-:Y:S01]  /*4ad0*/  IMAD.MOV R8, RZ, RZ, -R8 ;  /* 0x000000ffff087224 */ /* 0x000fe200078e0a08 */
[----:B------:R-:W-:Y:S01]  /*4ae0*/  @!P6 IADD3 R231, R231, -R2, RZ ;  /* 0x80000002e7e7e210 */ /* 0x000fe20007ffe0ff */
[----:B------:R-:W-:Y:S01]  /*4af0*/  @!P2 IMAD.MOV R229, RZ, RZ, -R229 ;  /* 0x000000ffffe5a224 */ /* 0x000fe200078e0ae5 */
[C---:B------:R-:W-:Y:S01]  /*4b00*/  ISETP.GT.U32.AND P6, PT, R2.reuse, R235, PT ;  /* 0x000000eb0200720c */ /* 0x040fe20003fc4070 */
[C---:B------:R-:W-:Y:S01]  /*4b10*/  IMAD R237, R2.reuse, R8, R237 ;  /* 0x0000000802ed7224 */ /* 0x040fe200078e02ed */
[----:B------:R-:W-:Y:S01]  /*4b20*/  LOP3.LUT R12, R3, 0xb4, RZ, 0xfc, !PT ;  /* 0x000000b4030c7812 */ /* 0x000fe200078efcff */
[----:B------:R-:W-:Y:S01]  /*4b30*/  IMAD.HI.U32 R8, R7, R239, RZ ;  /* 0x000000ef07087227 */ /* 0x000fe200078e00ff */
[----:B------:R-:W-:Y:S02]  /*4b40*/  LOP3.LUT R14, R3, 0xb8, RZ, 0xfc, !PT ;  /* 0x000000b8030e7812 */ /* 0x000fe400078efcff */
[----:B------:R-:W-:Y:S01]  /*4b50*/  IABS R241, R12 ;  /* 0x0000000c00f17213 */ /* 0x000fe20000000000 */
[----:B------:R-:W-:Y:S01]  /*4b60*/  @!P5 IMAD.IADD R233, R233, 0x1, -R2 ;  /* 0x00000001e9e9d824 */ /* 0x000fe200078e0a02 */
[----:B------:R-:W-:Y:S01]  /*4b70*/  ISETP.GT.U32.AND P5, PT, R2, R237, PT ;  /* 0x000000ed0200720c */ /* 0x000fe20003fa4070 */
[----:B------:R-:W-:Y:S01]  /*4b80*/  IMAD.MOV R8, RZ, RZ, -R8 ;  /* 0x000000ffff087224 */ /* 0x000fe200078e0a08 */
[----:B------:R-:W-:Y:S01]  /*4b90*/  IABS R245, R14 ;  /* 0x0000000e00f57213 */ /* 0x000fe20000000000 */
[----:B------:R-:W-:-:S02]  /*4ba0*/  IMAD.HI.U32 R9, R7, R241, RZ ;  /* 0x000000f107097227 */ /* 0x000fc400078e00ff */
[----:B------:R-:W-:Y:S02]  /*4bb0*/  @!P6 IADD3 R235, R235, -R2, RZ ;  /* 0x80000002ebebe210 */ /* 0x000fe40007ffe0ff */
[C---:B------:R-:W-:Y:S01]  /*4bc0*/  ISETP.GT.U32.AND P6, PT, R2.reuse, R233, PT ;  /* 0x000000e90200720c */ /* 0x040fe20003fc4070 */
[C---:B------:R-:W-:Y:S01]  /*4bd0*/  IMAD R239, R2.reuse, R8, R239 ;  /* 0x0000000802ef7224 */ /* 0x040fe200078e02ef */
[----:B------:R-:W-:Y:S01]  /*4be0*/  ISETP.GT.U32.AND P2, PT, R2, R235, PT ;  /* 0x000000eb0200720c */ /* 0x000fe20003f44070 */
[----:B------:R-:W-:-:S04]  /*4bf0*/  IMAD.HI.U32 R8, R7, R243, RZ ;  /* 0x000000f307087227 */ /* 0x000fc800078e00ff */
[----:B------:R-:W-:Y:S02]  /*4c00*/  IMAD.MOV R8, RZ, RZ, -R8 ;  /* 0x000000ffff087224 */ /* 0x000fe400078e0a08 */
[----:B------:R-:W-:Y:S02]  /*4c10*/  IMAD.MOV R9, RZ, RZ, -R9 ;  /* 0x000000ffff097224 */ /* 0x000fe400078e0a09 */
[C---:B------:R-:W-:Y:S02]  /*4c20*/  IMAD R243, R2.reuse, R8, R243 ;  /* 0x0000000802f37224 */ /* 0x040fe400078e02f3 */
[----:B------:R-:W-:Y:S01]  /*4c30*/  @!P6 IADD3 R233, R233, -R2, RZ ;  /* 0x80000002e9e9e210 */ /* 0x000fe20007ffe0ff */
[C---:B------:R-:W-:Y:S01]  /*4c40*/  IMAD R241, R2.reuse, R9, R241 ;  /* 0x0000000902f17224 */ /* 0x040fe200078e02f1 */
[C---:B------:R-:W-:Y:S01]  /*4c50*/  ISETP.GT.U32.AND P6, PT, R2.reuse, R239, PT ;  /* 0x000000ef0200720c */ /* 0x040fe20003fc4070 */
[----:B------:R-:W-:Y:S01]  /*4c60*/  @!P2 IMAD.IADD R235, R235, 0x1, -R2 ;  /* 0x00000001ebeba824 */ /* 0x000fe200078e0a02 */
[----:B------:R-:W-:Y:S01]  /*4c70*/  @!P0 IADD3 R233, -R233, RZ, RZ ;  /* 0x000000ffe9e98210 */ /* 0x000fe20007ffe1ff */
[----:B------:R-:W-:Y:S01]  /*4c80*/  IMAD.HI.U32 R9, R7, R245, RZ ;  /* 0x000000f507097227 */ /* 0x000fe200078e00ff */
[----:B------:R-:W-:-:S02]  /*4c90*/  ISETP.GT.U32.AND P0, PT, R2, R241, PT ;  /* 0x000000f10200720c */ /* 0x000fc40003f04070 */
[----:B------:R-:W-:Y:S01]  /*4ca0*/  ISETP.GE.AND P2, PT, R12, RZ, PT ;  /* 0x000000ff0c00720c */ /* 0x000fe20003f46270 */
[----:B------:R-:W-:Y:S01]  /*4cb0*/  @!P1 IMAD.MOV R235, RZ, RZ, -R235 ;  /* 0x000000ffffeb9224 */ /* 0x000fe200078e0aeb */
[----:B------:R-:W-:Y:S01]  /*4cc0*/  LOP3.LUT R12, R3, 0xba, RZ, 0xfc, !PT ;  /* 0x000000ba030c7812 */ /* 0x000fe200078efcff */
[----:B------:R-:W-:Y:S02]  /*4cd0*/  IMAD.MOV R9, RZ, RZ, -R9 ;  /* 0x000000ffff097224 */ /* 0x000fe400078e0a09 */
[--C-:B------:R-:W-:Y:S01]  /*4ce0*/  @!P5 IMAD.IADD R237, R237, 0x1, -R2.reuse ;  /* 0x00000001ededd824 */ /* 0x100fe200078e0a02 */
[----:B------:R-:W-:Y:S01]  /*4cf0*/  IABS R247, R12 ;  /* 0x0000000c00f77213 */ /* 0x000fe20000000000 */
[----:B------:R-:W-:Y:S01]  /*4d00*/  @!P6 IMAD.IADD R239, R239, 0x1, -R2 ;  /* 0x00000001efefe824 */ /* 0x000fe200078e0a02 */
[C---:B------:R-:W-:Y:S01]  /*4d10*/  ISETP.GT.U32.AND P6, PT, R2.reuse, R243, PT ;  /* 0x000000f30200720c */ /* 0x040fe20003fc4070 */
[C---:B------:R-:W-:Y:S01]  /*4d20*/  IMAD R245, R2.reuse, R9, R245 ;  /* 0x0000000902f57224 */ /* 0x040fe200078e02f5 */
[C---:B------:R-:W-:Y:S01]  /*4d30*/  ISETP.GT.U32.AND P5, PT, R2.reuse, R237, PT ;  /* 0x000000ed0200720c */ /* 0x040fe20003fa4070 */
[----:B------:R-:W-:Y:S01]  /*4d40*/  IMAD.HI.U32 R8, R7, R247, RZ ;  /* 0x000000f707087227 */ /* 0x000fe200078e00ff */
[----:B------:R-:W-:-:S02]  /*4d50*/  ISETP.GT.U32.AND P1, PT, R2, R239, PT ;  /* 0x000000ef0200720c */ /* 0x000fc40003f24070 */
[----:B------:R-:W-:Y:S01]  /*4d60*/  @!P0 IADD3 R241, R241, -R2, RZ ;  /* 0x80000002f1f18210 */ /* 0x000fe20007ffe0ff */
[----:B------:R-:W-:Y:S02]  /*4d70*/  IMAD.MOV R8, RZ, RZ, -R8 ;  /* 0x000000ffff087224 */ /* 0x000fe400078e0a08 */
[----:B------:R-:W-:Y:S01]  /*4d80*/  @!P3 IMAD.MOV R227, RZ, RZ, -R227 ;  /* 0x000000ffffe3b224 */ /* 0x000fe200078e0ae3 */
[----:B------:R-:W-:Y:S01]  /*4d90*/  ISETP.GT.U32.AND P0, PT, R2, R241, PT ;  /* 0x000000f10200720c */ /* 0x000fe20003f04070 */
[----:B------:R-:W-:Y:S01]  /*4da0*/  IMAD.HI.U32 R9, R7, R251, RZ ;  /* 0x000000fb07097227 */ /* 0x000fe200078e00ff */
[----:B------:R-:W-:-:S03]  /*4db0*/  ISETP.GE.AND P3, PT, R11, RZ, PT ;  /* 0x000000ff0b00720c */ /* 0x000fc60003f66270 */
[--C-:B------:R-:W-:Y:S01]  /*4dc0*/  @!P6 IMAD.IADD R243, R243, 0x1, -R2.reuse ;  /* 0x00000001f3f3e824 */ /* 0x100fe200078e0a02 */
[----:B------:R-:W-:Y:S01]  /*4dd0*/  IADD3 R9, -R9, RZ, RZ ;  /* 0x000000ff09097210 */ /* 0x000fe20007ffe1ff */
[C---:B------:R-:W-:Y:S01]  /*4de0*/  IMAD R247, R2.reuse, R8, R247 ;  /* 0x0000000802f77224 */ /* 0x040fe200078e02f7 */
[----:B------:R-:W-:Y:S01]  /*4df0*/  @!P1 IADD3 R239, R239, -R2, RZ ;  /* 0x80000002efef9210 */ /* 0x000fe20007ffe0ff */
[--C-:B------:R-:W-:Y:S01]  /*4e00*/  @!P5 IMAD.IADD R237, R237, 0x1, -R2.reuse ;  /* 0x00000001ededd824 */ /* 0x100fe200078e0a02 */
[C---:B------:R-:W-:Y:S01]  /*4e10*/  ISETP.GT.U32.AND P6, PT, R2.reuse, R243, PT ;  /* 0x000000f30200720c */ /* 0x040fe20003fc4070 */
[----:B------:R-:W-:Y:S01]  /*4e20*/  @!P4 IMAD.MOV R231, RZ, RZ, -R231 ;  /* 0x000000ffffe7c224 */ /* 0x000fe200078e0ae7 */
[----:B------:R-:W-:Y:S01]  /*4e30*/  ISETP.GT.U32.AND P1, PT, R2, R245, PT ;  /* 0x000000f50200720c */ /* 0x000fe20003f24070 */
[----:B------:R-:W-:Y:S01]  /*4e40*/  @!P0 IMAD.IADD R241, R241, 0x1, -R2 ;  /* 0x00000001f1f18824 */ /* 0x000fe200078e0a02 */
[----:B------:R-:W-:Y:S01]  /*4e50*/  ISETP.GE.AND P4, PT, R10, RZ, PT ;  /* 0x000000ff0a00720c */ /* 0x000fe20003f86270 */
[----:B------:R-:W-:Y:S01]  /*4e60*/  IMAD R251, R2, R9, R251 ;  /* 0x0000000902fb7224 */ /* 0x000fe200078e02fb */
[----:B------:R-:W-:Y:S01]  /*4e70*/  ISETP.GE.AND P5, PT, R13, RZ, PT ;  /* 0x000000ff0d00720c */ /* 0x000fe20003fa6270 */
[----:B------:R-:W-:Y:S01]  /*4e80*/  @!P2 IMAD.MOV R241, RZ, RZ, -R241 ;  /* 0x000000fffff1a224 */ /* 0x000fe200078e0af1 */
[----:B------:R-:W-:Y:S01]  /*4e90*/  LOP3.LUT R13, R3, 0xbc, RZ, 0xfc, !PT ;  /* 0x000000bc030d7812 */ /* 0x000fe200078efcff */
[----:B------:R-:W-:Y:S01]  /*4ea0*/  IMAD.HI.U32 R10, R7, R40, RZ ;  /* 0x00000028070a7227 */ /* 0x000fe200078e00ff */
[----:B------:R-:W-:-:S02]  /*4eb0*/  @!P3 IADD3 R237, -R237, RZ, RZ ;  /* 0x000000ffededb210 */ /* 0x000fc40007ffe1ff */
[C---:B------:R-:W-:Y:S01]  /*4ec0*/  ISETP.GT.U32.AND P2, PT, R2.reuse, R251, PT ;  /* 0x000000fb0200720c */ /* 0x040fe20003f44070 */
[--C-:B------:R-:W-:Y:S01]  /*4ed0*/  @!P6 IMAD.IADD R243, R243, 0x1, -R2.reuse ;  /* 0x00000001f3f3e824 */ /* 0x100fe200078e0a02 */
[----:B------:R-:W-:Y:S01]  /*4ee0*/  ISETP.GT.U32.AND P6, PT, R2, R247, PT ;  /* 0x000000f70200720c */ /* 0x000fe20003fc4070 */
[----:B------:R-:W-:Y:S01]  /*4ef0*/  @!P1 IMAD.IADD R245, R245, 0x1, -R2 ;  /* 0x00000001f5f59824 */ /* 0x000fe200078e0a02 */
[----:B------:R-:W-:Y:S01]  /*4f00*/  IABS R249, R13 ;  /* 0x0000000d00f97213 */ /* 0x000fe20000000000 */
[----:B------:R-:W-:Y:S01]  /*4f10*/  @!P4 IMAD.MOV R239, RZ, RZ, -R239 ;  /* 0x000000ffffefc224 */ /* 0x000fe200078e0aef */
[----:B------:R-:W-:Y:S01]  /*4f20*/  ISETP.GE.AND P0, PT, R14, RZ, PT ;  /* 0x000000ff0e00720c */ /* 0x000fe20003f06270 */
[----:B------:R-:W-:Y:S01]  /*4f30*/  IMAD.MOV R11, RZ, RZ, -R10 ;  /* 0x000000ffff0b7224 */ /* 0x000fe200078e0a0a */
[----:B------:R-:W-:Y:S01]  /*4f40*/  ISETP.GT.U32.AND P3, PT, R2, R245, PT ;  /* 0x000000f50200720c */ /* 0x000fe20003f64070 */
[----:B------:R-:W-:Y:S01]  /*4f50*/  IMAD.HI.U32 R8, R7, R249, RZ ;  /* 0x000000f907087227 */ /* 0x000fe200078e00ff */
[----:B------:R-:W-:-:S02]  /*4f60*/  ISETP.GE.AND P1, PT, R12, RZ, PT ;  /* 0x000000ff0c00720c */ /* 0x000fc40003f26270 */
[C---:B------:R-:W-:Y:S01]  /*4f70*/  LOP3.LUT R12, R3.reuse, 0xc2, RZ, 0xfc, !PT ;  /* 0x000000c2030c7812 */ /* 0x040fe200078efcff */
[----:B------:R-:W-:Y:S01]  /*4f80*/  IMAD.MOV R8, RZ, RZ, -R8 ;  /* 0x000000ffff087224 */ /* 0x000fe200078e0a08 */
[----:B------:R-:W-:Y:S01]  /*4f90*/  LOP3.LUT R14, R3, 0xc4, RZ, 0xfc, !PT ;  /* 0x000000c4030e7812 */ /* 0x000fe200078efcff */
[----:B------:R-:W-:Y:S01]  /*4fa0*/  @!P6 IMAD.IADD R247, R247, 0x1, -R2 ;  /* 0x00000001f7f7e824 */ /* 0x000fe200078e0a02 */
[----:B------:R-:W-:Y:S01]  /*4fb0*/  IABS R10, R12 ;  /* 0x0000000c000a7213 */ /* 0x000fe20000000000 */
[C---:B------:R-:W-:Y:S01]  /*4fc0*/  IMAD R249, R2.reuse, R8, R249 ;  /* 0x0000000802f97224 */ /* 0x040fe200078e02f9 */
[----:B------:R-:W-:Y:S01]  /*4fd0*/  IABS R38, R14 ;  /* 0x0000000e00267213 */ /* 0x000fe20000000000 */
[C---:B------:R-:W-:Y:S01]  /*4fe0*/  IMAD R40, R2.reuse, R11, R40 ;  /* 0x0000000b02287224 */ /* 0x040fe200078e0228 */
[----:B------:R-:W-:Y:S01]  /*4ff0*/  ISETP.GT.U32.AND P4, PT, R2, R247, PT ;  /* 0x000000f70200720c */ /* 0x000fe20003f84070 */
[----:B------:R-:W-:Y:S01]  /*5000*/  IMAD.HI.U32 R8, R7, R10, RZ ;  /* 0x0000000a07087227 */ /* 0x000fe200078e00ff */
[----:B------:R-:W-:-:S02]  /*5010*/  @!P3 IADD3 R245, R245, -R2, RZ ;  /* 0x80000002f5f5b210 */ /* 0x000fc40007ffe0ff */
[----:B------:R-:W-:Y:S01]  /*5020*/  @!P2 IADD3 R251, R251, -R2, RZ ;  /* 0x80000002fbfba210 */ /* 0x000fe20007ffe0ff */
[----:B------:R-:W-:Y:S01]  /*5030*/  IMAD.HI.U32 R9, R7, R38, RZ ;  /* 0x0000002607097227 */ /* 0x000fe200078e00ff */
[C---:B------:R-:W-:Y:S02]  /*5040*/  ISETP.GT.U32.AND P6, PT, R2.reuse, R249, PT ;  /* 0x000000f90200720c */ /* 0x040fe40003fc4070 */
[C---:B------:R-:W-:Y:S01]  /*5050*/  ISETP.GT.U32.AND P3, PT, R2.reuse, R40, PT ;  /* 0x000000280200720c */ /* 0x040fe20003f64070 */
[----:B------:R-:W-:Y:S01]  /*5060*/  @!P0 IMAD.MOV R245, RZ, RZ, -R245 ;  /* 0x000000fffff58224 */ /* 0x000fe200078e0af5 */
[C---:B------:R-:W-:Y:S01]  /*5070*/  ISETP.GT.U32.AND P0, PT, R2.reuse, R251, PT ;  /* 0x000000fb0200720c */ /* 0x040fe20003f04070 */
[----:B------:R-:W-:Y:S02]  /*5080*/  IMAD.MOV R11, RZ, RZ, -R8 ;  /* 0x000000ffff0b7224 */ /* 0x000fe400078e0a08 */
[----:B------:R-:W-:Y:S01]  /*5090*/  @!P4 IMAD.IADD R247, R247, 0x1, -R2 ;  /* 0x00000001f7f7c824 */ /* 0x000fe200078e0a02 */
[----:B------:R-:W-:Y:S01]  /*50a0*/  ISETP.GE.AND P4, PT, R15, RZ, PT ;  /* 0x000000ff0f00720c */ /* 0x000fe20003f86270 */
[----:B------:R-:W-:Y:S01]  /*50b0*/  IMAD.MOV R9, RZ, RZ, -R9 ;  /* 0x000000ffff097224 */ /* 0x000fe200078e0a09 */
[----:B------:R-:W-:Y:S01]  /*50c0*/  LOP3.LUT R15, R3, 0xc8, RZ, 0xfc, !PT ;  /* 0x000000c8030f7812 */ /* 0x000fe200078efcff */
[C---:B------:R-:W-:Y:S01]  /*50d0*/  IMAD R8, R2.reuse, R11, R10 ;  /* 0x0000000b02087224 */ /* 0x040fe200078e020a */
[----:B------:R-:W-:Y:S01]  /*50e0*/  @!P1 IADD3 R247, -R247, RZ, RZ ;  /* 0x000000fff7f79210 */ /* 0x000fe20007ffe1ff */
[C---:B------:R-:W-:Y:S01]  /*50f0*/  IMAD R38, R2.reuse, R9, R38 ;  /* 0x0000000902267224 */ /* 0x040fe200078e0226 */
[----:B------:R-:W-:Y:S01]  /*5100*/  IABS R36, R15 ;  /* 0x0000000f00247213 */ /* 0x000fe20000000000 */
[--C-:B------:R-:W-:Y:S01]  /*5110*/  @!P6 IMAD.IADD R249, R249, 0x1, -R2.reuse ;  /* 0x00000001f9f9e824 */ /* 0x100fe200078e0a02 */
[C---:B------:R-:W-:Y:S01]  /*5120*/  ISETP.GT.U32.AND P1, PT, R2.reuse, R8, PT ;  /* 0x000000080200720c */ /* 0x040fe20003f24070 */
[--C-:B------:R-:W-:Y:S01]  /*5130*/  @!P0 IMAD.IADD R251, R251, 0x1, -R2.reuse ;  /* 0x00000001fbfb8824 */ /* 0x100fe200078e0a02 */
[----:B------:R-:W-:Y:S01]  /*5140*/  ISETP.GT.U32.AND P0, PT, R2, R38, PT ;  /* 0x000000260200720c */ /* 0x000fe20003f04070 */
[----:B------:R-:W-:Y:S01]  /*5150*/  @!P3 IMAD.IADD R40, R40, 0x1, -R2 ;  /* 0x000000012828b824 */ /* 0x000fe200078e0a02 */
[C---:B------:R-:W-:Y:S01]  /*5160*/  ISETP.GT.U32.AND P2, PT, R2.reuse, R249, PT ;  /* 0x000000f90200720c */ /* 0x040fe20003f44070 */
[----:B------:R-:W-:Y:S01]  /*5170*/  @!P5 IMAD.MOV R243, RZ, RZ, -R243 ;  /* 0x000000fffff3d224 */ /* 0x000fe200078e0af3 */
[----:B------:R-:W-:Y:S01]  /*5180*/  ISETP.GE.AND P5, PT, R13, RZ, PT ;  /* 0x000000ff0d00720c */ /* 0x000fe20003fa6270 */
[----:B------:R-:W-:Y:S01]  /*5190*/  IMAD.HI.U32 R10, R7, R36, RZ ;  /* 0x00000024070a7227 */ /* 0x000fe200078e00ff */
[----:B------:R-:W-:-:S02]  /*51a0*/  ISETP.GT.U32.AND P3, PT, R2, R40, PT ;  /* 0x000000280200720c */ /* 0x000fc40003f64070 */
[----:B------:R-:W-:Y:S01]  /*51b0*/  LOP3.LUT R13, R3, 0xc6, RZ, 0xfc, !PT ;  /* 0x000000c6030d7812 */ /* 0x000fe200078efcff */
[----:B------:R-:W-:Y:S01]  /*51c0*/  @!P4 IMAD.MOV R251, RZ, RZ, -R251 ;  /* 0x000000fffffbc224 */ /* 0x000fe200078e0afb */
[----:B------:R-:W-:Y:S02]  /*51d0*/  ISETP.GE.AND P6, PT, R16, RZ, PT ;  /* 0x000000ff1000720c */ /* 0x000fe40003fc6270 */
[----:B------:R-:W-:Y:S01]  /*51e0*/  @!P1 IADD3 R8, R8, -R2, RZ ;  /* 0x8000000208089210 */ /* 0x000fe20007ffe0ff */
[--C-:B------:R-:W-:Y:S01]  /*51f0*/  @!P0 IMAD.IADD R38, R38, 0x1, -R2.reuse ;  /* 0x0000000126268824 */ /* 0x100fe200078e0a02 */
[----:B------:R-:W-:Y:S01]  /*5200*/  IABS R11, R13 ;  /* 0x0000000d000b7213 */ /* 0x000fe20000000000 */
[----:B------:R-:W-:Y:S01]  /*5210*/  @!P2 IMAD.IADD R249, R249, 0x1, -R2 ;  /* 0x00000001f9f9a824 */ /* 0x000fe200078e0a02 */
[----:B------:R-:W-:Y:S02]  /*5220*/  ISETP.GT.U32.AND P0, PT, R2, R8, PT ;  /* 0x000000080200720c */ /* 0x000fe40003f04070 */
[----:B------:R-:W-:Y:S01]  /*5230*/  ISETP.GE.AND P1, PT, R13, RZ, PT ;  /* 0x000000ff0d00720c */ /* 0x000fe20003f26270 */
[----:B------:R-:W-:Y:S01]  /*5240*/  IMAD.MOV R13, RZ, RZ, -R10 ;  /* 0x000000ffff0d7224 */ /* 0x000fe200078e0a0a */
[----:B------:R-:W-:Y:S01]  /*5250*/  ISETP.GE.AND P2, PT, R12, RZ, PT ;  /* 0x000000ff0c00720c */ /* 0x000fe20003f46270 */
[----:B------:R-:W-:Y:S01]  /*5260*/  IMAD.HI.U32 R9, R7, R11, RZ ;  /* 0x0000000b07097227 */ /* 0x000fe200078e00ff */
[----:B------:R-:W-:-:S02]  /*5270*/  LOP3.LUT R12, R3, 0xca, RZ, 0xfc, !PT ;  /* 0x000000ca030c7812 */ /* 0x000fc400078efcff */
[----:B------:R-:W-:Y:S01]  /*5280*/  @!P5 IADD3 R249, -R249, RZ, RZ ;  /* 0x000000fff9f9d210 */ /* 0x000fe20007ffe1ff */
[C---:B------:R-:W-:Y:S01]  /*5290*/  IMAD R36, R2.reuse, R13, R36 ;  /* 0x0000000d02247224 */ /* 0x040fe200078e0224 */
[----:B------:R-:W-:Y:S01]  /*52a0*/  ISETP.GT.U32.AND P5, PT, R2, R38, PT ;  /* 0x000000260200720c */ /* 0x000fe20003fa4070 */
[----:B------:R-:W-:Y:S01]  /*52b0*/  @!P3 IMAD.IADD R40, R40, 0x1, -R2 ;  /* 0x000000012828b824 */ /* 0x000fe200078e0a02 */
[----:B------:R-:W-:Y:S01]  /*52c0*/  ISETP.GE.AND P3, PT, R14, RZ, PT ;  /* 0x000000ff0e00720c */ /* 0x000fe20003f66270 */
[----:B------:R-:W-:Y:S01]  /*52d0*/  IMAD.MOV R9, RZ, RZ, -R9 ;  /* 0x000000ffff097224 */ /* 0x000fe200078e0a09 */
[----:B------:R-:W-:Y:S01]  /*52e0*/  IABS R14, R12 ;  /* 0x0000000c000e7213 */ /* 0x000fe20000000000 */
[----:B------:R-:W-:Y:S01]  /*52f0*/  @!P6 IMAD.MOV R40, RZ, RZ, -R40 ;  /* 0x000000ffff28e224 */ /* 0x000fe200078e0a28 */
[----:B------:R-:W-:Y:S01]  /*5300*/  @!P0 IADD3 R8, R8, -R2, RZ ;  /* 0x8000000208088210 */ /* 0x000fe20007ffe0ff */
[C---:B------:R-:W-:Y:S01]  /*5310*/  IMAD R10, R2.reuse, R9, R11 ;  /* 0x00000009020a7224 */ /* 0x040fe200078e020b */
[----:B------:R-:W-:Y:S01]  /*5320*/  ISETP.GT.U32.AND P0, PT, R2, R36, PT ;  /* 0x000000240200720c */ /* 0x000fe20003f04070 */
[----:B------:R-:W-:Y:S01]  /*5330*/  IMAD.HI.U32 R9, R7, R14, RZ ;  /* 0x0000000e07097227 */ /* 0x000fe200078e00ff */
[----:B------:R-:W-:-:S02]  /*5340*/  ISETP.GE.AND P6, PT, R15, RZ, PT ;  /* 0x000000ff0f00720c */ /* 0x000fc40003fc6270 */
[----:B------:R-:W-:Y:S01]  /*5350*/  ISETP.GT.U32.AND P4, PT, R2, R10, PT ;  /* 0x0000000a0200720c */ /* 0x000fe20003f84070 */
[----:B------:R-:W-:Y:S01]  /*5360*/  IMAD.MOV R9, RZ, RZ, -R9 ;  /* 0x000000ffff097224 */ /* 0x000fe200078e0a09 */
[C---:B------:R-:W-:Y:S01]  /*5370*/  LOP3.LUT R13, R3.reuse, 0xce, RZ, 0xfc, !PT ;  /* 0x000000ce030d7812 */ /* 0x040fe200078efcff */
[----:B------:R-:W-:Y:S01]  /*5380*/  @!P5 IMAD.IADD R38, R38, 0x1, -R2 ;  /* 0x000000012626d824 */ /* 0x000fe200078e0a02 */
[C---:B------:R-:W-:Y:S01]  /*5390*/  LOP3.LUT R15, R3.reuse, 0xd0, RZ, 0xfc, !PT ;  /* 0x000000d0030f7812 */ /* 0x040fe200078efcff */
[----:B------:R-:W-:Y:S01]  /*53a0*/  IMAD R14, R2, R9, R14 ;  /* 0x00000009020e7224 */ /* 0x000fe200078e020e */
[----:B------:R-:W-:Y:S01]  /*53b0*/  LOP3.LUT R9, R3, 0xcc, RZ, 0xfc, !PT ;  /* 0x000000cc03097812 */ /* 0x000fe200078efcff */
[----:B------:R-:W-:Y:S01]  /*53c0*/  @!P3 IMAD.MOV R38, RZ, RZ, -R38 ;  /* 0x000000ffff26b224 */ /* 0x000fe200078e0a26 */
[----:B------:R-:W-:Y:S01]  /*53d0*/  IABS R33, R13 ;  /* 0x0000000d00217213 */ /* 0x000fe20000000000 */
[----:B------:R-:W-:Y:S01]  /*53e0*/  @!P2 IMAD.MOV R8, RZ, RZ, -R8 ;  /* 0x000000ffff08a224 */ /* 0x000fe200078e0a08 */
[----:B------:R-:W-:-:S02]  /*53f0*/  @!P0 IADD3 R36, R36, -R2, RZ ;  /* 0x8000000224248210 */ /* 0x000fc40007ffe0ff */
[----:B------:R-:W-:Y:S01]  /*5400*/  IABS R34, R9 ;  /* 0x0000000900227213 */ /* 0x000fe20000000000 */
[----:B------:R-:W-:Y:S01]  /*5410*/  @!P4 IMAD.IADD R10, R10, 0x1, -R2 ;  /* 0x000000010a0ac824 */ /* 0x000fe200078e0a02 */
[C---:B------:R-:W-:Y:S01]  /*5420*/  ISETP.GT.U32.AND P0, PT, R2.reuse, R36, PT ;  /* 0x000000240200720c */ /* 0x040fe20003f04070 */
[----:B------:R-:W-:Y:S01]  /*5430*/  IMAD.HI.U32 R11, R7, R33, RZ ;  /* 0x00000021070b7227 */ /* 0x000fe200078e00ff */
[----:B------:R-:W-:Y:S02]  /*5440*/  ISETP.GE.AND P4, PT, R9, RZ, PT ;  /* 0x000000ff0900720c */ /* 0x000fe40003f86270 */
[C---:B------:R-:W-:Y:S01]  /*5450*/  ISETP.GT.U32.AND P3, PT, R2.reuse, R14, PT ;  /* 0x0000000e0200720c */ /* 0x040fe20003f64070 */
[----:B------:R-:W-:Y:S01]  /*5460*/  IMAD.HI.U32 R9, R7, R34, RZ ;  /* 0x0000002207097227 */ /* 0x000fe200078e00ff */
[----:B------:R-:W-:Y:S02]  /*5470*/  ISETP.GT.U32.AND P2, PT, R2, R10, PT ;  /* 0x0000000a0200720c */ /* 0x000fe40003f44070 */
[----:B------:R-:W-:Y:S01]  /*5480*/  IABS R157, R15 ;  /* 0x0000000f009d7213 */ /* 0x000fe20000000000 */
[----:B------:R-:W-:Y:S01]  /*5490*/  IMAD.MOV R9, RZ, RZ, -R9 ;  /* 0x000000ffff097224 */ /* 0x000fe200078e0a09 */
[----:B------:R-:W-:-:S02]  /*54a0*/  IADD3 R11, -R11, RZ, RZ ;  /* 0x000000ff0b0b7210 */ /* 0x000fc40007ffe1ff */
[----:B------:R-:W-:Y:S01]  /*54b0*/  ISETP.GE.AND P5, PT, R12, RZ, PT ;  /* 0x000000ff0c00720c */ /* 0x000fe20003fa6270 */
[----:B------:R-:W-:Y:S01]  /*54c0*/  @!P0 IMAD.IADD R36, R36, 0x1, -R2 ;  /* 0x0000000124248824 */ /* 0x000fe200078e0a02 */
[----:B------:R-:W-:Y:S01]  /*54d0*/  ISETP.GE.AND P0, PT, R15, RZ, PT ;  /* 0x000000ff0f00720c */ /* 0x000fe20003f06270 */
[----:B------:R-:W-:Y:S01]  /*54e0*/  IMAD R34, R2, R9, R34 ;  /* 0x0000000902227224 */ /* 0x000fe200078e0222 */
[C---:B------:R-:W-:Y:S01]  /*54f0*/  LOP3.LUT R9, R3.reuse, 0xd2, RZ, 0xfc, !PT ;  /* 0x000000d203097812 */ /* 0x040fe200078efcff */
[----:B------:R-:W-:Y:S01]  /*5500*/  @!P6 IMAD.MOV R36, RZ, RZ, -R36 ;  /* 0x000000ffff24e224 */ /* 0x000fe200078e0a24 */
[----:B------:R-:W-:Y:S01]  /*5510*/  LOP3.LUT R15, R3, 0xd6, RZ, 0xfc, !PT ;  /* 0x000000d6030f7812 */ /* 0x000fe200078efcff */
[--C-:B------:R-:W-:Y:S01]  /*5520*/  @!P3 IMAD.IADD R14, R14, 0x1, -R2.reuse ;  /* 0x000000010e0eb824 */ /* 0x100fe200078e0a02 */
[----:B------:R-:W-:Y:S01]  /*5530*/  ISETP.GT.U32.AND P6, PT, R2, R34, PT ;  /* 0x000000220200720c */ /* 0x000fe20003fc4070 */
[----:B------:R-:W-:Y:S01]  /*5540*/  @!P2 IMAD.IADD R10, R10, 0x1, -R2 ;  /* 0x000000010a0aa824 */ /* 0x000fe200078e0a02 */
[----:B------:R-:W-:Y:S01]  /*5550*/  IABS R31, R9 ;  /* 0x00000009001f7213 */ /* 0x000fe20000000000 */
[----:B------:R-:W-:Y:S01]  /*5560*/  IMAD.HI.U32 R12, R7, R157, RZ ;  /* 0x0000009d070c7227 */ /* 0x000fe200078e00ff */
[----:B------:R-:W-:-:S02]  /*5570*/  ISETP.GT.U32.AND P3, PT, R2, R14, PT ;  /* 0x0000000e0200720c */ /* 0x000fc40003f64070 */
[----:B------:R-:W-:Y:S01]  /*5580*/  @!P1 IADD3 R10, -R10, RZ, RZ ;  /* 0x000000ff0a0a9210 */ /* 0x000fe20007ffe1ff */
[----:B------:R-:W-:Y:S01]  /*5590*/  IMAD R33, R2, R11, R33 ;  /* 0x0000000b02217224 */ /* 0x000fe200078e0221 */
[----:B------:R-:W-:Y:S01]  /*55a0*/  ISETP.GE.AND P1, PT, R9, RZ, PT ;  /* 0x000000ff0900720c */ /* 0x000fe20003f26270 */
[----:B------:R-:W-:Y:S01]  /*55b0*/  IMAD.MOV R12, RZ, RZ, -R12 ;  /* 0x000000ffff0c7224 */ /* 0x000fe200078e0a0c */
[----:B------:R-:W-:Y:S01]  /*55c0*/  ISETP.GE.AND P2, PT, R13, RZ, PT ;  /* 0x000000ff0d00720c */ /* 0x000fe20003f46270 */
[----:B------:R-:W-:Y:S01]  /*55d0*/  IMAD.HI.U32 R9, R7, R31, RZ ;  /* 0x0000001f07097227 */ /* 0x000fe200078e00ff */
[C---:B------:R-:W-:Y:S02]  /*55e0*/  LOP3.LUT R13, R3.reuse, 0xd4, RZ, 0xfc, !PT ;  /* 0x000000d4030d7812 */ /* 0x040fe400078efcff */
[----:B------:R-:W-:Y:S01]  /*55f0*/  IABS R29, R15 ;  /* 0x0000000f001d7213 */ /* 0x000fe20000000000 */
[--C-:B------:R-:W-:Y:S01]  /*5600*/  @!P6 IMAD.IADD R34, R34, 0x1, -R2.reuse ;  /* 0x000000012222e824 */ /* 0x100fe200078e0a02 */
[----:B------:R-:W-:Y:S01]  /*5610*/  IABS R155, R13 ;  /* 0x0000000d009b7213 */ /* 0x000fe20000000000 */
[----:B------:R-:W-:Y:S01]  /*5620*/  @!P3 IMAD.IADD R14, R14, 0x1, -R2 ;  /* 0x000000010e0eb824 */ /* 0x000fe200078e0a02 */
[C---:B------:R-:W-:Y:S01]  /*5630*/  ISETP.GT.U32.AND P3, PT, R2.reuse, R33, PT ;  /* 0x000000210200720c */ /* 0x040fe20003f64070 */
[C---:B------:R-:W-:Y:S01]  /*5640*/  IMAD R157, R2.reuse, R12, R157 ;  /* 0x0000000c029d7224 */ /* 0x040fe200078e029d */
[C---:B------:R-:W-:Y:S01]  /*5650*/  ISETP.GT.U32.AND P6, PT, R2.reuse, R34, PT ;  /* 0x000000220200720c */ /* 0x040fe20003fc4070 */
[----:B------:R-:W-:Y:S01]  /*5660*/  IMAD.MOV R9, RZ, RZ, -R9 ;  /* 0x000000ffff097224 */ /* 0x000fe200078e0a09 */
[----:B------:R-:W-:Y:S01]  /*5670*/  LOP3.LUT R16, R3, 0xd8, RZ, 0xfc, !PT ;  /* 0x000000d803107812 */ /* 0x000fe200078efcff */
[----:B------:R-:W-:Y:S01]  /*5680*/  @!P5 IMAD.MOV R14, RZ, RZ, -R14 ;  /* 0x000000ffff0ed224 */ /* 0x000fe200078e0a0e */
[C---:B------:R-:W-:Y:S01]  /*5690*/  ISETP.GT.U32.AND P5, PT, R2.reuse, R157, PT ;  /* 0x0000009d0200720c */ /* 0x040fe20003fa4070 */
[----:B------:R-:W-:Y:S01]  /*56a0*/  IMAD R31, R2, R9, R31 ;  /* 0x00000009021f7224 */ /* 0x000fe200078e021f */
[----:B------:R-:W-:Y:S01]  /*56b0*/  IABS R151, R16 ;  /* 0x0000001000977213 */ /* 0x000fe20000000000 */
[----:B------:R-:W-:-:S04]  /*56c0*/  IMAD.HI.U32 R12, R7, R29, RZ ;  /* 0x0000001d070c7227 */ /* 0x000fc800078e00ff */
[----:B------:R-:W-:Y:S01]  /*56d0*/  @!P3 IADD3 R33, R33, -R2, RZ ;  /* 0x800000022121b210 */ /* 0x000fe20007ffe0ff */
[----:B------:R-:W-:Y:S01]  /*56e0*/  IMAD.HI.U32 R11, R7, R155, RZ ;  /* 0x0000009b070b7227 */ /* 0x000fe200078e00ff */
[----:B------:R-:W-:Y:S02]  /*56f0*/  IADD3 R12, -R12, RZ, RZ ;  /* 0x000000ff0c0c7210 */ /* 0x000fe40007ffe1ff */
[----:B------:R-:W-:Y:S01]  /*5700*/  ISETP.GT.U32.AND P3, PT, R2, R33, PT ;  /* 0x000000210200720c */ /* 0x000fe20003f64070 */
[--C-:B------:R-:W-:Y:S01]  /*5710*/  @!P6 IMAD.IADD R34, R34, 0x1, -R2.reuse ;  /* 0x000000012222e824 */ /* 0x100fe200078e0a02 */
[----:B------:R-:W-:Y:S01]  /*5720*/  ISETP.GT.U32.AND P6, PT, R2, R31, PT ;  /* 0x0000001f0200720c */ /* 0x000fe20003fc4070 */
[----:B------:R-:W-:Y:S02]  /*5730*/  @!P5 IMAD.IADD R157, R157, 0x1, -R2 ;  /* 0x000000019d9dd824 */ /* 0x000fe400078e0a02 */
[----:B------:R-:W-:Y:S02]  /*5740*/  IMAD.MOV R11, RZ, RZ, -R11 ;  /* 0x000000ffff0b7224 */ /* 0x000fe400078e0a0b */
[----:B------:R-:W-:-:S04]  /*5750*/  IMAD.HI.U32 R9, R7, R151, RZ ;  /* 0x0000009707097227 */ /* 0x000fc800078e00ff */
[C---:B------:R-:W-:Y:S02]  /*5760*/  IMAD R155, R2.reuse, R11, R155 ;  /* 0x0000000b029b7224 */ /* 0x040fe400078e029b */
[C---:B------:R-:W-:Y:S01]  /*5770*/  IMAD R29, R2.reuse, R12, R29 ;  /* 0x0000000c021d7224 */ /* 0x040fe200078e021d */
[----:B------:R-:W-:Y:S01]  /*5780*/  @!P3 IADD3 R33, R33, -R2, RZ ;  /* 0x800000022121b210 */ /* 0x000fe20007ffe0ff */
[----:B------:R-:W-:Y:S01]  /*5790*/  @!P6 IMAD.IADD R31, R31, 0x1, -R2 ;  /* 0x000000011f1fe824 */ /* 0x000fe200078e0a02 */
[C---:B------:R-:W-:Y:S01]  /*57a0*/  ISETP.GT.U32.AND P6, PT, R2.reuse, R157, PT ;  /* 0x0000009d0200720c */ /* 0x040fe20003fc4070 */
[----:B------:R-:W-:Y:S01]  /*57b0*/  IMAD.MOV R9, RZ, RZ, -R9 ;  /* 0x000000ffff097224 */ /* 0x000fe200078e0a09 */
[C---:B------:R-:W-:Y:S01]  /*57c0*/  ISETP.GT.U32.AND P3, PT, R2.reuse, R155, PT ;  /* 0x0000009b0200720c */ /* 0x040fe20003f64070 */
[----:B------:R-:W-:Y:S01]  /*57d0*/  IMAD.HI.U32 R11, R7, R27, RZ ;  /* 0x0000001b070b7227 */ /* 0x000fe200078e00ff */
[----:B------:R-:W-:Y:S02]  /*57e0*/  LOP3.LUT R12, R3, 0xdc, RZ, 0xfc, !PT ;  /* 0x000000dc030c7812 */ /* 0x000fe400078efcff */
[C---:B------:R-:W-:Y:S01]  /*57f0*/  ISETP.GT.U32.AND P5, PT, R2.reuse, R29, PT ;  /* 0x0000001d0200720c */ /* 0x040fe20003fa4070 */
[----:B------:R-:W-:Y:S01]  /*5800*/  IMAD R151, R2, R9, R151 ;  /* 0x0000000902977224 */ /* 0x000fe200078e0297 */
[----:B------:R-:W-:Y:S01]  /*5810*/  IABS R149, R12 ;  /* 0x0000000c00957213 */ /* 0x000fe20000000000 */
[----:B------:R-:W-:Y:S01]  /*5820*/  IMAD.MOV R11, RZ, RZ, -R11 ;  /* 0x000000ffff0b7224 */ /* 0x000fe200078e0a0b */
[----:B------:R-:W-:Y:S01]  /*5830*/  @!P2 IADD3 R33, -R33, RZ, RZ ;  /* 0x000000ff2121a210 */ /* 0x000fe20007ffe1ff */
[----:B------:R-:W-:-:S02]  /*5840*/  @!P4 IMAD.MOV R34, RZ, RZ, -R34 ;  /* 0x000000ffff22c224 */ /* 0x000fc400078e0a22 */
[----:B------:R-:W-:Y:S01]  /*5850*/  @!P6 IMAD.IADD R157, R157, 0x1, -R2 ;  /* 0x000000019d9de824 */ /* 0x000fe200078e0a02 */
[----:B------:R-:W-:Y:S01]  /*5860*/  ISETP.GT.U32.AND P6, PT, R2, R151, PT ;  /* 0x000000970200720c */ /* 0x000fe20003fc4070 */
[----:B------:R-:W-:-:S04]  /*5870*/  IMAD.HI.U32 R9, R7, R149, RZ ;  /* 0x0000009507097227 */ /* 0x000fc800078e00ff */
[----:B------:R-:W-:Y:S01]  /*5880*/  @!P3 IMAD.IADD R155, R155, 0x1, -R2 ;  /* 0x000000019b9bb824 */ /* 0x000fe200078e0a02 */
[C---:B------:R-:W-:Y:S01]  /*5890*/  ISETP.GT.U32.AND P3, PT, R2.reuse, R31, PT ;  /* 0x0000001f0200720c */ /* 0x040fe20003f64070 */
[----:B------:R-:W-:Y:S01]  /*58a0*/  IMAD.MOV R9, RZ, RZ, -R9 ;  /* 0x000000ffff097224 */ /* 0x000fe200078e0a09 */
[----:B------:R-:W-:Y:S01]  /*58b0*/  @!P5 IADD3 R29, R29, -R2, RZ ;  /* 0x800000021d1dd210 */ /* 0x000fe20007ffe0ff */
[C---:B------:R-:W-:Y:S01]  /*58c0*/  IMAD R27, R2.reuse, R11, R27 ;  /* 0x0000000b021b7224 */ /* 0x040fe200078e021b */
[C---:B------:R-:W-:Y:S01]  /*58d0*/  ISETP.GT.U32.AND P4, PT, R2.reuse, R155, PT ;  /* 0x0000009b0200720c */ /* 0x040fe20003f84070 */
[C---:B------:R-:W-:Y:S01]  /*58e0*/  IMAD R149, R2.reuse, R9, R149 ;  /* 0x0000000902957224 */ /* 0x040fe200078e0295 */
[----:B------:R-:W-:Y:S01]  /*58f0*/  ISETP.GT.U32.AND P5, PT, R2, R29, PT ;  /* 0x0000001d0200720c */ /* 0x000fe20003fa4070 */
[----:B------:R-:W-:-:S04]  /*5900*/  IMAD.HI.U32 R9, R7, R25, RZ ;  /* 0x0000001907097227 */ /* 0x000fc800078e00ff */
[--C-:B------:R-:W-:Y:S01]  /*5910*/  @!P6 IMAD.IADD R151, R151, 0x1, -R2.reuse ;  /* 0x000000019797e824 */ /* 0x100fe200078e0a02 */
[----:B------:R-:W-:Y:S01]  /*5920*/  ISETP.GE.AND P6, PT, R15, RZ, PT ;  /* 0x000000ff0f00720c */ /* 0x000fe20003fc6270 */
[----:B------:R-:W-:Y:S01]  /*5930*/  IMAD.HI.U32 R11, R7, R147, RZ ;  /* 0x00000093070b7227 */ /* 0x000fe200078e00ff */
[----:B------:R-:W-:Y:S02]  /*5940*/  IADD3 R9, -R9, RZ, RZ ;  /* 0x000000ff09097210 */ /* 0x000fe40007ffe1ff */
[----:B------:R-:W-:Y:S01]  /*5950*/  @!P3 IADD3 R31, R31, -R2, RZ ;  /* 0x800000021f1fb210 */ /* 0x000fe20007ffe0ff */
[----:B------:R-:W-:Y:S01]  /*5960*/  IMAD.MOV R11, RZ, RZ, -R11 ;  /* 0x000000ffff0b7224 */ /* 0x000fe200078e0a0b */
[C---:B------:R-:W-:Y:S01]  /*5970*/  ISETP.GT.U32.AND P3, PT, R2.reuse, R27, PT ;  /* 0x0000001b0200720c */ /* 0x040fe20003f64070 */
[C---:B------:R-:W-:Y:S01]  /*5980*/  IMAD R25, R2.reuse, R9, R25 ;  /* 0x0000000902197224 */ /* 0x040fe200078e0219 */
[C---:B------:R-:W-:Y:S01]  /*5990*/  ISETP.GT.U32.AND P2, PT, R2.reuse, R151, PT ;  /* 0x000000970200720c */ /* 0x040fe20003f44070 */
[--C-:B------:R-:W-:Y:S01]  /*59a0*/  @!P5 IMAD.IADD R29, R29, 0x1, -R2.reuse ;  /* 0x000000011d1dd824 */ /* 0x100fe200078e0a02 */
[C---:B------:R-:W-:Y:S01]  /*59b0*/  ISETP.GT.U32.AND P5, PT, R2.reuse, R149, PT ;  /* 0x000000950200720c */ /* 0x040fe20003fa4070 */
[C---:B------:R-:W-:Y:S01]  /*59c0*/  IMAD R147, R2.reuse, R11, R147 ;  /* 0x0000000b02937224 */ /* 0x040fe200078e0293 */
[----:B------:R-:W-:Y:S01]  /*59d0*/  LOP3.LUT R11, R3, 0xe6, RZ, 0xfc, !PT ;  /* 0x000000e6030b7812 */ /* 0x000fe200078efcff */
[----:B------:R-:W-:Y:S01]  /*59e0*/  @!P1 IMAD.MOV R31, RZ, RZ, -R31 ;  /* 0x000000ffff1f9224 */ /* 0x000fe200078e0a1f */
[C---:B------:R-:W-:Y:S01]  /*59f0*/  ISETP.GT.U32.AND P1, PT, R2.reuse, R25, PT ;  /* 0x000000190200720c */ /* 0x040fe20003f24070 */
[--C-:B------:R-:W-:Y:S01]  /*5a00*/  @!P4 IMAD.IADD R155, R155, 0x1, -R2.reuse ;  /* 0x000000019b9bc824 */ /* 0x100fe200078e0a02 */
[----:B------:R-:W-:Y:S01]  /*5a10*/  @!P6 IADD3 R29, -R29, RZ, RZ ;  /* 0x000000ff1d1de210 */ /* 0x000fe20007ffe1ff */
[----:B------:R-:W-:Y:S01]  /*5a20*/  @!P0 IMAD.MOV R157, RZ, RZ, -R157 ;  /* 0x000000ffff9d8224 */ /* 0x000fe200078e0a9d */
[C---:B------:R-:W-:Y:S01]  /*5a30*/  ISETP.GT.U32.AND P6, PT, R2.reuse, R147, PT ;  /* 0x000000930200720c */ /* 0x040fe20003fc4070 */
[--C-:B------:R-:W-:Y:S01]  /*5a40*/  @!P3 IMAD.IADD R27, R27, 0x1, -R2.reuse ;  /* 0x000000011b1bb824 */ /* 0x100fe200078e0a02 */
[----:B------:R-:W-:Y:S01]  /*5a50*/  ISETP.GE.AND P4, PT, R13, RZ, PT ;  /* 0x000000ff0d00720c */ /* 0x000fe20003f86270 */
[--C-:B------:R-:W-:Y:S01]  /*5a60*/  @!P2 IMAD.IADD R151, R151, 0x1, -R2.reuse ;  /* 0x000000019797a824 */ /* 0x100fe200078e0a02 */
[----:B------:R-:W-:Y:S01]  /*5a70*/  LOP3.LUT R13, R3, 0xe2, RZ, 0xfc, !PT ;  /* 0x000000e2030d7812 */ /* 0x000fe200078efcff */
[----:B------:R-:W-:Y:S01]  /*5a80*/  @!P5 IMAD.IADD R149, R149, 0x1, -R2 ;  /* 0x000000019595d824 */ /* 0x000fe200078e0a02 */
[----:B------:R-:W-:-:S02]  /*5a90*/  ISETP.GT.U32.AND P0, PT, R2, R27, PT ;  /* 0x0000001b0200720c */ /* 0x000fc40003f04070 */
[----:B------:R-:W-:Y:S01]  /*5aa0*/  IABS R21, R13 ;  /* 0x0000000d00157213 */ /* 0x000fe20000000000 */
[--C-:B------:R-:W-:Y:S01]  /*5ab0*/  @!P1 IMAD.IADD R25, R25, 0x1, -R2.reuse ;  /* 0x0000000119199824 */ /* 0x100fe200078e0a02 */
[----:B------:R-:W-:Y:S02]  /*5ac0*/  ISETP.GE.AND P3, PT, R16, RZ, PT ;  /* 0x000000ff1000720c */ /* 0x000fe40003f66270 */
[C---:B------:R-:W-:Y:S01]  /*5ad0*/  ISETP.GT.U32.AND P5, PT, R2.reuse, R149, PT ;  /* 0x000000950200720c */ /* 0x040fe20003fa4070 */
[--C-:B------:R-:W-:Y:S01]  /*5ae0*/  @!P6 IMAD.IADD R147, R147, 0x1, -R2.reuse ;  /* 0x000000019393e824 */ /* 0x100fe200078e0a02 */
[----:B------:R-:W-:Y:S01]  /*5af0*/  ISETP.GT.U32.AND P6, PT, R2, R25, PT ;  /* 0x000000190200720c */ /* 0x000fe20003fc4070 */
[----:B------:R-:W-:Y:S01]  /*5b00*/  IMAD.HI.U32 R9, R7, R21, RZ ;  /* 0x0000001507097227 */ /* 0x000fe200078e00ff */
[----:B------:R-:W-:Y:S02]  /*5b10*/  ISETP.GE.AND P1, PT, R13, RZ, PT ;  /* 0x000000ff0d00720c */ /* 0x000fe40003f26270 */
[----:B------:R-:W-:Y:S01]  /*5b20*/  LOP3.LUT R13, R3, 0xea, RZ, 0xfc, !PT ;  /* 0x000000ea030d7812 */ /* 0x000fe200078efcff */
[----:B------:R-:W-:Y:S01]  /*5b30*/  IMAD.MOV R9, RZ, RZ, -R9 ;  /* 0x000000ffff097224 */ /* 0x000fe200078e0a09 */
[----:B------:R-:W-:Y:S01]  /*5b40*/  ISETP.GE.AND P2, PT, R12, RZ, PT ;  /* 0x000000ff0c00720c */ /* 0x000fe20003f46270 */
[----:B------:R-:W-:Y:S01]  /*5b50*/  @!P4 IMAD.MOV R155, RZ, RZ, -R155 ;  /* 0x000000ffff9bc224 */ /* 0x000fe200078e0a9b */
[----:B------:R-:W-:Y:S01]  /*5b60*/  ISETP.GE.AND P4, PT, R17, RZ, PT ;  /* 0x000000ff1100720c */ /* 0x000fe20003f86270 */
[----:B------:R-:W-:Y:S01]  /*5b70*/  IMAD R21, R2, R9, R21 ;  /* 0x0000000902157224 */ /* 0x000fe200078e0215 */
[----:B------:R-:W-:Y:S01]  /*5b80*/  LOP3.LUT R9, R3, 0xe4, RZ, 0xfc, !PT ;  /* 0x000000e403097812 */ /* 0x000fe200078efcff */
[--C-:B------:R-:W-:Y:S01]  /*5b90*/  @!P0 IMAD.IADD R27, R27, 0x1, -R2.reuse ;  /* 0x000000011b1b8824 */ /* 0x100fe200078e0a02 */
[----:B------:R-:W-:Y:S01]  /*5ba0*/  ISETP.GE.AND P0, PT, R18, RZ, PT ;  /* 0x000000ff1200720c */ /* 0x000fe20003f06270 */
[----:B------:R-:W-:Y:S01]  /*5bb0*/  @!P6 IMAD.IADD R25, R25, 0x1, -R2 ;  /* 0x000000011919e824 */ /* 0x000fe200078e0a02 */
[----:B------:R-:W-:Y:S01]  /*5bc0*/  ISETP.GT.U32.AND P6, PT, R2, R21, PT ;  /* 0x000000150200720c */ /* 0x000fe20003fc4070 */
[----:B------:R-:W-:Y:S01]  /*5bd0*/  @!P3 IMAD.MOV R151, RZ, RZ, -R151 ;  /* 0x000000ffff97b224 */ /* 0x000fe200078e0a97 */
[----:B------:R-:W-:-:S02]  /*5be0*/  IABS R145, R9 ;  /* 0x0000000900917213 */ /* 0x000fc40000000000 */
[C---:B------:R-:W-:Y:S02]  /*5bf0*/  ISETP.GT.U32.AND P3, PT, R2.reuse, R147, PT ;  /* 0x000000930200720c */ /* 0x040fe40003f64070 */
[----:B------:R-:W-:Y:S02]  /*5c00*/  IABS R17, R13 ;  /* 0x0000000d00117213 */ /* 0x000fe40000000000 */
[----:B------:R-:W-:Y:S02]  /*5c10*/  @!P4 IADD3 R27, -R27, RZ, RZ ;  /* 0x000000ff1b1bc210 */ /* 0x000fe40007ffe1ff */
[----:B------:R-:W-:Y:S01]  /*5c20*/  ISETP.GE.AND P4, PT, R9, RZ, PT ;  /* 0x000000ff0900720c */ /* 0x000fe20003f86270 */
[----:B------:R-:W-:Y:S01]  /*5c30*/  IMAD.HI.U32 R9, R7, R145, RZ ;  /* 0x0000009107097227 */ /* 0x000fe200078e00ff */
[----:B------:R-:W-:Y:S02]  /*5c40*/  @!P0 IADD3 R25, -R25, RZ, RZ ;  /* 0x000000ff19198210 */ /* 0x000fe40007ffe1ff */
[----:B------:R-:W-:Y:S01]  /*5c50*/  ISETP.GE.AND P0, PT, R13, RZ, PT ;  /* 0x000000ff0d00720c */ /* 0x000fe20003f06270 */
[--C-:B------:R-:W-:Y:S01]  /*5c60*/  @!P6 IMAD.IADD R21, R21, 0x1, -R2.reuse ;  /* 0x000000011515e824 */ /* 0x100fe200078e0a02 */
[----:B------:R-:W-:Y:S01]  /*5c70*/  @!P5 IADD3 R149, R149, -R2, RZ ;  /* 0x800000029595d210 */ /* 0x000fe20007ffe0ff */
[----:B------:R-:W-:Y:S01]  /*5c80*/  IMAD.MOV R13, RZ, RZ, -R9 ;  /* 0x000000ffff0d7224 */ /* 0x000fe200078e0a09 */
[----:B------:R-:W-:Y:S01]  /*5c90*/  ISETP.GE.AND P5, PT, R19, RZ, PT ;  /* 0x000000ff1300720c */ /* 0x000fe20003fa6270 */
[----:B------:R-:W-:Y:S01]  /*5ca0*/  @!P3 IMAD.IADD R147, R147, 0x1, -R2 ;  /* 0x000000019393b824 */ /* 0x000fe200078e0a02 */
[C---:B------:R-:W-:Y:S01]  /*5cb0*/  ISETP.GT.U32.AND P6, PT, R2.reuse, R21, PT ;  /* 0x000000150200720c */ /* 0x040fe20003fc4070 */
[----:B------:R-:W-:Y:S01]  /*5cc0*/  IMAD R145, R2, R13, R145 ;  /* 0x0000000d02917224 */ /* 0x000fe200078e0291 */
[----:B------:R-:W-:Y:S01]  /*5cd0*/  IABS R19, R11 ;  /* 0x0000000b00137213 */ /* 0x000fe20000000000 */
[----:B------:R-:W-:Y:S01]  /*5ce0*/  @!P2 IMAD.MOV R149, RZ, RZ, -R149 ;  /* 0x000000ffff95a224 */ /* 0x000fe200078e0a95 */
[----:B------:R-:W-:Y:S01]  /*5cf0*/  ISETP.GE.AND P2, PT, R11, RZ, PT ;  /* 0x000000ff0b00720c */ /* 0x000fe20003f46270 */
[----:B------:R-:W-:Y:S01]  /*5d00*/  IMAD.HI.U32 R9, R7, R17, RZ ;  /* 0x0000001107097227 */ /* 0x000fe200078e00ff */
[----:B------:R-:W-:-:S02]  /*5d10*/  LOP3.LUT R15, R3, 0xec, RZ, 0xfc, !PT ;  /* 0x000000ec030f7812 */ /* 0x000fc400078efcff */
[----:B------:R-:W-:Y:S01]  /*5d20*/  LOP3.LUT R12, R3, 0xe8, RZ, 0xfc, !PT ;  /* 0x000000e8030c7812 */ /* 0x000fe200078efcff */
[----:B------:R-:W-:Y:S01]  /*5d30*/  IMAD.HI.U32 R11, R7, R19, RZ ;  /* 0x00000013070b7227 */ /* 0x000fe200078e00ff */
[----:B------:R-:W-:Y:S02]  /*5d40*/  IABS R49, R15 ;  /* 0x0000000f00317213 */ /* 0x000fe40000000000 */
[----:B------:R-:W-:Y:S01]  /*5d50*/  IABS R143, R12 ;  /* 0x0000000c008f7213 */ /* 0x000fe20000000000 */
[----:B------:R-:W-:Y:S01]  /*5d60*/  @!P5 IMAD.MOV R147, RZ, RZ, -R147 ;  /* 0x000000ffff93d224 */ /* 0x000fe200078e0a93 */
[----:B------:R-:W-:Y:S01]  /*5d70*/  @!P6 IADD3 R21, R21, -R2, RZ ;  /* 0x800000021515e210 */ /* 0x000fe20007ffe0ff */
[----:B------:R-:W-:Y:S01]  /*5d80*/  IMAD.MOV R9, RZ, RZ, -R9 ;  /* 0x000000ffff097224 */ /* 0x000fe200078e0a09 */
[----:B------:R-:W-:Y:S01]  /*5d90*/  ISETP.GT.U32.AND P6, PT, R2, R145, PT ;  /* 0x000000910200720c */ /* 0x000fe20003fc4070 */
[----:B------:R-:W-:Y:S01]  /*5da0*/  IMAD.HI.U32 R13, R7, R45, RZ ;  /* 0x0000002d070d7227 */ /* 0x000fe200078e00ff */
[----:B------:R-:W-:-:S02]  /*5db0*/  ISETP.GE.AND P5, PT, R15, RZ, PT ;  /* 0x000000ff0f00720c */ /* 0x000fc40003fa6270 */
[----:B------:R-:W-:Y:S01]  /*5dc0*/  IADD3 R15, -R11, RZ, RZ ;  /* 0x000000ff0b0f7210 */ /* 0x000fe20007ffe1ff */
[----:B------:R-:W-:Y:S01]  /*5dd0*/  @!P1 IMAD.MOV R21, RZ, RZ, -R21 ;  /* 0x000000ffff159224 */ /* 0x000fe200078e0a15 */
[----:B------:R-:W-:Y:S01]  /*5de0*/  ISETP.GE.AND P3, PT, R12, RZ, PT ;  /* 0x000000ff0c00720c */ /* 0x000fe20003f66270 */
[----:B------:R-:W-:Y:S01]  /*5df0*/  IMAD.HI.U32 R12, R7, R143, RZ ;  /* 0x0000008f070c7227 */ /* 0x000fe200078e00ff */
[----:B------:R-:W-:Y:S02]  /*5e00*/  IABS R16, R26 ;  /* 0x0000001a00107213 */ /* 0x000fe40000000000 */
[----:B------:R-:W-:Y:S01]  /*5e10*/  IABS R18, R28 ;  /* 0x0000001c00127213 */ /* 0x000fe20000000000 */
[C---:B------:R-:W-:Y:S01]  /*5e20*/  IMAD R19, R2.reuse, R15, R19 ;  /* 0x0000000f02137224 */ /* 0x040fe200078e0213 */
[----:B------:R-:W-:Y:S01]  /*5e30*/  IABS R15, R20 ;  /* 0x00000014000f7213 */ /* 0x000fe20000000000 */
[----:B------:R-:W-:Y:S02]  /*5e40*/  @!P6 IMAD.IADD R145, R145, 0x1, -R2 ;  /* 0x000000019191e824 */ /* 0x000fe400078e0a02 */
[----:B------:R-:W-:Y:S01]  /*5e50*/  IMAD.MOV R12, RZ, RZ, -R12 ;  /* 0x000000ffff0c7224 */ /* 0x000fe200078e0a0c */
[C---:B------:R-:W-:Y:S01]  /*5e60*/  ISETP.GT.U32.AND P1, PT, R2.reuse, R19, PT ;  /* 0x000000130200720c */ /* 0x040fe20003f24070 */
[----:B------:R-:W-:Y:S01]  /*5e70*/  IMAD.HI.U32 R11, R7, R49, RZ ;  /* 0x00000031070b7227 */ /* 0x000fe200078e00ff */
[----:B------:R-:W-:-:S03]  /*5e80*/  ISETP.GT.U32.AND P6, PT, R2, R145, PT ;  /* 0x000000910200720c */ /* 0x000fc60003fc4070 */
[C---:B------:R-:W-:Y:S02]  /*5e90*/  IMAD R143, R2.reuse, R12, R143 ;  /* 0x0000000c028f7224 */ /* 0x040fe400078e028f */
[----:B------:R-:W-:Y:S02]  /*5ea0*/  IMAD R17, R2, R9, R17 ;  /* 0x0000000902117224 */ /* 0x000fe400078e0211 */
[----:B------:R-:W-:-:S04]  /*5eb0*/  IMAD.HI.U32 R9, R7, R15, RZ ;  /* 0x0000000f07097227 */ /* 0x000fc800078e00ff */
[----:B------:R-:W-:Y:S02]  /*5ec0*/  @!P1 IMAD.IADD R19, R19, 0x1, -R2 ;  /* 0x0000000113139824 */ /* 0x000fe400078e0a02 */
[----:B------:R-:W-:Y:S01]  /*5ed0*/  @!P6 IADD3 R145, R145, -R2, RZ ;  /* 0x800000029191e210 */ /* 0x000fe20007ffe0ff */
[----:B------:R-:W-:Y:S01]  /*5ee0*/  IMAD.MOV R11, RZ, RZ, -R11 ;  /* 0x000000ffff0b7224 */ /* 0x000fe200078e0a0b */
[C---:B------:R-:W-:Y:S01]  /*5ef0*/  ISETP.GT.U32.AND P6, PT, R2.reuse, R143, PT ;  /* 0x0000008f0200720c */ /* 0x040fe20003fc4070 */
[----:B------:R-:W-:Y:S01]  /*5f00*/  IMAD.MOV R9, RZ, RZ, -R9 ;  /* 0x000000ffff097224 */ /* 0x000fe200078e0a09 */
[C---:B------:R-:W-:Y:S01]  /*5f10*/  ISETP.GT.U32.AND P1, PT, R2.reuse, R19, PT ;  /* 0x000000130200720c */ /* 0x040fe20003f24070 */
[C---:B------:R-:W-:Y:S01]  /*5f20*/  IMAD R49, R2.reuse, R11, R49 ;  /* 0x0000000b02317224 */ /* 0x040fe200078e0231 */
[----:B------:R-:W-:Y:S01]  /*5f30*/  @!P4 IADD3 R145, -R145, RZ, RZ ;  /* 0x000000ff9191c210 */ /* 0x000fe20007ffe1ff */
[C---:B------:R-:W-:Y:S02]  /*5f40*/  IMAD R15, R2.reuse, R9, R15 ;  /* 0x00000009020f7224 */ /* 0x040fe400078e020f */
[----:B------:R-:W-:Y:S01]  /*5f50*/  IMAD.HI.U32 R9, R7, R47, RZ ;  /* 0x0000002f07097227 */ /* 0x000fe200078e00ff */
[----:B------:R-:W-:-:S03]  /*5f60*/  ISETP.GT.U32.AND P4, PT, R2, R49, PT ;  /* 0x000000310200720c */ /* 0x000fc60003f84070 */
[----:B------:R-:W-:-:S04]  /*5f70*/  IMAD.HI.U32 R11, R7, R16, RZ ;  /* 0x00000010070b7227 */ /* 0x000fc800078e00ff */
[--C-:B------:R-:W-:Y:S02]  /*5f80*/  @!P6 IMAD.IADD R143, R143, 0x1, -R2.reuse ;  /* 0x000000018f8fe824 */ /* 0x100fe400078e0a02 */
[----:B------:R-:W-:Y:S01]  /*5f90*/  @!P1 IMAD.IADD R19, R19, 0x1, -R2 ;  /* 0x0000000113139824 */ /* 0x000fe200078e0a02 */
[C---:B------:R-:W-:Y:S01]  /*5fa0*/  ISETP.GT.U32.AND P1, PT, R2.reuse, R17, PT ;  /* 0x000000110200720c */ /* 0x040fe20003f24070 */
[----:B------:R-:W-:Y:S01]  /*5fb0*/  IMAD.HI.U32 R12, R7, R18, RZ ;  /* 0x00000012070c7227 */ /* 0x000fe200078e00ff */
[----:B------:R-:W-:-:S03]  /*5fc0*/  ISETP.GT.U32.AND P6, PT, R2, R143, PT ;  /* 0x0000008f0200720c */ /* 0x000fc60003fc4070 */
[----:B------:R-:W-:Y:S01]  /*5fd0*/  IMAD.MOV R9, RZ, RZ, -R9 ;  /* 0x000000ffff097224 */ /* 0x000fe200078e0a09 */
[----:B------:R-:W-:Y:S01]  /*5fe0*/  IADD3 R43, -R12, RZ, RZ ;  /* 0x000000ff0c2b7210 */ /* 0x000fe20007ffe1ff */
[----:B------:R-:W-:Y:S01]  /*5ff0*/  @!P2 IMAD.MOV R19, RZ, RZ, -R19 ;  /* 0x000000ffff13a224 */ /* 0x000fe200078e0a13 */
[C---:B------:R-:W-:Y:S01]  /*6000*/  ISETP.GT.U32.AND P2, PT, R2.reuse, R15, PT ;  /* 0x0000000f0200720c */ /* 0x040fe20003f44070 */
[----:B------:R-:W-:Y:S01]  /*6010*/  IMAD.MOV R11, RZ, RZ, -R11 ;  /* 0x000000ffff0b7224 */ /* 0x000fe200078e0a0b */
[----:B------:R-:W-:Y:S01]  /*6020*/  LOP3.LUT R12, R3, 0xfc, RZ, 0xfc, !PT ;  /* 0x000000fc030c7812 */ /* 0x000fe200078efcff */
[C---:B------:R-:W-:Y:S02]  /*6030*/  IMAD R47, R2.reuse, R9, R47 ;  /* 0x00000009022f7224 */ /* 0x040fe400078e022f */
[C---:B------:R-:W-:Y:S01]  /*6040*/  IMAD R9, R2.reuse, R11, R16 ;  /* 0x0000000b02097224 */ /* 0x040fe200078e0210 */
[----:B------:R-:W-:Y:S01]  /*6050*/  @!P1 IADD3 R17, R17, -R2, RZ ;  /* 0x8000000211119210 */ /* 0x000fe20007ffe0ff */
[----:B------:R-:W-:Y:S01]  /*6060*/  @!P6 IMAD.IADD R143, R143, 0x1, -R2 ;  /* 0x000000018f8fe824 */ /* 0x000fe200078e0a02 */
[C---:B------:R-:W-:Y:S01]  /*6070*/  ISETP.GT.U32.AND P6, PT, R2.reuse, R47, PT ;  /* 0x0000002f0200720c */ /* 0x040fe20003fc4070 */
[C---:B------:R-:W-:Y:S01]  /*6080*/  IMAD R11, R2.reuse, R43, R18 ;  /* 0x0000002b020b7224 */ /* 0x040fe200078e0212 */
[----:B------:R-:W-:Y:S01]  /*6090*/  IABS R43, R32 ;  /* 0x00000020002b7213 */ /* 0x000fe20000000000 */
[--C-:B------:R-:W-:Y:S01]  /*60a0*/  @!P4 IMAD.IADD R49, R49, 0x1, -R2.reuse ;  /* 0x000000013131c824 */ /* 0x100fe200078e0a02 */
[C---:B------:R-:W-:Y:S01]  /*60b0*/  ISETP.GT.U32.AND P1, PT, R2.reuse, R9, PT ;  /* 0x000000090200720c */ /* 0x040fe20003f24070 */
[----:B------:R-:W-:Y:S01]  /*60c0*/  @!P2 IMAD.IADD R15, R15, 0x1, -R2 ;  /* 0x000000010f0fa824 */ /* 0x000fe200078e0a02 */
[C---:B------:R-:W-:Y:S01]  /*60d0*/  ISETP.GT.U32.AND P4, PT, R2.reuse, R17, PT ;  /* 0x000000110200720c */ /* 0x040fe20003f84070 */
[----:B------:R-:W-:Y:S01]  /*60e0*/  IMAD.MOV R13, RZ, RZ, -R13 ;  /* 0x000000ffff0d7224 */ /* 0x000fe200078e0a0d */
[----:B------:R-:W-:Y:S01]  /*60f0*/  LOP3.LUT R18, R3, 0xfa, RZ, 0xfc, !PT ;  /* 0x000000fa03127812 */ /* 0x000fe200078efcff */
[----:B------:R-:W-:Y:S01]  /*6100*/  IMAD.HI.U32 R3, R7, R43, RZ ;  /* 0x0000002b07037227 */ /* 0x000fe200078e00ff */
[----:B------:R-:W-:-:S02]  /*6110*/  ISETP.GT.U32.AND P2, PT, R2, R49, PT ;  /* 0x000000310200720c */ /* 0x000fc40003f44070 */
[----:B------:R-:W-:Y:S01]  /*6120*/  IABS R16, R12 ;  /* 0x0000000c00107213 */ /* 0x000fe20000000000 */
[C---:B------:R-:W-:Y:S01]  /*6130*/  IMAD R45, R2.reuse, R13, R45 ;  /* 0x0000000d022d7224 */ /* 0x040fe200078e022d */
[----:B------:R-:W-:Y:S01]  /*6140*/  IABS R13, R18 ;  /* 0x00000012000d7213 */ /* 0x000fe20000000000 */
[----:B------:R-:W-:Y:S01]  /*6150*/  IMAD.MOV R3, RZ, RZ, -R3 ;  /* 0x000000ffff037224 */ /* 0x000fe200078e0a03 */
[-C--:B------:R-:W-:Y:S01]  /*6160*/  @!P6 IADD3 R47, R47, -R2.reuse, RZ ;  /* 0x800000022f2fe210 */ /* 0x080fe20007ffe0ff */
[----:B------:R-:W-:Y:S01]  /*6170*/  @!P1 IMAD.IADD R9, R9, 0x1, -R2 ;  /* 0x0000000109099824 */ /* 0x000fe200078e0a02 */
[C---:B------:R-:W-:Y:S01]  /*6180*/  ISETP.GT.U32.AND P6, PT, R2.reuse, R15, PT ;  /* 0x0000000f0200720c */ /* 0x040fe20003fc4070 */
[C---:B------:R-:W-:Y:S01]  /*6190*/  IMAD R43, R2.reuse, R3, R43 ;  /* 0x00000003022b7224 */ /* 0x040fe200078e022b */
[----:B------:R-:W-:Y:S01]  /*61a0*/  @!P4 IADD3 R17, R17, -R2, RZ ;  /* 0x800000021111c210 */ /* 0x000fe20007ffe0ff */
[----:B------:R-:W-:Y:S01]  /*61b0*/  IMAD.HI.U32 R3, R7, R13, RZ ;  /* 0x0000000d07037227 */ /* 0x000fe200078e00ff */
[----:B------:R-:W-:-:S02]  /*61c0*/  ISETP.GT.U32.AND P4, PT, R2, R11, PT ;  /* 0x0000000b0200720c */ /* 0x000fc40003f84070 */
[----:B------:R-:W-:Y:S01]  /*61d0*/  ISETP.GT.U32.AND P1, PT, R2, R47, PT ;  /* 0x0000002f0200720c */ /* 0x000fe20003f24070 */
[----:B------:R-:W-:-:S04]  /*61e0*/  IMAD.HI.U32 R7, R7, R16, RZ ;  /* 0x0000001007077227 */ /* 0x000fc800078e00ff */
[----:B------:R-:W-:Y:S01]  /*61f0*/  @!P3 IMAD.MOV R143, RZ, RZ, -R143 ;  /* 0x000000ffff8fb224 */ /* 0x000fe200078e0a8f */
[C---:B------:R-:W-:Y:S01]  /*6200*/  ISETP.GT.U32.AND P3, PT, R2.reuse, R9, PT ;  /* 0x000000090200720c */ /* 0x040fe20003f64070 */
[----:B------:R-:W-:Y:S01]  /*6210*/  @!P2 IMAD.IADD R49, R49, 0x1, -R2 ;  /* 0x000000013131a824 */ /* 0x000fe200078e0a02 */
[C---:B------:R-:W-:Y:S01]  /*6220*/  ISETP.GT.U32.AND P2, PT, R2.reuse, R45, PT ;  /* 0x0000002d0200720c */ /* 0x040fe20003f44070 */
[----:B------:R-:W-:Y:S02]  /*6230*/  IMAD.MOV R7, RZ, RZ, -R7 ;  /* 0x000000ffff077224 */ /* 0x000fe400078e0a07 */
[----:B------:R-:W-:Y:S01]  /*6240*/  IMAD.MOV R3, RZ, RZ, -R3 ;  /* 0x000000ffff037224 */ /* 0x000fe200078e0a03 */
[----:B------:R-:W-:Y:S01]  /*6250*/  @!P5 IADD3 R49, -R49, RZ, RZ ;  /* 0x000000ff3131d210 */ /* 0x000fe20007ffe1ff */
[C---:B------:R-:W-:Y:S02]  /*6260*/  IMAD R16, R2.reuse, R7, R16 ;  /* 0x0000000702107224 */ /* 0x040fe400078e0210 */
[----:B------:R-:W-:-:S02]  /*6270*/  IMAD R13, R2, R3, R13 ;  /* 0x00000003020d7224 */ /* 0x000fc400078e020d */
[--C-:B------:R-:W-:Y:S01]  /*6280*/  @!P6 IMAD.IADD R15, R15, 0x1, -R2.reuse ;  /* 0x000000010f0fe824 */ /* 0x100fe200078e0a02 */
[C---:B------:R-:W-:Y:S01]  /*6290*/  ISETP.GT.U32.AND P6, PT, R2.reuse, R43, PT ;  /* 0x0000002b0200720c */ /* 0x040fe20003fc4070 */
[--C-:B------:R-:W-:Y:S01]  /*62a0*/  @!P4 IMAD.IADD R11, R11, 0x1, -R2.reuse ;  /* 0x000000010b0bc824 */ /* 0x100fe200078e0a02 */
[C---:B------:R-:W-:Y:S01]  /*62b0*/  ISETP.GT.U32.AND P4, PT, R2.reuse, R16, PT ;  /* 0x000000100200720c */ /* 0x040fe20003f84070 */
[--C-:B------:R-:W-:Y:S01]  /*62c0*/  @!P1 IMAD.IADD R47, R47, 0x1, -R2.reuse ;  /* 0x000000012f2f9824 */ /* 0x100fe200078e0a02 */
[----:B------:R-:W-:Y:S01]  /*62d0*/  ISETP.GT.U32.AND P1, PT, R2, R13, PT ;  /* 0x0000000d0200720c */ /* 0x000fe20003f24070 */
[--C-:B------:R-:W-:Y:S01]  /*62e0*/  @!P2 IMAD.IADD R45, R45, 0x1, -R2.reuse ;  /* 0x000000012d2da824 */ /* 0x100fe200078e0a02 */
[-C--:B------:R-:W-:Y:S01]  /*62f0*/  @!P3 IADD3 R9, R9, -R2.reuse, RZ ;  /* 0x800000020909b210 */ /* 0x080fe20007ffe0ff */
[----:B------:R-:W-:Y:S01]  /*6300*/  @!P0 IMAD.MOV R17, RZ, RZ, -R17 ;  /* 0x000000ffff118224 */ /* 0x000fe200078e0a11 */
[----:B------:R-:W-:Y:S01]  /*6310*/  ISETP.GE.AND P3, PT, R20, RZ, PT ;  /* 0x000000ff1400720c */ /* 0x000fe20003f66270 */
[----:B------:R-:W-:Y:S01]  /*6320*/  IMAD.U32 R3, RZ, RZ, UR5 ;  /* 0x00000005ff037e24 */ /* 0x000fe2000f8e00ff */
[----:B------:R-:W-:Y:S01]  /*6330*/  ISETP.GE.AND P2, PT, R24, RZ, PT ;  /* 0x000000ff1800720c */ /* 0x000fe20003f46270 */
[----:B------:R-:W-:Y:S01]  /*6340*/  IMAD.MOV.U32 R7, RZ, RZ, R9 ;  /* 0x000000ffff077224 */ /* 0x000fe200078e0009 */
[----:B------:R-:W-:Y:S01]  /*6350*/  ISETP.GT.U32.AND P0, PT, R2, R11, PT ;  /* 0x0000000b0200720c */ /* 0x000fe20003f04070 */
[--C-:B------:R-:W-:Y:S01]  /*6360*/  @!P6 IMAD.IADD R43, R43, 0x1, -R2.reuse ;  /* 0x000000012b2be824 */ /* 0x100fe200078e0a02 */
[----:B------:R-:W-:Y:S01]  /*6370*/  ISETP.GE.AND P6, PT, R26, RZ, PT ;  /* 0x000000ff1a00720c */ /* 0x000fe20003fc6270 */
[----:B------:R-:W-:Y:S01]  /*6380*/  @!P4 IMAD.IADD R16, R16, 0x1, -R2 ;  /* 0x000000011010c824 */ /* 0x000fe200078e0a02 */
[----:B------:R-:W-:Y:S01]  /*6390*/  ISETP.GT.U32.AND P4, PT, R2, R45, PT ;  /* 0x0000002d0200720c */ /* 0x000fe20003f84070 */
[----:B------:R-:W-:Y:S01]  /*63a0*/  ULDC UR5, c[0x0][0x240] ;  /* 0x0000900000057ab9 */ /* 0x000fe20000000800 */
[----:B------:R-:W-:-:S02]  /*63b0*/  @!P1 IADD3 R13, R13, -R2, RZ ;  /* 0x800000020d0d9210 */ /* 0x000fc40007ffe0ff */
[----:B------:R-:W-:Y:S01]  /*63c0*/  ISETP.GE.AND P1, PT, R44, UR6, PT ;  /* 0x000000062c007c0c */ /* 0x000fe2000bf26270 */
[----:B------:R-:W-:Y:S01]  /*63d0*/  @!P3 IMAD.MOV R15, RZ, RZ, -R15 ;  /* 0x000000ffff0fb224 */ /* 0x000fe200078e0a0f */
[C---:B------:R-:W-:Y:S01]  /*63e0*/  ISETP.GT.U32.AND P3, PT, R2.reuse, R43, PT ;  /* 0x0000002b0200720c */ /* 0x040fe20003f64070 */
[----:B------:R-:W-:Y:S01]  /*63f0*/  @!P2 IMAD.MOV R47, RZ, RZ, -R47 ;  /* 0x000000ffff2fa224 */ /* 0x000fe200078e0a2f */
[C---:B------:R-:W-:Y:S01]  /*6400*/  ISETP.GT.U32.AND P5, PT, R2.reuse, R13, PT ;  /* 0x0000000d0200720c */ /* 0x040fe20003fa4070 */
[--C-:B------:R-:W-:Y:S01]  /*6410*/  @!P0 IMAD.IADD R11, R11, 0x1, -R2.reuse ;  /* 0x000000010b0b8824 */ /* 0x100fe200078e0a02 */
[----:B------:R-:W-:Y:S01]  /*6420*/  ISETP.GT.U32.AND P2, PT, R2, R16, PT ;  /* 0x000000100200720c */ /* 0x000fe20003f44070 */
[----:B------:R-:W-:Y:S01]  /*6430*/  ULDC.64 UR6, c[0x0][0x218] ;  /* 0x0000860000067ab9 */ /* 0x000fe20000000a00 */
[----:B------:R-:W-:Y:S01]  /*6440*/  SEL R3, R3, RZ, !P1 ;  /* 0x000000ff03037207 */ /* 0x000fe20004800000 */
[----:B------:R-:W-:Y:S01]  /*6450*/  @!P4 IMAD.IADD R45, R45, 0x1, -R2 ;  /* 0x000000012d2dc824 */ /* 0x000fe200078e0a02 */
[----:B------:R-:W-:Y:S01]  /*6460*/  @!P6 IADD3 R7, -R7, RZ, RZ ;  /* 0x000000ff0707e210 */ /* 0x000fe20007ffe1ff */
[----:B------:R-:W-:Y:S01]  /*6470*/  IMAD.MOV.U32 R9, RZ, RZ, R11 ;  /* 0x000000ffff097224 */ /* 0x000fe200078e000b */
[----:B------:R-:W-:-:S02]  /*6480*/  ISETP.GE.AND P6, PT, R28, RZ, PT ;  /* 0x000000ff1c00720c */ /* 0x000fc40003fc6270 */
[----:B------:R-:W-:Y:S01]  /*6490*/  ISETP.NE.U32.AND P1, PT, R3, RZ, PT ;  /* 0x000000ff0300720c */ /* 0x000fe20003f25070 */
[--C-:B------:R-:W-:Y:S01]  /*64a0*/  @!P3 IMAD.IADD R43, R43, 0x1, -R2.reuse ;  /* 0x000000012b2bb824 */ /* 0x100fe200078e0a02 */
[----:B------:R-:W-:Y:S02]  /*64b0*/  ISETP.GE.AND P4, PT, R32, RZ, PT ;  /* 0x000000ff2000720c */ /* 0x000fe40003f86270 */
[----:B------:R-:W-:Y:S01]  /*64c0*/  @!P5 IADD3 R13, R13, -R2, RZ ;  /* 0x800000020d0dd210 */ /* 0x000fe20007ffe0ff */
[----:B------:R-:W-:Y:S01]  /*64d0*/  @!P2 IMAD.IADD R16, R16, 0x1, -R2 ;  /* 0x000000011010a824 */ /* 0x000fe200078e0a02 */
[----:B------:R-:W-:Y:S01]  /*64e0*/  ISETP.GE.AND P3, PT, R18, RZ, PT ;  /* 0x000000ff1200720c */ /* 0x000fe20003f66270 */
[----:B------:R-:W3:Y:S01]  /*64f0*/  LDC.64 R2, c[0x0][0x238] ;  /* 0x00008e00ff027b82 */ /* 0x000ee20000000a00 */
[----:B------:R-:W-:Y:S02]  /*6500*/  ISETP.GE.AND P5, PT, R12, RZ, PT ;  /* 0x000000ff0c00720c */ /* 0x000fe40003fa6270 */
[----:B------:R-:W-:Y:S01]  /*6510*/  ISETP.GE.AND P0, PT, R30, RZ, PT ;  /* 0x000000ff1e00720c */ /* 0x000fe20003f06270 */
[----:B------:R-:W-:Y:S01]  /*6520*/  @!P6 IMAD.MOV R9, RZ, RZ, -R9 ;  /* 0x000000ffff09e224 */ /* 0x000fe200078e0a09 */
[----:B------:R-:W-:Y:S01]  /*6530*/  MOV R11, R13 ;  /* 0x0000000d000b7202 */ /* 0x000fe20000000f00 */
[----:B------:R-:W-:Y:S01]  /*6540*/  IMAD.MOV.U32 R13, RZ, RZ, R16 ;  /* 0x000000ffff0d7224 */ /* 0x000fe200078e0010 */
[----:B------:R-:W-:Y:S01]  /*6550*/  ISETP.NE.AND P6, PT, R42, RZ, PT ;  /* 0x000000ff2a00720c */ /* 0x000fe20003fc5270 */
[----:B------:R-:W-:Y:S01]  /*6560*/  @!P4 IMAD.MOV R43, RZ, RZ, -R43 ;  /* 0x000000ffff2bc224 */ /* 0x000fe200078e0a2b */
[----:B------:R-:W-:-:S02]  /*6570*/  LOP3.LUT R12, RZ, R42, RZ, 0x33, !PT ;  /* 0x0000002aff0c7212 */ /* 0x000fc400078e33ff */
[----:B------:R-:W-:Y:S02]  /*6580*/  ISETP.GE.AND P2, PT, R23, RZ, PT ;  /* 0x000000ff1700720c */ /* 0x000fe40003f46270 */
[----:B------:R-:W-:Y:S01]  /*6590*/  @!P3 IADD3 R11, -R11, RZ, RZ ;  /* 0x000000ff0b0bb210 */ /* 0x000fe20007ffe1ff */
[----:B------:R-:W-:Y:S01]  /*65a0*/  @!P5 IMAD.MOV R13, RZ, RZ, -R13 ;  /* 0x000000ffff0dd224 */ /* 0x000fe200078e0a0d */
[----:B------:R-:W-:Y:S01]  /*65b0*/  ISETP.GE.AND P3, PT, R152, RZ, PT ;  /* 0x000000ff9800720c */ /* 0x000fe20003f66270 */
[----:B------:R-:W-:Y:S01]  /*65c0*/  @!P0 IMAD.MOV R45, RZ, RZ, -R45 ;  /* 0x000000ffff2d8224 */ /* 0x000fe200078e0a2d */
[----:B------:R-:W-:Y:S02]  /*65d0*/  ISETP.GE.AND P4, PT, R154, RZ, PT ;  /* 0x000000ff9a00720c */ /* 0x000fe40003f86270 */
[----:B------:R-:W-:Y:S02]  /*65e0*/  ISETP.GE.AND P5, PT, R153, RZ, PT ;  /* 0x000000ff9900720c */ /* 0x000fe40003fa6270 */
[----:B------:R-:W-:-:S02]  /*65f0*/  SEL R128, R12, R55, !P6 ;  /* 0x000000370c807207 */ /* 0x000fc40007000000 */
[C---:B------:R-:W-:Y:S01]  /*6600*/  SEL R55, R12.reuse, R231, !P6 ;  /* 0x000000e70c377207 */ /* 0x040fe20007000000 */
[----:B------:R-:W-:Y:S01]  /*6610*/  @!P2 IMAD.MOV R0, RZ, RZ, -R0 ;  /* 0x000000ffff00a224 */ /* 0x000fe200078e0a00 */
[----:B------:R-:W-:Y:S01]  /*6620*/  SEL R138, R12, R37, !P6 ;  /* 0x000000250c8a7207 */ /* 0x000fe20007000000 */
[----:B------:R-:W-:Y:S01]  /*6630*/  IMAD R128, R128, UR33, RZ ;  /* 0x0000002180807c24 */ /* 0x000fe2000f8e02ff */
[----:B------:R-:W-:Y:S02]  /*6640*/  LOP3.LUT R231, R146, 0x3f, RZ, 0xc0, !PT ;  /* 0x0000003f92e77812 */ /* 0x000fe400078ec0ff */
[----:B------:R-:W-:Y:S01]  /*6650*/  SEL R136, R12, R39, !P6 ;  /* 0x000000270c887207 */ /* 0x000fe20007000000 */
[----:B------:R-:W-:Y:S01]  /*6660*/  IMAD R138, R138, UR33, RZ ;  /* 0x000000218a8a7c24 */ /* 0x000fe2000f8e02ff */
[C---:B------:R-:W-:Y:S01]  /*6670*/  SEL R37, R12.reuse, R10, !P6 ;  /* 0x0000000a0c257207 */ /* 0x040fe20007000000 */
[----:B------:R-:W-:Y:S01]  /*6680*/  @!P5 IMAD.MOV R6, RZ, RZ, -R6 ;  /* 0x000000ffff06d224 */ /* 0x000fe200078e0a06 */
[----:B------:R-:W-:Y:S01]  /*6690*/  SEL R39, R12, R8, !P6 ;  /* 0x000000080c277207 */ /* 0x000fe20007000000 */
[----:B------:R-:W-:Y:S01]  /*66a0*/  IMAD R136, R136, UR33, RZ ;  /* 0x0000002188887c24 */ /* 0x000fe2000f8e02ff */
[----:B------:R-:W-:-:S02]  /*66b0*/  SEL R10, R12, R43, !P6 ;  /* 0x0000002b0c0a7207 */ /* 0x000fc40007000000 */
[----:B------:R-:W-:Y:S02]  /*66c0*/  SEL R8, R12, R9, !P6 ;  /* 0x000000090c087207 */ /* 0x000fe40007000000 */
[----:B------:R-:W-:Y:S02]  /*66d0*/  ISETP.NE.AND P0, PT, R142, RZ, PT ;  /* 0x000000ff8e00720c */ /* 0x000fe40003f05270 */
[----:B------:R-:W-:Y:S01]  /*66e0*/  LOP3.LUT R43, RZ, R142, RZ, 0x33, !PT ;  /* 0x0000008eff2b7212 */ /* 0x000fe200078e33ff */
[----:B------:R-:W-:Y:S01]  /*66f0*/  IMAD.MOV.U32 R142, RZ, RZ, R5 ;  /* 0x000000ffff8e7224 */ /* 0x000fe200078e0005 */
[C---:B------:R-:W-:Y:S02]  /*6700*/  SEL R141, R12.reuse, R141, !P6 ;  /* 0x0000008d0c8d7207 */ /* 0x040fe40007000000 */
[C---:B------:R-:W-:Y:S01]  /*6710*/  SEL R9, R12.reuse, R45, !P6 ;  /* 0x0000002d0c097207 */ /* 0x040fe20007000000 */
[----:B---3--:R-:W-:Y:S01]  /*6720*/  IMAD R45, R231, R3, RZ ;  /* 0x00000003e72d7224 */ /* 0x008fe200078e02ff */
[C---:B------:R-:W-:Y:S01]  /*6730*/  SEL R140, R12.reuse, R35, !P6 ;  /* 0x000000230c8c7207 */ /* 0x040fe20007000000 */
[----:B------:R-:W-:Y:S01]  /*6740*/  @!P4 IMAD.MOV R142, RZ, RZ, -R142 ;  /* 0x000000ffff8ec224 */ /* 0x000fe200078e0a8e */
[C---:B------:R-:W-:Y:S01]  /*6750*/  SEL R134, R12.reuse, R41, !P6 ;  /* 0x000000290c867207 */ /* 0x040fe20007000000 */
[----:B------:R-:W-:Y:S01]  /*6760*/  IMAD R141, R141, UR33, RZ ;  /* 0x000000218d8d7c24 */ /* 0x000fe2000f8e02ff */
[----:B------:R-:W-:Y:S01]  /*6770*/  SEL R132, R12, R51, !P6 ;  /* 0x000000330c847207 */ /* 0x000fe20007000000 */
        /* <DEDUP_REMOVED lines=35> */
[C---:B------:R-:W-:Y:S01]  /*69b0*/  SEL R94, R12.reuse, R89, !P6 ;  /* 0x000000590c5e7207 */ /* 0x040fe20007000000 */
[----:B------:R-:W-:Y:S01]  /*69c0*/  ULDC UR31, c[0x0][0x240] ;  /* 0x00009000001f7ab9 */ /* 0x000fe20000000800 */
        /* <DEDUP_REMOVED lines=8> */
[C---:B------:R-:W-:Y:S01]  /*6a50*/  SEL R135, R12.reuse, R135, !P6 ;  /* 0x000000870c877207 */ /* 0x040fe20007000000 */
[----:B------:R-:W-:Y:S01]  /*6a60*/  IMAD R139, R139, UR33, RZ ;  /* 0x000000218b8b7c24 */ /* 0x000fe2000f8e02ff */
        /* <DEDUP_REMOVED lines=48> */
[----:B------:R-:W-:Y:S01]  /*6d70*/  SEL R88, R12, R165, !P6 ;  /* 0x000000a50c587207 */ /* 0x000fe20007000000 */
        /* <DEDUP_REMOVED lines=34> */
[----:B------:R-:W-:Y:S01]  /*6fa0*/  ULDC UR34, c[0x0][0x240] ;  /* 0x0000900000227ab9 */ /* 0x000fe20000000800 */
[----:B------:R-:W-:Y:S01]  /*6fb0*/  SEL R70, R12, R201, !P6 ;  /* 0x000000c90c467207 */ /* 0x000fe20007000000 */
        /* <DEDUP_REMOVED lines=9> */
[C---:B------:R-:W-:Y:S01]  /*7050*/  SEL R65, R12.reuse, R211, !P6 ;  /* 0x000000d30c417207 */ /* 0x040fe20007000000 */
[----:B------:R-:W-:Y:S01]  /*7060*/  ULDC UR36, c[0x0][0x240] ;  /* 0x0000900000247ab9 */ /* 0x000fe20000000800 */
[C---:B------:R-:W-:Y:S01]  /*7070*/  SEL R64, R12.reuse, R213, !P6 ;  /* 0x000000d50c407207 */ /* 0x040fe20007000000 */
[----:B------:R-:W-:Y:S01]  /*7080*/  ULDC UR37, c[0x0][0x240] ;  /* 0x0000900000257ab9 */ /* 0x000fe20000000800 */
[----:B------:R-:W-:Y:S01]  /*7090*/  SEL R63, R12, R215, !P6 ;  /* 0x000000d70c3f7207 */ /* 0x000fe20007000000 */
[----:B------:R-:W-:Y:S01]  /*70a0*/  IMAD R68, R68, UR36, RZ ;  /* 0x0000002444447c24 */ /* 0x000fe2000f8e02ff */
[C---:B------:R-:W-:Y:S01]  /*70b0*/  SEL R62, R12.reuse, R217, !P6 ;  /* 0x000000d90c3e7207 */ /* 0x040fe20007000000 */
[----:B------:R-:W-:Y:S01]  /*70c0*/  ULDC UR38, c[0x0][0x240] ;  /* 0x0000900000267ab9 */ /* 0x000fe20000000800 */
        /* <DEDUP_REMOVED lines=80> */
[----:B------:R-:W-:Y:S01]  /*75d0*/  @!P3 IADD3 R4, -R4, RZ, RZ ;  /* 0x000000ff0404b210 */ /* 0x000fe20007ffe1ff */
[----:B------:R-:W-:Y:S01]  /*75e0*/  ULDC UR59, c[0x0][0x240] ;  /* 0x00009000003b7ab9 */ /* 0x000fe20000000800 */
[----:B------:R-:W-:Y:S01]  /*75f0*/  SEL R12, R12, R13, !P6 ;  /* 0x0000000d0c0c7207 */ /* 0x000fe20007000000 */
[----:B------:R-:W-:Y:S01]  /*7600*/  IMAD R42, R42, UR58, RZ ;  /* 0x0000003a2a2a7c24 */ /* 0x000fe2000f8e02ff */
[----:B------:R-:W-:Y:S01]  /*7610*/  LEA R13, P2, R45, UR6, 0x2 ;  /* 0x000000062d0d7c11 */ /* 0x000fe2000f8410ff */
[----:B------:R-:W-:Y:S01]  /*7620*/  ULDC UR6, c[0x0][0x240] ;  /* 0x0000900000067ab9 */ /* 0x000fe20000000800 */
[C---:B------:R-:W-:Y:S01]  /*7630*/  SEL R5, R43.reuse, R4, !P0 ;  /* 0x000000042b057207 */ /* 0x040fe20004000000 */
[----:B------:R-:W-:Y:S01]  /*7640*/  IMAD R98, R98, UR6, RZ ;  /* 0x0000000662627c24 */ /* 0x000fe2000f8e02ff */
[C---:B------:R-:W-:Y:S01]  /*7650*/  SEL R0, R43.reuse, R0, !P0 ;  /* 0x000000002b007207 */ /* 0x040fe20004000000 */
[----:B------:R-:W-:Y:S01]  /*7660*/  IMAD R44, R44, UR57, RZ ;  /* 0x000000392c2c7c24 */ /* 0x000fe2000f8e02ff */
[----:B------:R-:W-:Y:S01]  /*7670*/  SEL R3, R43, R142, !P0 ;  /* 0x0000008e2b037207 */ /* 0x000fe20004000000 */
[----:B------:R-:W-:Y:S01]  /*7680*/  IMAD R41, R41, UR59, RZ ;  /* 0x0000003b29297c24 */ /* 0x000fe2000f8e02ff */
[----:B------:R-:W-:Y:S01]  /*7690*/  SEL R4, R43, R6, !P0 ;  /* 0x000000062b047207 */ /* 0x000fe20004000000 */
[----:B------:R-:W-:Y:S01]  /*76a0*/  ULDC UR60, c[0x0][0x240] ;  /* 0x00009000003c7ab9 */ /* 0x000fe20000000800 */
[----:B------:R-:W-:Y:S01]  /*76b0*/  LEA.HI.X.SX32 R6, R45, UR7, 0x2, P2 ;  /* 0x000000072d067c11 */ /* 0x000fe200090f16ff */
[----:B------:R-:W-:Y:S01]  /*76c0*/  ULDC UR7, c[0x0][0x240] ;  /* 0x0000900000077ab9 */ /* 0x000fe20000000800 */
[-C--:B------:R-:W-:Y:S01]  /*76d0*/  LEA R192, P0, R141, R13.reuse, 0x2 ;  /* 0x0000000d8dc07211 */ /* 0x080fe200078010ff */
[----:B------:R-:W-:Y:S01]  /*76e0*/  IMAD R97, R97, UR7, RZ ;  /* 0x0000000761617c24 */ /* 0x000fe2000f8e02ff */
[-C--:B-1----:R-:W-:Y:S01]  /*76f0*/  LEA R22, P5, R140, R13.reuse, 0x2 ;  /* 0x0000000d8c167211 */ /* 0x082fe200078a10ff */
[----:B------:R-:W-:Y:S01]  /*7700*/  ULDC UR61, c[0x0][0x240] ;  /* 0x00009000003d7ab9 */ /* 0x000fe20000000800 */
[-C--:B------:R-:W-:Y:S01]  /*7710*/  LEA.HI.X.SX32 R193, R141, R6.reuse, 0x2, P0 ;  /* 0x000000068dc17211 */ /* 0x080fe200000f16ff */
[----:B------:R-:W-:Y:S01]  /*7720*/  ULDC UR5, c[0x0][0x240] ;  /* 0x0000900000057ab9 */ /* 0x000fe20000000800 */
[CC--:B------:R-:W-:Y:S01]  /*7730*/  LEA R148, P0, R139.reuse, R13.reuse, 0x2 ;  /* 0x0000000d8b947211 */ /* 0x0c0fe200078010ff */
[----:B------:R-:W-:Y:S01]  /*7740*/  IMAD R40, R40, UR60, RZ ;  /* 0x0000003c28287c24 */ /* 0x000fe2000f8e02ff */
[-C--:B------:R-:W-:Y:S01]  /*7750*/  LEA.HI.X.SX32 R23, R140, R6.reuse, 0x2, P5 ;  /* 0x000000068c177211 */ /* 0x080fe200028f16ff */
[----:B------:R-:W-:Y:S01]  /*7760*/  STL.64 [R1+0x238], R192 ;  /* 0x000238c001007387 */ /* 0x000fe20000100a00 */
[-C--:B------:R-:W-:Y:S01]  /*7770*/  LEA.HI.X.SX32 R149, R139, R6.reuse, 0x2, P0 ;  /* 0x000000068b957211 */ /* 0x080fe200000f16ff */
[----:B------:R-:W-:Y:S01]  /*7780*/  IMAD R39, R39, UR61, RZ ;  /* 0x0000003d27277c24 */ /* 0x000fe2000f8e02ff */
[-C--:B------:R-:W-:Y:S01]  /*7790*/  LEA R158, P2, R138, R13.reuse, 0x2 ;  /* 0x0000000d8a9e7211 */ /* 0x080fe200078410ff */
[----:B------:R-:W-:Y:S01]  /*77a0*/  STL.64 [R1+0x890], R22 ;  /* 0x0008901601007387 */ /* 0x000fe20000100a00 */
[-C--:B------:R-:W-:Y:S01]  /*77b0*/  LEA R156, P3, R137, R13.reuse, 0x2 ;  /* 0x0000000d899c7211 */ /* 0x080fe200078610ff */
[----:B------:R-:W-:Y:S01]  /*77c0*/  ULDC UR6, c[0x0][0x240] ;  /* 0x0000900000067ab9 */ /* 0x000fe20000000800 */
[-C--:B------:R-:W-:Y:S01]  /*77d0*/  LEA R212, P4, R136, R13.reuse, 0x2 ;  /* 0x0000000d88d47211 */ /* 0x080fe200078810ff */
[----:B------:R-:W-:Y:S01]  /*77e0*/  STL.64 [R1+0x1c08], R22 ;  /* 0x001c081601007387 */ /* 0x000fe20000100a00 */
[-C--:B--2---:R-:W-:Y:S01]  /*77f0*/  LEA R152, P5, R135, R13.reuse, 0x2 ;  /* 0x0000000d87987211 */ /* 0x084fe200078a10ff */
[----:B------:R-:W-:Y:S01]  /*7800*/  IMAD R38, R38, UR5, RZ ;  /* 0x0000000526267c24 */ /* 0x000fe2000f8e02ff */
[-C--:B------:R-:W-:Y:S01]  /*7810*/  LEA R150, P6, R134, R13.reuse, 0x2 ;  /* 0x0000000d86967211 */ /* 0x080fe200078c10ff */
[----:B------:R1:W-:Y:S01]  /*7820*/  STL.64 [R1+0x248], R148 ;  /* 0x0002489401007387 */ /* 0x0003e20000100a00 */
[-C--:B------:R-:W-:Y:S01]  /*7830*/  LEA.HI.X.SX32 R159, R138, R6.reuse, 0x2, P2 ;  /* 0x000000068a9f7211 */ /* 0x080fe200010f16ff */
[----:B------:R-:W-:Y:S01]  /*7840*/  ULDC UR8, c[0x0][0x240] ;  /* 0x0000900000087ab9 */ /* 0x000fe20000000800 */
[-C--:B------:R-:W-:Y:S01]  /*7850*/  LEA.HI.X.SX32 R157, R137, R6.reuse, 0x2, P3 ;  /* 0x00000006899d7211 */ /* 0x080fe200018f16ff */
[----:B------:R-:W-:Y:S01]  /*7860*/  IMAD R37, R37, UR6, RZ ;  /* 0x0000000625257c24 */ /* 0x000fe2000f8e02ff */
[-C--:B------:R-:W-:Y:S01]  /*7870*/  LEA R196, P2, R132, R13.reuse, 0x2 ;  /* 0x0000000d84c47211 */ /* 0x080fe200078410ff */
[----:B------:R-:W-:Y:S01]  /*7880*/  STL.64 [R1+0x250], R158 ;  /* 0x0002509e01007387 */ /* 0x000fe20000100a00 */
[-C--:B------:R-:W-:Y:S01]  /*7890*/  LEA.HI.X.SX32 R213, R136, R6.reuse, 0x2, P4 ;  /* 0x0000000688d57211 */ /* 0x080fe200020f16ff */
[----:B------:R-:W-:Y:S01]  /*78a0*/  IMAD R35, R35, UR8, RZ ;  /* 0x0000000823237c24 */ /* 0x000fe2000f8e02ff */
[-C--:B------:R-:W-:Y:S01]  /*78b0*/  LEA R142, P3, R131, R13.reuse, 0x2 ;  /* 0x0000000d838e7211 */ /* 0x080fe200078610ff */
[----:B------:R-:W-:Y:S01]  /*78c0*/  STL.64 [R1+0x260], R156 ;  /* 0x0002609c01007387 */ /* 0x000fe20000100a00 */
[-C--:B------:R-:W-:Y:S01]  /*78d0*/  LEA.HI.X.SX32 R153, R135, R6.reuse, 0x2, P5 ;  /* 0x0000000687997211 */ /* 0x080fe200028f16ff */
[----:B------:R-:W-:Y:S01]  /*78e0*/  ULDC UR7, c[0x0][0x240] ;  /* 0x0000900000077ab9 */ /* 0x000fe20000000800 */
[-C--:B-1----:R-:W-:Y:S01]  /*78f0*/  LEA R148, P0, R133, R13.reuse, 0x2 ;  /* 0x0000000d85947211 */ /* 0x082fe200078010ff */
[----:B------:R-:W-:Y:S01]  /*7900*/  STL.64 [R1+0x268], R212 ;  /* 0x000268d401007387 */ /* 0x000fe20000100a00 */
[-C--:B------:R-:W-:Y:S01]  /*7910*/  LEA R22, P5, R129, R13.reuse, 0x2 ;  /* 0x0000000d81167211 */ /* 0x080fe200078a10ff */
[----:B------:R-:W-:Y:S01]  /*7920*/  ULDC UR9, c[0x0][0x240] ;  /* 0x0000900000097ab9 */ /* 0x000fe20000000800 */
[-C--:B------:R-:W-:Y:S01]  /*7930*/  LEA.HI.X.SX32 R151, R134, R6.reuse, 0x2, P6 ;  /* 0x0000000686977211 */ /* 0x080fe200030f16ff */
[----:B------:R-:W-:Y:S01]  /*7940*/  STL.64 [R1+0x278], R152 ;  /* 0x0002789801007387 */ /* 0x000fe20000100a00 */
[-C--:B------:R-:W-:Y:S01]  /*7950*/  LEA.HI.X.SX32 R149, R133, R6.reuse, 0x2, P0 ;  /* 0x0000000685957211 */ /* 0x080fe200000f16ff */
[----:B------:R-:W-:Y:S01]  /*7960*/  IMAD R36, R36, UR7, RZ ;  /* 0x0000000724247c24 */ /* 0x000fe2000f8e02ff */
[-C--:B------:R-:W-:Y:S01]  /*7970*/  LEA.HI.X.SX32 R197, R132, R6.reuse, 0x2, P2 ;  /* 0x0000000684c57211 */ /* 0x080fe200010f16ff */
[----:B------:R-:W-:Y:S01]  /*7980*/  STL.64 [R1+0x280], R150 ;  /* 0x0002809601007387 */ /* 0x000fe20000100a00 */
[-C--:B------:R-:W-:Y:S01]  /*7990*/  LEA.HI.X.SX32 R143, R131, R6.reuse, 0x2, P3 ;  /* 0x00000006838f7211 */ /* 0x080fe200018f16ff */
[----:B------:R-:W-:Y:S01]  /*79a0*/  ULDC UR10, c[0x0][0x240] ;  /* 0x00009000000a7ab9 */ /* 0x000fe20000000800 */
[-C--:B------:R-:W-:Y:S01]  /*79b0*/  LEA.HI.X.SX32 R23, R129, R6.reuse, 0x2, P5 ;  /* 0x0000000681177211 */ /* 0x080fe200028f16ff */
[----:B------:R-:W-:Y:S01]  /*79c0*/  STL.64 [R1+0x288], R148 ;  /* 0x0002889401007387 */ /* 0x000fe20000100a00 */
[-C--:B------:R-:W-:Y:S01]  /*79d0*/  LEA R140, P4, R130, R13.reuse, 0x2 ;  /* 0x0000000d828c7211 */ /* 0x080fe200078810ff */
[----:B------:R-:W-:Y:S01]  /*79e0*/  ULDC UR11, c[0x0][0x240] ;  /* 0x00009000000b7ab9 */ /* 0x000fe20000000800 */
[-C--:B------:R-:W-:Y:S01]  /*79f0*/  LEA R232, P6, R128, R13.reuse, 0x2 ;  /* 0x0000000d80e87211 */ /* 0x080fe200078c10ff */
[----:B------:R-:W-:Y:S01]  /*7a00*/  STL.64 [R1+0x290], R196 ;  /* 0x000290c401007387 */ /* 0x000fe20000100a00 */
[-C--:B------:R-:W-:Y:S01]  /*7a10*/  LEA R138, P0, R127, R13.reuse, 0x2 ;  /* 0x0000000d7f8a7211 */ /* 0x080fe200078010ff */
[----:B------:R-:W-:Y:S01]  /*7a20*/  IMAD R34, R34, UR9, RZ ;  /* 0x0000000922227c24 */ /* 0x000fe2000f8e02ff */
[-C--:B------:R-:W-:Y:S01]  /*7a30*/  LEA R132, P3, R125, R13.reuse, 0x2 ;  /* 0x0000000d7d847211 */ /* 0x080fe200078610ff */
[----:B------:R-:W-:Y:S01]  /*7a40*/  STL.64 [R1+0x2a0], R142 ;  /* 0x0002a08e01007387 */ /* 0x000fe20000100a00 */
[-C--:B------:R-:W-:Y:S01]  /*7a50*/  LEA R136, P2, R126, R13.reuse, 0x2 ;  /* 0x0000000d7e887211 */ /* 0x080fe200078410ff */
[----:B------:R-:W-:Y:S01]  /*7a60*/  ULDC UR13, c[0x0][0x240] ;  /* 0x00009000000d7ab9 */ /* 0x000fe20000000800 */
[-C--:B------:R-:W-:Y:S01]  /*7a70*/  LEA.HI.X.SX32 R141, R130, R6.reuse, 0x2, P4 ;  /* 0x00000006828d7211 */ /* 0x080fe200020f16ff */
[----:B------:R1:W-:Y:S01]  /*7a80*/  STL.64 [R1+0x2b8], R22 ;  /* 0x0002b81601007387 */ /* 0x0003e20000100a00 */
        /* <DEDUP_REMOVED lines=9> */
[----:B------:R-:W-:Y:S01]  /*7b20*/  IMAD R32, R32, UR11, RZ ;  /* 0x0000000b20207c24 */ /* 0x000fe2000f8e02ff */
[-C--:B------:R-:W-:Y:S01]  /*7b30*/  LEA R128, P0, R121, R13.reuse, 0x2 ;  /* 0x0000000d79807211 */ /* 0x080fe200078010ff */
[----:B------:R-:W-:Y:S01]  /*7b40*/  STL.64 [R1+0x2d0], R138 ;  /* 0x0002d08a01007387 */ /* 0x000fe20000100a00 */
[CC--:B-1----:R-:W-:Y:S01]  /*7b50*/  LEA R22, P5, R123.reuse, R13.reuse, 0x2 ;  /* 0x0000000d7b167211 */ /* 0x0c2fe200078a10ff */
[----:B------:R-:W-:Y:S01]  /*7b60*/  ULDC UR14, c[0x0][0x240] ;  /* 0x00009000000e7ab9 */ /* 0x000fe20000000800 */
[-C--:B------:R-:W-:Y:S01]  /*7b70*/  LEA R134, P6, R122, R13.reuse, 0x2 ;  /* 0x0000000d7a867211 */ /* 0x080fe200078c10ff */
[----:B------:R1:W-:Y:S01]  /*7b80*/  STL.64 [R1+0x2e8], R132 ;  /* 0x0002e88401007387 */ /* 0x0003e20000100a00 */
[-C--:B------:R-:W-:Y:S01]  /*7b90*/  LEA.HI.X.SX32 R23, R123, R6.reuse, 0x2, P5 ;  /* 0x000000067b177211 */ /* 0x080fe200028f16ff */
[----:B------:R-:W-:Y:S01]  /*7ba0*/  IMAD R30, R30, UR13, RZ ;  /* 0x0000000d1e1e7c24 */ /* 0x000fe2000f8e02ff */
[-C--:B------:R-:W-:Y:S01]  /*7bb0*/  LEA R188, P2, R120, R13.reuse, 0x2 ;  /* 0x0000000d78bc7211 */ /* 0x080fe200078410ff */
[----:B------:R-:W-:Y:S01]  /*7bc0*/  STL.64 [R1+0x2d8], R136 ;  /* 0x0002d88801007387 */ /* 0x000fe20000100a00 */
[-C--:B------:R-:W-:Y:S01]  /*7bd0*/  LEA.HI.X.SX32 R191, R124, R6.reuse, 0x2, P4 ;  /* 0x000000067cbf7211 */ /* 0x080fe200020f16ff */
[----:B------:R-:W-:Y:S01]  /*7be0*/  IMAD R31, R31, UR12, RZ ;  /* 0x0000000c1f1f7c24 */ /* 0x000fe2000f8e02ff */
[-C--:B------:R-:W-:Y:S01]  /*7bf0*/  LEA.HI.X.SX32 R129, R121, R6.reuse, 0x2, P0 ;  /* 0x0000000679817211 */ /* 0x080fe200000f16ff */
[----:B------:R2:W-:Y:S01]  /*7c00*/  STL.64 [R1+0x2f8], R22 ;  /* 0x0002f81601007387 */ /* 0x0005e20000100a00 */
[-C--:B------:R-:W-:Y:S01]  /*7c10*/  LEA.HI.X.SX32 R135, R122, R6.reuse, 0x2, P6 ;  /* 0x000000067a877211 */ /* 0x080fe200030f16ff */
[----:B------:R-:W-:Y:S01]  /*7c20*/  IMAD R29, R29, UR14, RZ ;  /* 0x0000000e1d1d7c24 */ /* 0x000fe2000f8e02ff */
[-C--:B------:R-:W-:Y:S01]  /*7c30*/  LEA.HI.X.SX32 R189, R120, R6.reuse, 0x2, P2 ;  /* 0x0000000678bd7211 */ /* 0x080fe200010f16ff */
[----:B------:R-:W-:Y:S01]  /*7c40*/  STL.64 [R1+0x2f0], R190 ;  /* 0x0002f0be01007387 */ /* 0x000fe20000100a00 */
[CC--:B-1----:R-:W-:Y:S01]  /*7c50*/  LEA R132, P3, R119.reuse, R13.reuse, 0x2 ;  /* 0x0000000d77847211 */ /* 0x0c2fe200078610ff */
[----:B------:R-:W-:Y:S01]  /*7c60*/  ULDC UR15, c[0x0][0x240] ;  /* 0x00009000000f7ab9 */ /* 0x000fe20000000800 */
[-C--:B------:R-:W-:Y:S01]  /*7c70*/  LEA R130, P4, R118, R13.reuse, 0x2 ;  /* 0x0000000d76827211 */ /* 0x080fe200078810ff */
[----:B------:R1:W-:Y:S01]  /*7c80*/  STL.64 [R1+0x310], R128 ;  /* 0x0003108001007387 */ /* 0x0003e20000100a00 */
[-C--:B------:R-:W-:Y:S01]  /*7c90*/  LEA.HI.X.SX32 R133, R119, R6.reuse, 0x2, P3 ;  /* 0x0000000677857211 */ /* 0x080fe200018f16ff */
[----:B------:R-:W-:Y:S01]  /*7ca0*/  ULDC UR16, c[0x0][0x240] ;  /* 0x0000900000107ab9 */ /* 0x000fe20000000800 */
[-C--:B------:R-:W-:Y:S01]  /*7cb0*/  LEA R202, P6, R116, R13.reuse, 0x2 ;  /* 0x0000000d74ca7211 */ /* 0x080fe200078c10ff */
[----:B------:R-:W-:Y:S01]  /*7cc0*/  STL.64 [R1+0x300], R134 ;  /* 0x0003008601007387 */ /* 0x000fe20000100a00 */
[CC--:B--2---:R-:W-:Y:S01]  /*7cd0*/  LEA R22, P5, R117.reuse, R13.reuse, 0x2 ;  /* 0x0000000d75167211 */ /* 0x0c4fe200078a10ff */
[----:B------:R-:W-:Y:S01]  /*7ce0*/  IMAD R28, R28, UR15, RZ ;  /* 0x0000000f1c1c7c24 */ /* 0x000fe2000f8e02ff */
[-C--:B------:R-:W-:Y:S01]  /*7cf0*/  LEA R126, P2, R114, R13.reuse, 0x2 ;  /* 0x0000000d727e7211 */ /* 0x080fe200078410ff */
[----:B------:R-:W-:Y:S01]  /*7d00*/  STL.64 [R1+0x318], R188 ;  /* 0x000318bc01007387 */ /* 0x000fe20000100a00 */
[-C--:B------:R-:W-:Y:S01]  /*7d10*/  LEA.HI.X.SX32 R23, R117, R6.reuse, 0x2, P5 ;  /* 0x0000000675177211 */ /* 0x080fe200028f16ff */
[----:B------:R-:W-:Y:S01]  /*7d20*/  ULDC UR17, c[0x0][0x240] ;  /* 0x0000900000117ab9 */ /* 0x000fe20000000800 */
[-C--:B------:R-:W-:Y:S01]  /*7d30*/  LEA R124, P3, R113, R13.reuse, 0x2 ;  /* 0x0000000d717c7211 */ /* 0x080fe200078610ff */
[----:B------:R-:W-:Y:S01]  /*7d40*/  STL.64 [R1+0x328], R132 ;  /* 0x0003288401007387 */ /* 0x000fe20000100a00 */
[-C--:B-1----:R-:W-:Y:S01]  /*7d50*/  LEA R128, P0, R115, R13.reuse, 0x2 ;  /* 0x0000000d73807211 */ /* 0x082fe200078010ff */
[----:B------:R-:W-:Y:S01]  /*7d60*/  IMAD R27, R27, UR16, RZ ;  /* 0x000000101b1b7c24 */ /* 0x000fe2000f8e02ff */
[-C--:B------:R-:W-:Y:S01]  /*7d70*/  LEA.HI.X.SX32 R131, R118, R6.reuse, 0x2, P4 ;  /* 0x0000000676837211 */ /* 0x080fe200020f16ff */
[----:B------:R1:W-:Y:S01]  /*7d80*/  STL.64 [R1+0x340], R22 ;  /* 0x0003401601007387 */ /* 0x0003e20000100a00 */
[-C--:B------:R-:W-:Y:S01]  /*7d90*/  LEA.HI.X.SX32 R203, R116, R6.reuse, 0x2, P6 ;  /* 0x0000000674cb7211 */ /* 0x080fe200030f16ff */
[----:B------:R-:W-:Y:S01]  /*7da0*/  ULDC UR18, c[0x0][0x240] ;  /* 0x0000900000127ab9 */ /* 0x000fe20000000800 */
[-C--:B------:R-:W-:Y:S01]  /*7db0*/  LEA.HI.X.SX32 R129, R115, R6.reuse, 0x2, P0 ;  /* 0x0000000673817211 */ /* 0x080fe200000f16ff */
[----:B------:R-:W-:Y:S01]  /*7dc0*/  STL.64 [R1+0x330], R130 ;  /* 0x0003308201007387 */ /* 0x000fe20000100a00 */
[-C--:B------:R-:W-:Y:S01]  /*7dd0*/  LEA.HI.X.SX32 R127, R114, R6.reuse, 0x2, P2 ;  /* 0x00000006727f7211 */ /* 0x080fe200010f16ff */
[----:B------:R-:W-:Y:S01]  /*7de0*/  IMAD R26, R26, UR17, RZ ;  /* 0x000000111a1a7c24 */ /* 0x000fe2000f8e02ff */
[-C--:B------:R-:W-:Y:S01]  /*7df0*/  LEA.HI.X.SX32 R125, R113, R6.reuse, 0x2, P3 ;  /* 0x00000006717d7211 */ /* 0x080fe200018f16ff */
[----:B------:R-:W-:Y:S01]  /*7e00*/  STL.64 [R1+0x348], R202 ;  /* 0x000348ca01007387 */ /* 0x000fe20000100a00 */
[-C--:B------:R-:W-:Y:S01]  /*7e10*/  LEA R198, P4, R112, R13.reuse, 0x2 ;  /* 0x0000000d70c67211 */ /* 0x080fe200078810ff */
[----:B------:R-:W-:Y:S01]  /*7e20*/  ULDC UR20, c[0x0][0x240] ;  /* 0x0000900000147ab9 */ /* 0x000fe20000000800 */
[-C--:B------:R-:W-:Y:S01]  /*7e30*/  LEA R122, P6, R110, R13.reuse, 0x2 ;  /* 0x0000000d6e7a7211 */ /* 0x080fe200078c10ff */
[----:B------:R-:W-:Y:S01]  /*7e40*/  STL.64 [R1+0x358], R128 ;  /* 0x0003588001007387 */ /* 0x000fe20000100a00 */
[-C--:B-1----:R-:W-:Y:S01]  /*7e50*/  LEA R22, P5, R111, R13.reuse, 0x2 ;  /* 0x0000000d6f167211 */ /* 0x082fe200078a10ff */
[----:B------:R-:W-:Y:S01]  /*7e60*/  IMAD R25, R25, UR18, RZ ;  /* 0x0000001219197c24 */ /* 0x000fe2000f8e02ff */
[-C--:B------:R-:W-:Y:S01]  /*7e70*/  LEA R120, P0, R109, R13.reuse, 0x2 ;  /* 0x0000000d6d787211 */ /* 0x080fe200078010ff */
[----:B------:R-:W-:Y:S01]  /*7e80*/  STL.64 [R1+0x360], R126 ;  /* 0x0003607e01007387 */ /* 0x000fe20000100a00 */
[-C--:B------:R-:W-:Y:S01]  /*7e90*/  LEA.HI.X.SX32 R23, R111, R6.reuse, 0x2, P5 ;  /* 0x000000066f177211 */ /* 0x080fe200028f16ff */
        /* <DEDUP_REMOVED lines=8> */
[----:B------:R-:W-:Y:S01]  /*7f20*/  ULDC UR21, c[0x0][0x240] ;  /* 0x0000900000157ab9 */ /* 0x000fe20000000800 */
        /* <DEDUP_REMOVED lines=10> */
[-C--:B-1----:R-:W-:Y:S01]  /*7fd0*/  LEA R22, P5, R105, R13.reuse, 0x2 ;  /* 0x0000000d69167211 */ /* 0x082fe200078a10ff */
[----:B------:R-:W-:Y:S01]  /*7fe0*/  IMAD R20, R20, UR21, RZ ;  /* 0x0000001514147c24 */ /* 0x000fe2000f8e02ff */
[-C--:B------:R-:W-:Y:S01]  /*7ff0*/  LEA R114, P0, R103, R13.reuse, 0x2 ;  /* 0x0000000d67727211 */ /* 0x080fe200078010ff */
[----:B------:R-:W-:Y:S01]  /*8000*/  STL.64 [R1+0x3a0], R204 ;  /* 0x0003a0cc01007387 */ /* 0x000fe20000100a00 */
[-C--:B------:R-:W-:Y:S01]  /*8010*/  LEA.HI.X.SX32 R23, R105, R6.reuse, 0x2, P5 ;  /* 0x0000000669177211 */ /* 0x080fe200028f16ff */
[----:B------:R-:W-:Y:S01]  /*8020*/  ULDC UR23, c[0x0][0x240] ;  /* 0x0000900000177ab9 */ /* 0x000fe20000000800 */
[-C--:B------:R-:W-:Y:S01]  /*8030*/  LEA R108, P3, R101, R13.reuse, 0x2 ;  /* 0x0000000d656c7211 */ /* 0x080fe200078610ff */
[----:B------:R-:W-:Y:S01]  /*8040*/  STL.64 [R1+0x3b0], R118 ;  /* 0x0003b07601007387 */ /* 0x000fe20000100a00 */
[-C--:B------:R-:W-:Y:S01]  /*8050*/  LEA R112, P2, R102, R13.reuse, 0x2 ;  /* 0x0000000d66707211 */ /* 0x080fe200078410ff */
        /* <DEDUP_REMOVED lines=39> */
[-C--:B--2---:R-:W-:Y:S01]  /*82d0*/  LEA R22, P5, R93, R13.reuse, 0x2 ;  /* 0x0000000d5d167211 */ /* 0x084fe200078a10ff */
[----:B------:R-:W-:Y:S01]  /*82e0*/  IMAD R7, R7, UR28, RZ ;  /* 0x0000001c07077c24 */ /* 0x000fe2000f8e02ff */
[-C--:B------:R-:W-:Y:S01]  /*82f0*/  LEA R102, P2, R90, R13.reuse, 0x2 ;  /* 0x0000000d5a667211 */ /* 0x080fe200078410ff */
[----:B------:R-:W-:Y:S01]  /*8300*/  STL.64 [R1+0x428], R210 ;  /* 0x000428d201007387 */ /* 0x000fe20000100a00 */
[-C--:B------:R-:W-:Y:S01]  /*8310*/  LEA.HI.X.SX32 R23, R93, R6.reuse, 0x2, P5 ;  /* 0x000000065d177211 */ /* 0x080fe200028f16ff */
[----:B------:R-:W-:Y:S01]  /*8320*/  IMAD R14, R14, UR27, RZ ;  /* 0x0000001b0e0e7c24 */ /* 0x000fe2000f8e02ff */
[-C--:B------:R-:W-:Y:S01]  /*8330*/  LEA.HI.X.SX32 R107, R94, R6.reuse, 0x2, P4 ;  /* 0x000000065e6b7211 */ /* 0x080fe200020f16ff */
[----:B------:R-:W-:Y:S01]  /*8340*/  STL.64 [R1+0x438], R108 ;  /* 0x0004386c01007387 */ /* 0x000fe20000100a00 */
[-C--:B-1----:R-:W-:Y:S01]  /*8350*/  LEA R104, P0, R91, R13.reuse, 0x2 ;  /* 0x0000000d5b687211 */ /* 0x082fe200078010ff */
[----:B------:R-:W-:Y:S01]  /*8360*/  ULDC UR29, c[0x0][0x240] ;  /* 0x00009000001d7ab9 */ /* 0x000fe20000000800 */
[-C--:B------:R-:W-:Y:S01]  /*8370*/  LEA R98, P4, R88, R13.reuse, 0x2 ;  /* 0x0000000d58627211 */ /* 0x080fe200078810ff */
[----:B------:R1:W-:Y:S01]  /*8380*/  STL.64 [R1+0x448], R22 ;  /* 0x0004481601007387 */ /* 0x0003e20000100a00 */
[-C--:B------:R-:W-:Y:S01]  /*8390*/  LEA R100, P3, R89, R13.reuse, 0x2 ;  /* 0x0000000d59647211 */ /* 0x080fe200078610ff */
[----:B------:R-:W-:Y:S01]  /*83a0*/  ULDC UR30, c[0x0][0x240] ;  /* 0x00009000001e7ab9 */ /* 0x000fe20000000800 */
[-C--:B------:R-:W-:Y:S01]  /*83b0*/  LEA.HI.X.SX32 R201, R92, R6.reuse, 0x2, P6 ;  /* 0x000000065cc97211 */ /* 0x080fe200030f16ff */
[----:B------:R-:W-:Y:S01]  /*83c0*/  STL.64 [R1+0x440], R106 ;  /* 0x0004406a01007387 */ /* 0x000fe20000100a00 */
        /* <DEDUP_REMOVED lines=8> */
[CC--:B-1----:R-:W-:Y:S01]  /*8450*/  LEA R22, P5, R87.reuse, R13.reuse, 0x2 ;  /* 0x0000000d57167211 */ /* 0x0c2fe200078a10ff */
[----:B------:R-:W-:Y:S01]  /*8460*/  ULDC UR33, c[0x0][0x240] ;  /* 0x0000900000217ab9 */ /* 0x000fe20000000800 */
[-C--:B------:R-:W-:Y:S01]  /*8470*/  LEA R96, P6, R86, R13.reuse, 0x2 ;  /* 0x0000000d56607211 */ /* 0x080fe200078c10ff */
[----:B------:R-:W-:Y:S01]  /*8480*/  STL.64 [R1+0x468], R102 ;  /* 0x0004686601007387 */ /* 0x000fe20000100a00 */
[-C--:B------:R-:W-:Y:S01]  /*8490*/  LEA.HI.X.SX32 R23, R87, R6.reuse, 0x2, P5 ;  /* 0x0000000657177211 */ /* 0x080fe200028f16ff */
[----:B------:R-:W-:Y:S01]  /*84a0*/  IMAD R8, R8, UR29, RZ ;  /* 0x0000001d08087c24 */ /* 0x000fe2000f8e02ff */
[-C--:B------:R-:W-:Y:S01]  /*84b0*/  LEA R94, P0, R85, R13.reuse, 0x2 ;  /* 0x0000000d555e7211 */ /* 0x080fe200078010ff */
[----:B------:R1:W-:Y:S01]  /*84c0*/  STL.64 [R1+0x480], R98 ;  /* 0x0004806201007387 */ /* 0x0003e20000100a00 */
[-C--:B------:R-:W-:Y:S01]  /*84d0*/  LEA R92, P2, R84, R13.reuse, 0x2 ;  /* 0x0000000d545c7211 */ /* 0x080fe200078410ff */
        /* <DEDUP_REMOVED lines=10> */
[----:B------:R3:W-:Y:S01]  /*8580*/  STL.64 [R1+0x498], R96 ;  /* 0x0004986001007387 */ /* 0x0007e20000100a00 */
[-C--:B-1----:R-:W-:Y:S01]  /*8590*/  LEA R98, P4, R82, R13.reuse, 0x2 ;  /* 0x0000000d52627211 */ /* 0x082fe200078810ff */
[----:B------:R-:W-:Y:S01]  /*85a0*/  IMAD R12, R12, UR33, RZ ;  /* 0x000000210c0c7c24 */ /* 0x000fe2000f8e02ff */
[----:B------:R-:W1:Y:S01]  /*85b0*/  LDC R45, c[0x0][0x230] ;  /* 0x00008c00ff2d7b82 */ /* 0x000e620000000800 */
[----:B------:R4:W-:Y:S01]  /*85c0*/  STL.64 [R1+0x4a8], R94 ;  /* 0x0004a85e01007387 */ /* 0x0009e20000100a00 */
[-C--:B------:R-:W-:Y:S01]  /*85d0*/  LEA.HI.X.SX32 R99, R82, R6.reuse, 0x2, P4 ;  /* 0x0000000652637211 */ /* 0x080fe200020f16ff */
[----:B------:R-:W-:Y:S01]  /*85e0*/  ULDC UR5, c[0x0][0x234] ;  /* 0x00008d0000057ab9 */ /* 0x000fe20000000800 */
[CC--:B------:R-:W-:Y:S01]  /*85f0*/  LEA R88, P4, R76.reuse, R13.reuse, 0x2 ;  /* 0x0000000d4c587211 */ /* 0x0c0fe200078810ff */
[----:B------:R4:W-:Y:S01]  /*8600*/  STL.64 [R1+0x4b0], R92 ;  /* 0x0004b05c01007387 */ /* 0x0009e20000100a00 */
[CC--:B--2---:R-:W-:Y:S01]  /*8610*/  LEA R22, P5, R81.reuse, R13.reuse, 0x2 ;  /* 0x0000000d51167211 */ /* 0x0c4fe200078a10ff */
[----:B------:R-:W-:Y:S01]  /*8620*/  ULDC.64 UR8, c[0x0][0x210] ;  /* 0x0000840000087ab9 */ /* 0x000fe20000000a00 */
[-C--:B------:R-:W-:Y:S01]  /*8630*/  LEA.HI.X.SX32 R89, R76, R6.reuse, 0x2, P4 ;  /* 0x000000064c597211 */ /* 0x080fe200020f16ff */
[----:B------:R2:W-:Y:S01]  /*8640*/  STL.64 [R1+0x4b8], R90 ;  /* 0x0004b85a01007387 */ /* 0x0005e20000100a00 */
[----:B------:R-:W-:Y:S01]  /*8650*/  LEA.HI.X.SX32 R23, R81, R6, 0x2, P5 ;  /* 0x0000000651177211 */ /* 0x000fe200028f16ff */
[----:B------:R-:W1:Y:S01]  /*8660*/  LDC R49, c[0x0][0x230] ;  /* 0x00008c00ff317b82 */ /* 0x000e620000000800 */
[----:B---3--:R-:W-:-:S02]  /*8670*/  LEA R96, P6, R80, R13, 0x2 ;  /* 0x0000000d50607211 */ /* 0x008fc400078c10ff */
[CC--:B----4-:R-:W-:Y:S01]  /*8680*/  LEA R94, P0, R79.reuse, R13.reuse, 0x2 ;  /* 0x0000000d4f5e7211 */ /* 0x0d0fe200078010ff */
[----:B------:R3:W-:Y:S01]  /*8690*/  STL.64 [R1+0x4d0], R22 ;  /* 0x0004d01601007387 */ /* 0x0007e20000100a00 */
[-C--:B------:R-:W-:Y:S02]  /*86a0*/  LEA.HI.X.SX32 R97, R80, R6.reuse, 0x2, P6 ;  /* 0x0000000650617211 */ /* 0x080fe400030f16ff */
[CC--:B------:R-:W-:Y:S01]  /*86b0*/  LEA R92, P2, R78.reuse, R13.reuse, 0x2 ;  /* 0x0000000d4e5c7211 */ /* 0x0c0fe200078410ff */
[----:B------:R-:W-:Y:S01]  /*86c0*/  STL.64 [R1+0x4c0], R98 ;  /* 0x0004c06201007387 */ /* 0x000fe20000100a00 */
[-C--:B------:R-:W-:Y:S01]  /*86d0*/  LEA.HI.X.SX32 R95, R79, R6.reuse, 0x2, P0 ;  /* 0x000000064f5f7211 */ /* 0x080fe200000f16ff */
[----:B------:R-:W4:Y:S01]  /*86e0*/  LDC R47, c[0x0][0x230] ;  /* 0x00008c00ff2f7b82 */ /* 0x000f220000000800 */
[-C--:B--2---:R-:W-:Y:S01]  /*86f0*/  LEA R90, P3, R77, R13.reuse, 0x2 ;  /* 0x0000000d4d5a7211 */ /* 0x084fe200078610ff */
[----:B------:R-:W-:Y:S01]  /*8700*/  STL.64 [R1+0x4d8], R96 ;  /* 0x0004d86001007387 */ /* 0x000fe20000100a00 */
[-C--:B------:R-:W-:Y:S01]  /*8710*/  LEA.HI.X.SX32 R93, R78, R6.reuse, 0x2, P2 ;  /* 0x000000064e5d7211 */ /* 0x080fe200010f16ff */
[----:B-1----:R-:W-:Y:S01]  /*8720*/  VIADD R45, R45, 0xffffffff ;  /* 0xffffffff2d2d7836 */ /* 0x002fe20000000000 */
[-C--:B------:R-:W-:Y:S01]  /*8730*/  LEA.HI.X.SX32 R91, R77, R6.reuse, 0x2, P3 ;  /* 0x000000064d5b7211 */ /* 0x080fe200018f16ff */
[----:B------:R-:W-:Y:S01]  /*8740*/  STL.64 [R1+0x4e8], R94 ;  /* 0x0004e85e01007387 */ /* 0x000fe20000100a00 */
[CC--:B---3--:R-:W-:Y:S01]  /*8750*/  LEA R22, P5, R75.reuse, R13.reuse, 0x2 ;  /* 0x0000000d4b167211 */ /* 0x0c8fe200078a10ff */
[----:B------:R-:W1:Y:S01]  /*8760*/  LDC R43, c[0x0][0x230] ;  /* 0x00008c00ff2b7b82 */ /* 0x000e620000000800 */
[----:B------:R-:W-:Y:S01]  /*8770*/  LEA R86, P6, R74, R13, 0x2 ;  /* 0x0000000d4a567211 */ /* 0x000fe200078c10ff */
[----:B------:R-:W-:Y:S01]  /*8780*/  STL.64 [R1+0x4f0], R92 ;  /* 0x0004f05c01007387 */ /* 0x000fe20000100a00 */
[----:B------:R-:W-:-:S02]  /*8790*/  LEA.HI.X.SX32 R23, R75, R6, 0x2, P5 ;  /* 0x000000064b177211 */ /* 0x000fc400028f16ff */
[-C--:B------:R-:W-:Y:S01]  /*87a0*/  LEA R82, P2, R72, R13.reuse, 0x2 ;  /* 0x0000000d48527211 */ /* 0x080fe200078410ff */
[----:B------:R-:W-:Y:S01]  /*87b0*/  STL.64 [R1+0x500], R90 ;  /* 0x0005005a01007387 */ /* 0x000fe20000100a00 */
[-C--:B------:R-:W-:Y:S02]  /*87c0*/  LEA R84, P0, R73, R13.reuse, 0x2 ;  /* 0x0000000d49547211 */ /* 0x080fe400078010ff */
[-C--:B------:R-:W-:Y:S01]  /*87d0*/  LEA R80, P3, R71, R13.reuse, 0x2 ;  /* 0x0000000d47507211 */ /* 0x080fe200078610ff */
[----:B------:R2:W-:Y:S01]  /*87e0*/  STL.64 [R1+0x518], R22 ;  /* 0x0005181601007387 */ /* 0x0005e20000100a00 */
[----:B------:R-:W-:Y:S02]  /*87f0*/  LEA R78, P4, R70, R13, 0x2 ;  /* 0x0000000d464e7211 */ /* 0x000fe400078810ff */
[-C--:B------:R-:W-:Y:S01]  /*8800*/  LEA.HI.X.SX32 R87, R74, R6.reuse, 0x2, P6 ;  /* 0x000000064a577211 */ /* 0x080fe200030f16ff */
[----:B------:R-:W-:Y:S01]  /*8810*/  STL.64 [R1+0x508], R88 ;  /* 0x0005085801007387 */ /* 0x000fe20000100a00 */
[----:B------:R-:W-:-:S02]  /*8820*/  LEA.HI.X.SX32 R83, R72, R6, 0x2, P2 ;  /* 0x0000000648537211 */ /* 0x000fc400010f16ff */
[-C--:B------:R-:W-:Y:S01]  /*8830*/  LEA.HI.X.SX32 R85, R73, R6.reuse, 0x2, P0 ;  /* 0x0000000649557211 */ /* 0x080fe200000f16ff */
[----:B------:R-:W-:Y:S01]  /*8840*/  STL.64 [R1+0x520], R86 ;  /* 0x0005205601007387 */ /* 0x000fe20000100a00 */
[-C--:B------:R-:W-:Y:S02]  /*8850*/  LEA.HI.X.SX32 R81, R71, R6.reuse, 0x2, P3 ;  /* 0x0000000647517211 */ /* 0x080fe400018f16ff */
[-C--:B------:R-:W-:Y:S01]  /*8860*/  LEA.HI.X.SX32 R79, R70, R6.reuse, 0x2, P4 ;  /* 0x00000006464f7211 */ /* 0x080fe200020f16ff */
[----:B------:R3:W-:Y:S01]  /*8870*/  STL.64 [R1+0x530], R82 ;  /* 0x0005305201007387 */ /* 0x0007e20000100a00 */
[CC--:B--2---:R-:W-:Y:S02]  /*8880*/  LEA R22, P5, R69.reuse, R13.reuse, 0x2 ;  /* 0x0000000d45167211 */ /* 0x0c4fe400078a10ff */
[----:B------:R-:W-:Y:S01]  /*8890*/  LEA R76, P6, R68, R13, 0x2 ;  /* 0x0000000d444c7211 */ /* 0x000fe200078c10ff */
[----:B------:R-:W-:Y:S01]  /*88a0*/  STL.64 [R1+0x528], R84 ;  /* 0x0005285401007387 */ /* 0x000fe20000100a00 */
[----:B------:R-:W-:-:S02]  /*88b0*/  LEA.HI.X.SX32 R23, R69, R6, 0x2, P5 ;  /* 0x0000000645177211 */ /* 0x000fc400028f16ff */
[CC--:B------:R-:W-:Y:S01]  /*88c0*/  LEA R74, P0, R67.reuse, R13.reuse, 0x2 ;  /* 0x0000000d434a7211 */ /* 0x0c0fe200078010ff */
[----:B------:R2:W-:Y:S01]  /*88d0*/  STL.64 [R1+0x540], R80 ;  /* 0x0005405001007387 */ /* 0x0005e20000100a00 */
[-C--:B------:R-:W-:Y:S02]  /*88e0*/  LEA.HI.X.SX32 R77, R68, R6.reuse, 0x2, P6 ;  /* 0x00000006444d7211 */ /* 0x080fe400030f16ff */
[-C--:B------:R-:W-:Y:S01]  /*88f0*/  LEA.HI.X.SX32 R75, R67, R6.reuse, 0x2, P0 ;  /* 0x00000006434b7211 */ /* 0x080fe200000f16ff */
[----:B------:R4:W-:Y:S01]  /*8900*/  STL.64 [R1+0x548], R78 ;  /* 0x0005484e01007387 */ /* 0x0009e20000100a00 */
[----:B---3--:R-:W-:Y:S01]  /*8910*/  LEA R82, P2, R66, R13, 0x2 ;  /* 0x0000000d42527211 */ /* 0x008fe200078410ff */
[----:B------:R-:W3:Y:S01]  /*8920*/  S2UR UR6, SR_CgaCtaId ;  /* 0x00000000000679c3 */ /* 0x000ee20000008800 */
[----:B------:R-:W-:Y:S01]  /*8930*/  IMAD R4, R4, UR5, RZ ;  /* 0x0000000504047c24 */ /* 0x000fe2000f8e02ff */
[----:B------:R1:W-:Y:S01]  /*8940*/  STL.64 [R1+0x558], R22 ;  /* 0x0005581601007387 */ /* 0x0003e20000100a00 */
[----:B------:R-:W-:-:S02]  /*8950*/  LEA.HI.X.SX32 R83, R66, R6, 0x2, P2 ;  /* 0x0000000642537211 */ /* 0x000fc400010f16ff */
[CC--:B------:R-:W-:Y:S01]  /*8960*/  LEA R72, P2, R60.reuse, R13.reuse, 0x2 ;  /* 0x0000000d3c487211 */ /* 0x0c0fe200078410ff */
[----:B------:R1:W-:Y:S01]  /*8970*/  STL.64 [R1+0x560], R76 ;  /* 0x0005604c01007387 */ /* 0x0003e20000100a00 */
[CC--:B--2---:R-:W-:Y:S02]  /*8980*/  LEA R80, P3, R65.reuse, R13.reuse, 0x2 ;  /* 0x0000000d41507211 */ /* 0x0c4fe400078610ff */
[-C--:B------:R-:W-:Y:S01]  /*8990*/  LEA.HI.X.SX32 R73, R60, R6.reuse, 0x2, P2 ;  /* 0x000000063c497211 */ /* 0x080fe200010f16ff */
[----:B------:R2:W-:Y:S01]  /*89a0*/  STL.64 [R1+0x570], R74 ;  /* 0x0005704a01007387 */ /* 0x0005e20000100a00 */
[-C--:B----4-:R-:W-:Y:S02]  /*89b0*/  LEA R78, P4, R64, R13.reuse, 0x2 ;  /* 0x0000000d404e7211 */ /* 0x090fe400078810ff */
[----:B------:R-:W-:Y:S01]  /*89c0*/  LEA.HI.X.SX32 R81, R65, R6, 0x2, P3 ;  /* 0x0000000641517211 */ /* 0x000fe200018f16ff */
[----:B------:R-:W-:Y:S01]  /*89d0*/  STL.64 [R1+0x578], R82 ;  /* 0x0005785201007387 */ /* 0x000fe20000100a00 */
[----:B-1----:R-:W-:-:S02]  /*89e0*/  LEA R22, P5, R63, R13, 0x2 ;  /* 0x0000000d3f167211 */ /* 0x002fc400078a10ff */
[-C--:B------:R-:W-:Y:S01]  /*89f0*/  LEA.HI.X.SX32 R79, R64, R6.reuse, 0x2, P4 ;  /* 0x00000006404f7211 */ /* 0x080fe200020f16ff */
[----:B------:R-:W-:Y:S01]  /*8a00*/  STL.64 [R1+0x588], R80 ;  /* 0x0005885001007387 */ /* 0x000fe20000100a00 */
[-C--:B------:R-:W-:Y:S02]  /*8a10*/  LEA.HI.X.SX32 R23, R63, R6.reuse, 0x2, P5 ;  /* 0x000000063f177211 */ /* 0x080fe400028f16ff */
[-C--:B------:R-:W-:Y:S02]  /*8a20*/  LEA R76, P6, R62, R13.reuse, 0x2 ;  /* 0x0000000d3e4c7211 */ /* 0x080fe400078c10ff */
[-C--:B--2---:R-:W-:Y:S01]  /*8a30*/  LEA R74, P0, R61, R13.reuse, 0x2 ;  /* 0x0000000d3d4a7211 */ /* 0x084fe200078010ff */
[----:B------:R1:W-:Y:S01]  /*8a40*/  STL.64 [R1+0x598], R22 ;  /* 0x0005981601007387 */ /* 0x0003e20000100a00 */
[-C--:B------:R-:W-:Y:S02]  /*8a50*/  LEA R68, P4, R58, R13.reuse, 0x2 ;  /* 0x0000000d3a447211 */ /* 0x080fe400078810ff */
[----:B------:R-:W-:Y:S01]  /*8a60*/  LEA R70, P3, R59, R13, 0x2 ;  /* 0x0000000d3b467211 */ /* 0x000fe200078610ff */
[----:B------:R-:W-:Y:S01]  /*8a70*/  STL.64 [R1+0x590], R78 ;  /* 0x0005904e01007387 */ /* 0x000fe20000100a00 */
[----:B------:R-:W-:-:S02]  /*8a80*/  LEA.HI.X.SX32 R77, R62, R6, 0x2, P6 ;  /* 0x000000063e4d7211 */ /* 0x000fc400030f16ff */
[-C--:B------:R-:W-:Y:S02]  /*8a90*/  LEA.HI.X.SX32 R75, R61, R6.reuse, 0x2, P0 ;  /* 0x000000063d4b7211 */ /* 0x080fe400000f16ff */
[-C--:B------:R-:W-:Y:S01]  /*8aa0*/  LEA.HI.X.SX32 R69, R58, R6.reuse, 0x2, P4 ;  /* 0x000000063a457211 */ /* 0x080fe200020f16ff */
[----:B------:R-:W-:Y:S01]  /*8ab0*/  STL.64 [R1+0x5a0], R76 ;  /* 0x0005a04c01007387 */ /* 0x000fe20000100a00 */
[-C--:B------:R-:W-:Y:S02]  /*8ac0*/  LEA.HI.X.SX32 R71, R59, R6.reuse, 0x2, P3 ;  /* 0x000000063b477211 */ /* 0x080fe400018f16ff */
[CC--:B-1----:R-:W-:Y:S01]  /*8ad0*/  LEA R22, P5, R57.reuse, R13.reuse, 0x2 ;  /* 0x0000000d39167211 */ /* 0x0c2fe200078a10ff */
[----:B------:R-:W-:Y:S01]  /*8ae0*/  STL.64 [R1+0x5b0], R74 ;  /* 0x0005b04a01007387 */ /* 0x000fe20000100a00 */
[-C--:B------:R-:W-:Y:S02]  /*8af0*/  LEA R66, P6, R56, R13.reuse, 0x2 ;  /* 0x0000000d38427211 */ /* 0x080fe400078c10ff */
[----:B------:R-:W-:Y:S01]  /*8b00*/  LEA.HI.X.SX32 R23, R57, R6, 0x2, P5 ;  /* 0x0000000639177211 */ /* 0x000fe200028f16ff */
[----:B------:R-:W-:Y:S01]  /*8b10*/  STL.64 [R1+0x5b8], R72 ;  /* 0x0005b84801007387 */ /* 0x000fe20000100a00 */
[----:B------:R-:W-:-:S02]  /*8b20*/  LEA R64, P0, R55, R13, 0x2 ;  /* 0x0000000d37407211 */ /* 0x000fc400078010ff */
[-C--:B------:R-:W-:Y:S01]  /*8b30*/  LEA R62, P2, R54, R13.reuse, 0x2 ;  /* 0x0000000d363e7211 */ /* 0x080fe200078410ff */
[----:B------:R1:W-:Y:S01]  /*8b40*/  STL.64 [R1+0x5d0], R68 ;  /* 0x0005d04401007387 */ /* 0x0003e20000100a00 */
[-C--:B------:R-:W-:Y:S02]  /*8b50*/  LEA R60, P3, R53, R13.reuse, 0x2 ;  /* 0x0000000d353c7211 */ /* 0x080fe400078610ff */
[-C--:B------:R-:W-:Y:S01]  /*8b60*/  LEA.HI.X.SX32 R67, R56, R6.reuse, 0x2, P6 ;  /* 0x0000000638437211 */ /* 0x080fe200030f16ff */
[----:B------:R-:W-:Y:S01]  /*8b70*/  STL.64 [R1+0x5c8], R70 ;  /* 0x0005c84601007387 */ /* 0x000fe20000100a00 */
[-C--:B------:R-:W-:Y:S02]  /*8b80*/  LEA.HI.X.SX32 R65, R55, R6.reuse, 0x2, P0 ;  /* 0x0000000637417211 */ /* 0x080fe400000f16ff */
[-C--:B------:R-:W-:Y:S01]  /*8b90*/  LEA.HI.X.SX32 R63, R54, R6.reuse, 0x2, P2 ;  /* 0x00000006363f7211 */ /* 0x080fe200010f16ff */
[----:B------:R2:W-:Y:S01]  /*8ba0*/  STL.64 [R1+0x5e0], R22 ;  /* 0x0005e01601007387 */ /* 0x0005e20000100a00 */
[----:B------:R-:W-:Y:S01]  /*8bb0*/  LEA.HI.X.SX32 R61, R53, R6, 0x2, P3 ;  /* 0x00000006353d7211 */ /* 0x000fe200018f16ff */
[----:B------:R-:W-:Y:S01]  /*8bc0*/  IMAD R3, R3, UR5, RZ ;  /* 0x0000000503037c24 */ /* 0x000fe2000f8e02ff */
[----:B------:R-:W-:Y:S01]  /*8bd0*/  IADD3 R43, R43, -0x2, RZ ;  /* 0xfffffffe2b2b7810 */ /* 0x000fe20007ffe0ff */
[----:B------:R4:W-:Y:S01]  /*8be0*/  STL.64 [R1+0x5e8], R66 ;  /* 0x0005e84201007387 */ /* 0x0009e20000100a00 */
[----:B-1----:R-:W-:-:S03]  /*8bf0*/  LEA R68, P4, R52, R13, 0x2 ;  /* 0x0000000d34447211 */ /* 0x002fc600078810ff */
[----:B------:R1:W-:Y:S01]  /*8c00*/  STL.64 [R1+0x5f8], R64 ;  /* 0x0005f84001007387 */ /* 0x0003e20000100a00 */
[-C--:B------:R-:W-:Y:S02]  /*8c10*/  LEA.HI.X.SX32 R69, R52, R6.reuse, 0x2, P4 ;  /* 0x0000000634457211 */ /* 0x080fe400020f16ff */
[CC--:B------:R-:W-:Y:S01]  /*8c20*/  LEA R58, P4, R42.reuse, R13.reuse, 0x2 ;  /* 0x0000000d2a3a7211 */ /* 0x0c0fe200078810ff */
[----:B------:R3:W-:Y:S01]  /*8c30*/  STL.64 [R1+0x600], R62 ;  /* 0x0006003e01007387 */ /* 0x0007e20000100a00 */
[CC--:B--2---:R-:W-:Y:S02]  /*8c40*/  LEA R22, P5, R51.reuse, R13.reuse, 0x2 ;  /* 0x0000000d33167211 */ /* 0x0c4fe400078a10ff */
[-C--:B------:R-:W-:Y:S01]  /*8c50*/  LEA.HI.X.SX32 R59, R42, R6.reuse, 0x2, P4 ;  /* 0x000000062a3b7211 */ /* 0x080fe200020f16ff */
[----:B------:R2:W-:Y:S01]  /*8c60*/  STL.64 [R1+0x608], R60 ;  /* 0x0006083c01007387 */ /* 0x0005e20000100a00 */
[----:B------:R-:W-:Y:S02]  /*8c70*/  LEA.HI.X.SX32 R23, R51, R6, 0x2, P5 ;  /* 0x0000000633177211 */ /* 0x000fe400028f16ff */
[----:B----4-:R-:W-:-:S02]  /*8c80*/  LEA R66, P6, R50, R13, 0x2 ;  /* 0x0000000d32427211 */ /* 0x010fc400078c10ff */
[-C--:B-1----:R-:W-:Y:S01]  /*8c90*/  LEA R64, P0, R48, R13.reuse, 0x2 ;  /* 0x0000000d30407211 */ /* 0x082fe200078010ff */
[----:B------:R1:W-:Y:S01]  /*8ca0*/  STL.64 [R1+0x620], R22 ;  /* 0x0006201601007387 */ /* 0x0003e20000100a00 */
[-C--:B------:R-:W-:Y:S02]  /*8cb0*/  LEA.HI.X.SX32 R67, R50, R6.reuse, 0x2, P6 ;  /* 0x0000000632437211 */ /* 0x080fe400030f16ff */
[-C--:B---3--:R-:W-:Y:S01]  /*8cc0*/  LEA R62, P2, R46, R13.reuse, 0x2 ;  /* 0x0000000d2e3e7211 */ /* 0x088fe200078410ff */
[----:B------:R-:W-:Y:S01]  /*8cd0*/  STL.64 [R1+0x610], R68 ;  /* 0x0006104401007387 */ /* 0x000fe20000100a00 */
[-C--:B------:R-:W-:Y:S02]  /*8ce0*/  LEA.HI.X.SX32 R65, R48, R6.reuse, 0x2, P0 ;  /* 0x0000000630417211 */ /* 0x080fe400000f16ff */
[----:B--2---:R-:W-:Y:S01]  /*8cf0*/  LEA R60, P3, R44, R13, 0x2 ;  /* 0x0000000d2c3c7211 */ /* 0x004fe200078610ff */
[----:B------:R-:W-:Y:S01]  /*8d00*/  STL.64 [R1+0x628], R66 ;  /* 0x0006284201007387 */ /* 0x000fe20000100a00 */
[----:B------:R-:W-:-:S02]  /*8d10*/  LEA.HI.X.SX32 R63, R46, R6, 0x2, P2 ;  /* 0x000000062e3f7211 */ /* 0x000fc400010f16ff */
[-C--:B------:R-:W-:Y:S01]  /*8d20*/  LEA.HI.X.SX32 R61, R44, R6.reuse, 0x2, P3 ;  /* 0x000000062c3d7211 */ /* 0x080fe200018f16ff */
[----:B------:R-:W-:Y:S01]  /*8d30*/  STL.64 [R1+0x638], R64 ;  /* 0x0006384001007387 */ /* 0x000fe20000100a00 */
[CC--:B-1----:R-:W-:Y:S02]  /*8d40*/  LEA R22, P5, R41.reuse, R13.reuse, 0x2 ;  /* 0x0000000d29167211 */ /* 0x0c2fe400078a10ff */
[-C--:B------:R-:W-:Y:S01]  /*8d50*/  LEA R56, P6, R40, R13.reuse, 0x2 ;  /* 0x0000000d28387211 */ /* 0x080fe200078c10ff */
[----:B------:R-:W-:Y:S01]  /*8d60*/  STL.64 [R1+0x640], R62 ;  /* 0x0006403e01007387 */ /* 0x000fe20000100a00 */
[----:B------:R-:W-:Y:S02]  /*8d70*/  LEA.HI.X.SX32 R23, R41, R6, 0x2, P5 ;  /* 0x0000000629177211 */ /* 0x000fe400028f16ff */
[-C--:B------:R-:W-:Y:S01]  /*8d80*/  LEA R54, P0, R39, R13.reuse, 0x2 ;  /* 0x0000000d27367211 */ /* 0x080fe200078010ff */
[----:B------:R1:W-:Y:S01]  /*8d90*/  STL.64 [R1+0x658], R58 ;  /* 0x0006583a01007387 */ /* 0x0003e20000100a00 */
[----:B------:R-:W-:-:S02]  /*8da0*/  LEA R52, P2, R38, R13, 0x2 ;  /* 0x0000000d26347211 */ /* 0x000fc400078410ff */
[-C--:B------:R-:W-:Y:S01]  /*8db0*/  LEA R50, P3, R37, R13.reuse, 0x2 ;  /* 0x0000000d25327211 */ /* 0x080fe200078610ff */
[----:B------:R-:W-:Y:S01]  /*8dc0*/  STL.64 [R1+0x650], R60 ;  /* 0x0006503c01007387 */ /* 0x000fe20000100a00 */
[-C--:B------:R-:W-:Y:S02]  /*8dd0*/  LEA.HI.X.SX32 R57, R40, R6.reuse, 0x2, P6 ;  /* 0x0000000628397211 */ /* 0x080fe400030f16ff */
[-C--:B------:R-:W-:Y:S01]  /*8de0*/  LEA.HI.X.SX32 R55, R39, R6.reuse, 0x2, P0 ;  /* 0x0000000627377211 */ /* 0x080fe200000f16ff */
[----:B------:R2:W-:Y:S01]  /*8df0*/  STL.64 [R1+0x668], R22 ;  /* 0x0006681601007387 */ /* 0x0005e20000100a00 */
[-C--:B------:R-:W-:Y:S02]  /*8e00*/  LEA.HI.X.SX32 R53, R38, R6.reuse, 0x2, P2 ;  /* 0x0000000626357211 */ /* 0x080fe400010f16ff */
[----:B------:R-:W-:Y:S01]  /*8e10*/  LEA.HI.X.SX32 R51, R37, R6, 0x2, P3 ;  /* 0x0000000625337211 */ /* 0x000fe200018f16ff */
        /* <DEDUP_REMOVED lines=10> */
[----:B---3--:R-:W-:-:S02]  /*8ec0*/  LEA R56, P6, R34, R13, 0x2 ;  /* 0x0000000d22387211 */ /* 0x008fc400078c10ff */
[CC--:B-1----:R-:W-:Y:S01]  /*8ed0*/  LEA R54, P0, R33.reuse, R13.reuse, 0x2 ;  /* 0x0000000d21367211 */ /* 0x0c2fe200078010ff */
[----:B------:R1:W-:Y:S01]  /*8ee0*/  STL.64 [R1+0x6a8], R22 ;  /* 0x0006a81601007387 */ /* 0x0003e20000100a00 */
[-C--:B------:R-:W-:Y:S02]  /*8ef0*/  LEA.HI.X.SX32 R57, R34, R6.reuse, 0x2, P6 ;  /* 0x0000000622397211 */ /* 0x080fe400030f16ff */
[CC--:B----4-:R-:W-:Y:S01]  /*8f00*/  LEA R52, P2, R32.reuse, R13.reuse, 0x2 ;  /* 0x0000000d20347211 */ /* 0x0d0fe200078410ff */
        /* <DEDUP_REMOVED lines=30> */
[----:B---3--:R-:W-:Y:S02]  /*90f0*/  LEA R38, P6, R20, R13, 0x2 ;  /* 0x0000000d14267211 */ /* 0x008fe400078c10ff */
[----:B------:R-:W-:-:S02]  /*9100*/  LEA.HI.X.SX32 R23, R21, R6, 0x2, P5 ;  /* 0x0000000615177211 */ /* 0x000fc400028f16ff */
[CC--:B-1----:R-:W-:Y:S02]  /*9110*/  LEA R36, P0, R19.reuse, R13.reuse, 0x2 ;  /* 0x0000000d13247211 */ /* 0x0c2fe400078010ff */
[-C--:B------:R-:W-:Y:S01]  /*9120*/  LEA.HI.X.SX32 R39, R20, R6.reuse, 0x2, P6 ;  /* 0x0000000614277211 */ /* 0x080fe200030f16ff */
[----:B------:R1:W-:Y:S01]  /*9130*/  STL.64 [R1+0x710], R22 ;  /* 0x0007101601007387 */ /* 0x0003e20000100a00 */
[CC--:B----4-:R-:W-:Y:S02]  /*9140*/  LEA R34, P2, R18.reuse, R13.reuse, 0x2 ;  /* 0x0000000d12227211 */ /* 0x0d0fe400078410ff */
[-C--:B------:R-:W-:Y:S01]  /*9150*/  LEA.HI.X.SX32 R37, R19, R6.reuse, 0x2, P0 ;  /* 0x0000000613257211 */ /* 0x080fe200000f16ff */
[----:B------:R-:W-:Y:S01]  /*9160*/  STL.64 [R1+0x7e8], R40 ;  /* 0x0007e82801007387 */ /* 0x000fe20000100a00 */
[-C--:B--2---:R-:W-:Y:S02]  /*9170*/  LEA R32, P3, R17, R13.reuse, 0x2 ;  /* 0x0000000d11207211 */ /* 0x084fe400078610ff */
[----:B------:R-:W-:Y:S01]  /*9180*/  LEA R26, P0, R7, R13, 0x2 ;  /* 0x0000000d071a7211 */ /* 0x000fe200078010ff */
[----:B------:R-:W-:Y:S01]  /*9190*/  STL.64 [R1+0x7e0], R38 ;  /* 0x0007e02601007387 */ /* 0x000fe20000100a00 */
[----:B------:R-:W-:-:S02]  /*91a0*/  LEA.HI.X.SX32 R35, R18, R6, 0x2, P2 ;  /* 0x0000000612237211 */ /* 0x000fc400010f16ff */
[CC--:B------:R-:W-:Y:S01]  /*91b0*/  LEA R28, P6, R14.reuse, R13.reuse, 0x2 ;  /* 0x0000000d0e1c7211 */ /* 0x0c0fe200078c10ff */
[----:B------:R-:W-:Y:S01]  /*91c0*/  STL.64 [R1+0x720], R36 ;  /* 0x0007202401007387 */ /* 0x000fe20000100a00 */
[-C--:B-1----:R-:W-:Y:S02]  /*91d0*/  LEA R22, P5, R15, R13.reuse, 0x2 ;  /* 0x0000000d0f167211 */ /* 0x082fe400078a10ff */
[-C--:B------:R-:W-:Y:S01]  /*91e0*/  LEA.HI.X.SX32 R33, R17, R6.reuse, 0x2, P3 ;  /* 0x0000000611217211 */ /* 0x080fe200018f16ff */
[----:B------:R-:W-:Y:S01]  /*91f0*/  STL [R1+0x740], R26 ;  /* 0x0007401a01007387 */ /* 0x000fe20000100800 */
[-C--:B------:R-:W-:Y:S02]  /*9200*/  LEA.HI.X.SX32 R23, R15, R6.reuse, 0x2, P5 ;  /* 0x000000060f177211 */ /* 0x080fe400028f16ff */
[----:B------:R-:W-:Y:S01]  /*9210*/  LEA.HI.X.SX32 R29, R14, R6, 0x2, P6 ;  /* 0x000000060e1d7211 */ /* 0x000fe200030f16ff */
[----:B------:R-:W-:Y:S01]  /*9220*/  STL.64 [R1+0x7d8], R34 ;  /* 0x0007d82201007387 */ /* 0x000fe20000100a00 */
[----:B------:R-:W-:-:S02]  /*9230*/  LEA R24, P2, R8, R13, 0x2 ;  /* 0x0000000d08187211 */ /* 0x000fc400078410ff */
[-C--:B------:R-:W-:Y:S01]  /*9240*/  LEA R152, P3, R9, R13.reuse, 0x2 ;  /* 0x0000000d09987211 */ /* 0x080fe200078610ff */
[----:B------:R-:W-:Y:S01]  /*9250*/  STL.64 [R1+0x730], R32 ;  /* 0x0007302001007387 */ /* 0x000fe20000100a00 */
[-C--:B------:R-:W-:Y:S02]  /*9260*/  LEA R20, P4, R10, R13.reuse, 0x2 ;  /* 0x0000000d0a147211 */ /* 0x080fe400078810ff */
[-C--:B------:R-:W-:Y:S01]  /*9270*/  LEA R18, P5, R11, R13.reuse, 0x2 ;  /* 0x0000000d0b127211 */ /* 0x080fe200078a10ff */
[----:B------:R-:W-:Y:S01]  /*9280*/  STL.64 [R1+0x7d0], R30 ;  /* 0x0007d01e01007387 */ /* 0x000fe20000100a00 */
[----:B------:R-:W-:-:S03]  /*9290*/  LEA R16, P6, R12, R13, 0x2 ;  /* 0x0000000d0c107211 */ /* 0x000fc600078c10ff */
[----:B------:R-:W-:Y:S04]  /*92a0*/  STL.64 [R1+0x738], R22 ;  /* 0x0007381601007387 */ /* 0x000fe80000100a00 */
[----:B------:R1:W-:Y:S04]  /*92b0*/  STL.64 [R1+0x1c10], R22 ;  /* 0x001c101601007387 */ /* 0x0003e80000100a00 */
[----:B------:R-:W-:Y:S04]  /*92c0*/  STL.64 [R1+0x7c8], R28 ;  /* 0x0007c81c01007387 */ /* 0x000fe80000100a00 */
[----:B-1----:R-:W2:Y:S01]  /*92d0*/  LDL.64 R22, [R1+0x740] ;  /* 0x0007400001167983 */ /* 0x002ea20000100a00 */
[-C--:B------:R-:W-:Y:S01]  /*92e0*/  LEA.HI.X.SX32 R25, R8, R6.reuse, 0x2, P2 ;  /* 0x0000000608197211 */ /* 0x080fe200010f16ff */
[----:B------:R-:W-:Y:S01]  /*92f0*/  IMAD R164, R2, 0x21, RZ ;  /* 0x0000002102a47824 */ /* 0x000fe200078e02ff */
[-C--:B------:R-:W-:Y:S01]  /*9300*/  LEA.HI.X.SX32 R153, R9, R6.reuse, 0x2, P3 ;  /* 0x0000000609997211 */ /* 0x080fe200018f16ff */
[----:B------:R-:W1:Y:S01]  /*9310*/  LDC R8, c[0x0][0x230] ;  /* 0x00008c00ff087b82 */ /* 0x000e620000000800 */
[-C--:B------:R-:W-:Y:S01]  /*9320*/  LEA.HI.X.SX32 R21, R10, R6.reuse, 0x2, P4 ;  /* 0x000000060a157211 */ /* 0x080fe200020f16ff */
[C---:B------:R-:W-:Y:S01]  /*9330*/  IMAD R156, R2.reuse, 0x22, RZ ;  /* 0x00000022029c7824 */ /* 0x040fe200078e02ff */
[-C--:B------:R-:W-:Y:S01]  /*9340*/  LEA.HI.X.SX32 R19, R11, R6.reuse, 0x2, P5 ;  /* 0x000000060b137211 */ /* 0x080fe200028f16ff */
[----:B------:R-:W-:Y:S01]  /*9350*/  IMAD R136, R2, 0x24, RZ ;  /* 0x0000002402887824 */ /* 0x000fe200078e02ff */
[----:B------:R-:W-:Y:S01]  /*9360*/  LEA.HI.X.SX32 R17, R12, R6, 0x2, P6 ;  /* 0x000000060c117211 */ /* 0x000fe200030f16ff */
[----:B------:R-:W-:Y:S01]  /*9370*/  IMAD R128, R2, 0x25, RZ ;  /* 0x0000002502807824 */ /* 0x000fe200078e02ff */
[----:B------:R-:W-:Y:S01]  /*9380*/  SHF.L.U32 R11, R146, 0x4, RZ ;  /* 0x00000004920b7819 */ /* 0x000fe200000006ff */
[----:B------:R-:W3:Y:S01]  /*9390*/  LDC R9, c[0x0][0x230] ;  /* 0x00008c00ff097b82 */ /* 0x000ee20000000800 */
[----:B------:R-:W-:Y:S01]  /*93a0*/  LEA R182, P5, R3, UR8, 0x2 ;  /* 0x0000000803b67c11 */ /* 0x000fe2000f8a10ff */
[C---:B------:R-:W-:Y:S01]  /*93b0*/  IMAD R120, R2.reuse, 0x26, RZ ;  /* 0x0000002602787824 */ /* 0x040fe200078e02ff */
[----:B------:R-:W-:Y:S01]  /*93c0*/  LOP3.LUT R155, R11, 0x70, RZ, 0xc0, !PT ;  /* 0x000000700b9b7812 */ /* 0x000fe200078ec0ff */
[C---:B------:R-:W-:Y:S01]  /*93d0*/  IMAD R112, R2.reuse, 0x27, RZ ;  /* 0x0000002702707824 */ /* 0x040fe200078e02ff */
[----:B------:R-:W-:Y:S01]  /*93e0*/  ISETP.GE.U32.AND P2, PT, R45, 0x7fffffc0, PT ;  /* 0x7fffffc02d00780c */ /* 0x000fe20003f46070 */
[----:B------:R-:W-:Y:S01]  /*93f0*/  IMAD R104, R2, 0x28, RZ ;  /* 0x0000002802687824 */ /* 0x000fe200078e02ff */
[----:B------:R-:W-:Y:S01]  /*9400*/  LEA.HI.X.SX32 R183, R3, UR9, 0x2, P5 ;  /* 0x0000000903b77c11 */ /* 0x000fe2000a8f16ff */
[----:B------:R-:W4:Y:S01]  /*9410*/  LDC R10, c[0x0][0x230] ;  /* 0x00008c00ff0a7b82 */ /* 0x000f220000000800 */
[----:B------:R-:W-:Y:S01]  /*9420*/  LEA R155, R144, R155, 0x7 ;  /* 0x0000009b909b7211 */ /* 0x000fe200078e38ff */
[C---:B------:R-:W-:Y:S01]  /*9430*/  IMAD R144, R2.reuse, 0x23, RZ ;  /* 0x0000002302907824 */ /* 0x040fe200078e02ff */
[----:B------:R-:W-:Y:S01]  /*9440*/  ISETP.GE.U32.AND P3, PT, R43, 0x7fffffbf, PT ;  /* 0x7fffffbf2b00780c */ /* 0x000fe20003f66070 */
[C---:B------:R-:W-:Y:S01]  /*9450*/  IMAD.WIDE R12, R2.reuse, 0x4, R182 ;  /* 0x00000004020c7825 */ /* 0x040fe200078e02b6 */
[----:B------:R-:W-:Y:S01]  /*9460*/  SHF.L.U32 R172, R2, 0x5, RZ ;  /* 0x0000000502ac7819 */ /* 0x000fe200000006ff */
[----:B------:R-:W-:-:S02]  /*9470*/  UISETP.GE.AND UP0, UPT, UR4, 0x40, UPT ;  /* 0x000000400400788c */ /* 0x000fc4000bf06270 */
[----:B-1----:R-:W-:Y:S01]  /*9480*/  VIADD R3, R8, 0xffffffdf ;  /* 0xffffffdf08037836 */ /* 0x002fe20000000000 */
[----:B------:R-:W-:Y:S01]  /*9490*/  UISETP.GT.AND UP1, UPT, UR4, 0x7f, UPT ;  /* 0x0000007f0400788c */ /* 0x000fe2000bf24270 */
[----:B------:R-:W-:-:S03]  /*94a0*/  IMAD.WIDE R174, R172, 0x4, R182 ;  /* 0x00000004acae7825 */ /* 0x000fc600078e02b6 */
[----:B------:R-:W-:Y:S01]  /*94b0*/  ISETP.GE.U32.AND P6, PT, R3, 0x7fffffa0, PT ;  /* 0x7fffffa00300780c */ /* 0x000fe20003fc6070 */
[----:B------:R-:W-:-:S04]  /*94c0*/  IMAD.WIDE R166, R164, 0x4, R182 ;  /* 0x00000004a4a67825 */ /* 0x000fc800078e02b6 */
[----:B------:R-:W-:-:S04]  /*94d0*/  IMAD.WIDE R158, R156, 0x4, R182 ;  /* 0x000000049c9e7825 */ /* 0x000fc800078e02b6 */
[----:B------:R-:W-:-:S04]  /*94e0*/  IMAD.WIDE R146, R144, 0x4, R182 ;  /* 0x0000000490927825 */ /* 0x000fc800078e02b6 */
[----:B------:R-:W-:-:S04]  /*94f0*/  IMAD.WIDE R138, R136, 0x4, R182 ;  /* 0x00000004888a7825 */ /* 0x000fc800078e02b6 */
[----:B------:R-:W-:-:S04]  /*9500*/  IMAD.WIDE R130, R128, 0x4, R182 ;  /* 0x0000000480827825 */ /* 0x000fc800078e02b6 */
[----:B------:R-:W-:-:S04]  /*9510*/  IMAD.WIDE R122, R120, 0x4, R182 ;  /* 0x00000004787a7825 */ /* 0x000fc800078e02b6 */
[----:B------:R-:W-:-:S04]  /*9520*/  IMAD.WIDE R114, R112, 0x4, R182 ;  /* 0x0000000470727825 */ /* 0x000fc800078e02b6 */
[----:B------:R-:W-:Y:S02]  /*9530*/  IMAD R96, R2, 0x29, RZ ;  /* 0x0000002902607824 */ /* 0x000fe400078e02ff */
[----:B------:R-:W-:-:S04]  /*9540*/  IMAD.WIDE R106, R104, 0x4, R182 ;  /* 0x00000004686a7825 */ /* 0x000fc800078e02b6 */
[----:B------:R-:W-:Y:S02]  /*9550*/  IMAD R88, R2, 0x2a, RZ ;  /* 0x0000002a02587824 */ /* 0x000fe400078e02ff */
[----:B------:R-:W-:-:S04]  /*9560*/  IMAD.WIDE R98, R96, 0x4, R182 ;  /* 0x0000000460627825 */ /* 0x000fc800078e02b6 */
[----:B------:R-:W-:Y:S02]  /*9570*/  IMAD R80, R2, 0x2b, RZ ;  /* 0x0000002b02507824 */ /* 0x000fe400078e02ff */
[----:B------:R-:W-:-:S04]  /*9580*/  IMAD.WIDE R90, R88, 0x4, R182 ;  /* 0x00000004585a7825 */ /* 0x000fc800078e02b6 */
[----:B------:R-:W-:-:S04]  /*9590*/  IMAD.WIDE R82, R80, 0x4, R182 ;  /* 0x0000000450527825 */ /* 0x000fc800078e02b6 */
[C---:B------:R-:W-:Y:S02]  /*95a0*/  IMAD R72, R2.reuse, 0x2c, RZ ;  /* 0x0000002c02487824 */ /* 0x040fe400078e02ff */
        /* <DEDUP_REMOVED lines=20> */
[----:B------:R-:W-:Y:S01]  /*96f0*/  IMAD.WIDE R224, R226, 0x4, R182 ;  /* 0x00000004e2e07825 */ /* 0x000fe200078e02b6 */
[----:B--2---:R-:W-:-:S03]  /*9700*/  LEA.HI.X.SX32 R23, R7, R6, 0x2, P0 ;  /* 0x0000000607177211 */ /* 0x004fc600000f16ff */
[----:B------:R-:W-:Y:S02]  /*9710*/  IMAD R6, R0, UR5, RZ ;  /* 0x0000000500067c24 */ /* 0x000fe4000f8e02ff */
[----:B------:R-:W-:Y:S01]  /*9720*/  IMAD R0, R5, UR5, RZ ;  /* 0x0000000505007c24 */ /* 0x000fe2000f8e02ff */
[----:B------:R-:W-:Y:S01]  /*9730*/  UMOV UR5, 0x400 ;  /* 0x0000040000057882 */ /* 0x000fe20000000000 */
[----:B------:R-:W-:Y:S01]  /*9740*/  VIADD R5, R49, 0xfffffffc ;  /* 0xfffffffc31057836 */ /* 0x000fe20000000000 */
[----:B------:R-:W-:Y:S01]  /*9750*/  LEA R186, P0, R6, UR8, 0x2 ;  /* 0x0000000806ba7c11 */ /* 0x000fe2000f8010ff */
[----:B------:R-:W-:Y:S01]  /*9760*/  VIADD R7, R47, 0xfffffffd ;  /* 0xfffffffd2f077836 */ /* 0x000fe20000000000 */
[----:B------:R-:W-:Y:S01]  /*9770*/  LEA R184, P4, R0, UR8, 0x2 ;  /* 0x0000000800b87c11 */ /* 0x000fe2000f8810ff */
[----:B------:R-:W-:Y:S01]  /*9780*/  ULEA UR5, UR6, UR5, 0x18 ;  /* 0x0000000506057291 */ /* 0x000fe2000f8ec03f */
[----:B------:R-:W-:Y:S01]  /*9790*/  LEA.HI.X.SX32 R187, R6, UR9, 0x2, P0 ;  /* 0x0000000906bb7c11 */ /* 0x000fe200080f16ff */
[----:B------:R-:W-:Y:S01]  /*97a0*/  IMAD.MOV.U32 R22, RZ, RZ, R26 ;  /* 0x000000ffff167224 */ /* 0x000fe200078e001a */
[C---:B------:R-:W-:Y:S01]  /*97b0*/  LEA R180, P0, R4.reuse, UR8, 0x2 ;  /* 0x0000000804b47c11 */ /* 0x040fe2000f8010ff */
[----:B------:R-:W-:Y:S01]  /*97c0*/  STL [R1+0x744], R23 ;  /* 0x0007441701007387 */ /* 0x000fe20000100800 */
[----:B------:R-:W-:Y:S01]  /*97d0*/  ISETP.GE.U32.AND P5, PT, R5, 0x7fffffbd, PT ;  /* 0x7fffffbd0500780c */ /* 0x000fe20003fa6070 */
[----:B------:R-:W1:Y:S01]  /*97e0*/  LDC R6, c[0x0][0x230] ;  /* 0x00008c00ff067b82 */ /* 0x000e620000000800 */
[----:B------:R-:W-:Y:S01]  /*97f0*/  LEA.HI.X.SX32 R181, R4, UR9, 0x2, P0 ;  /* 0x0000000904b57c11 */ /* 0x000fe200080f16ff */
[----:B------:R-:W-:Y:S01]  /*9800*/  STL.64 [R1+0x7c0], R24 ;  /* 0x0007c01801007387 */ /* 0x000fe20000100a00 */
[----:B------:R-:W-:Y:S01]  /*9810*/  LEA.HI.X.SX32 R185, R0, UR9, 0x2, P4 ;  /* 0x0000000900b97c11 */ /* 0x000fe2000a0f16ff */
[----:B---3--:R-:W-:Y:S01]  /*9820*/  VIADD R0, R9, 0xffffffde ;  /* 0xffffffde09007836 */ /* 0x008fe20000000000 */
[----:B------:R-:W-:Y:S01]  /*9830*/  ISETP.GE.U32.AND P4, PT, R7, 0x7fffffbe, PT ;  /* 0x7fffffbe0700780c */ /* 0x000fe20003f86070 */
[----:B------:R-:W-:Y:S01]  /*9840*/  VIADD R7, R155, UR5 ;  /* 0x000000059b077c36 */ /* 0x000fe20008000000 */
[----:B------:R2:W-:Y:S01]  /*9850*/  STL.64 [R1+0x1d08], R22 ;  /* 0x001d081601007387 */ /* 0x0005e20000100a00 */
[----:B------:R-:W3:Y:S01]  /*9860*/  LDC R4, c[0x0][0x230] ;  /* 0x00008c00ff047b82 */ /* 0x000ee20000000800 */
[----:B------:R-:W-:Y:S01]  /*9870*/  ISETP.GE.U32.AND P0, PT, R0, 0x7fffff9f, PT ;  /* 0x7fffff9f0000780c */ /* 0x000fe20003f06070 */
[----:B------:R-:W-:Y:S01]  /*9880*/  ULDC.64 UR8, c[0x0][0x208] ;  /* 0x0000820000087ab9 */ /* 0x000fe20000000a00 */
[----:B------:R-:W-:Y:S01]  /*9890*/  STL.64 [R1+0x7b8], R20 ;  /* 0x0007b81401007387 */ /* 0x000fe20000100a00 */
[----:B----4-:R-:W-:-:S02]  /*98a0*/  VIADD R0, R10, 0xffffffdd ;  /* 0xffffffdd0a007836 */ /* 0x010fc40000000000 */
[C---:B------:R-:W-:Y:S01]  /*98b0*/  IMAD.WIDE R14, R2.reuse, 0x4, R184 ;  /* 0x00000004020e7825 */ /* 0x040fe200078e02b8 */
[----:B------:R-:W-:Y:S01]  /*98c0*/  STL.64 [R1+0x750], R152 ;  /* 0x0007509801007387 */ /* 0x000fe20000100a00 */
[----:B------:R-:W4:Y:S02]  /*98d0*/  LDC R5, c[0x0][0x230] ;  /* 0x00008c00ff057b82 */ /* 0x000f240000000800 */
[----:B------:R-:W-:Y:S01]  /*98e0*/  IMAD.WIDE R8, R2, 0x4, R180 ;  /* 0x0000000402087825 */ /* 0x000fe200078e02b4 */
[----:B------:R2:W-:Y:S02]  /*98f0*/  STL.64 [R1+0x1c18], R152 ;  /* 0x001c189801007387 */ /* 0x0005e40000100a00 */
[----:B--2---:R-:W-:Y:S01]  /*9900*/  MOV R22, R210 ;  /* 0x000000d200167202 */ /* 0x004fe20000000f00 */
[C---:B------:R-:W-:Y:S01]  /*9910*/  IMAD.WIDE R178, R172.reuse, 0x4, R186 ;  /* 0x00000004acb27825 */ /* 0x040fe200078e02ba */
[----:B------:R-:W-:Y:S01]  /*9920*/  @!PT LDS RZ, [RZ] ;  /* 0x00000000fffff984 */ /* 0x000fe20000000800 */
[----:B------:R-:W-:Y:S01]  /*9930*/  @!PT LDS RZ, [RZ] ;  /* 0x00000000fffff984 */ /* 0x000fe20000000800 */
[----:B------:R-:W-:Y:S01]  /*9940*/  @!PT LDS RZ, [RZ] ;  /* 0x00000000fffff984 */ /* 0x000fe20000000800 */
[----:B------:R-:W-:Y:S03]  /*9950*/  LDGSTS.E [R7], desc[UR8][R186.64], !P2 ;  /* 0x00000000ba077fae */ /* 0x000fe6000d121848 */
[C---:B------:R-:W-:Y:S01]  /*9960*/  IMAD.WIDE R176, R172.reuse, 0x4, R184 ;  /* 0x00000004acb07825 */ /* 0x040fe200078e02b8 */
[----:B------:R-:W-:Y:S03]  /*9970*/  STL.64 [R1+0x760], R18 ;  /* 0x0007601201007387 */ /* 0x000fe60000100a00 */
[----:B------:R-:W-:Y:S01]  /*9980*/  IMAD.WIDE R172, R172, 0x4, R180 ;  /* 0x00000004acac7825 */ /* 0x000fe200078e02b4 */
[----:B------:R-:W-:Y:S01]  /*9990*/  LDGSTS.E [R7+0x4000], desc[UR8][R184.64], !P2 ;  /* 0x04000000b8077fae */ /* 0x000fe2000d121848 */
[----:B------:R-:W-:-:S02]  /*99a0*/  MOV R153, R209 ;  /* 0x000000d100997202 */ /* 0x000fc40000000f00 */
[----:B---3--:R-:W-:Y:S01]  /*99b0*/  VIADD R3, R4, 0xffffffdc ;  /* 0xffffffdc04037836 */ /* 0x008fe20000000000 */
[----:B------:R2:W-:Y:S01]  /*99c0*/  STL.64 [R1+0x770], R16 ;  /* 0x0007701001007387 */ /* 0x0005e20000100a00 */
[----:B------:R-:W3:Y:S01]  /*99d0*/  LDC R4, c[0x0][0x230] ;  /* 0x00008c00ff047b82 */ /* 0x000ee20000000800 */
[C---:B------:R-:W-:Y:S02]  /*99e0*/  IMAD.WIDE R170, R164.reuse, 0x4, R186 ;  /* 0x00000004a4aa7825 */ /* 0x040fe400078e02ba */
[----:B------:R-:W-:Y:S02]  /*99f0*/  LDGSTS.E [R7+0x8000], desc[UR8][R182.64], !P2 ;  /* 0x08000000b6077fae */ /* 0x000fe4000d121848 */
[----:B------:R-:W-:Y:S02]  /*9a00*/  IMAD.WIDE R168, R164, 0x4, R184 ;  /* 0x00000004a4a87825 */ /* 0x000fe400078e02b8 */
[----:B------:R-:W-:Y:S01]  /*9a10*/  LDGSTS.E [R7+0xc000], desc[UR8][R180.64], !P2 ;  /* 0x0c000000b4077fae */ /* 0x000fe2000d121848 */
[----:B------:R-:W-:Y:S01]  /*9a20*/  ISETP.GE.U32.AND P2, PT, R0, 0x7fffff9e, PT ;  /* 0x7fffff9e0000780c */ /* 0x000fe20003f46070 */
[----:B------:R-:W-:Y:S01]  /*9a30*/  IMAD.WIDE R164, R164, 0x4, R180 ;  /* 0x00000004a4a47825 */ /* 0x000fe200078e02b4 */
[----:B------:R-:W-:-:S03]  /*9a40*/  SHF.L.U32 R0, R2, 0x1, RZ ;  /* 0x0000000102007819 */ /* 0x000fc600000006ff */
[----:B--2---:R-:W-:-:S04]  /*9a50*/  IMAD.WIDE R16, R2, 0x4, R186 ;  /* 0x0000000402107825 */ /* 0x004fc800078e02ba */
[----:B------:R-:W-:Y:S01]  /*9a60*/  IMAD.WIDE R10, R0, 0x4, R182 ;  /* 0x00000004000a7825 */ /* 0x000fe200078e02b6 */
[----:B------:R-:W-:Y:S03]  /*9a70*/  STL.64 [R1+0x230], R16 ;  /* 0x0002301001007387 */ /* 0x000fe60000100a00 */
[C---:B------:R-:W-:Y:S01]  /*9a80*/  IMAD.WIDE R162, R156.reuse, 0x4, R186 ;  /* 0x000000049ca27825 */ /* 0x040fe200078e02ba */
[----:B------:R-:W-:Y:S03]  /*9a90*/  LDGSTS.E [R7+0x4], desc[UR8][R16.64], !P3 ;  /* 0x0000400010077fae */ /* 0x000fe6000d921848 */
[C---:B------:R-:W-:Y:S01]  /*9aa0*/  IMAD.WIDE R160, R156.reuse, 0x4, R184 ;  /* 0x000000049ca07825 */ /* 0x040fe200078e02b8 */
[----:B------:R2:W-:Y:S03]  /*9ab0*/  STL.64 [R1+0x228], R14 ;  /* 0x0002280e01007387 */ /* 0x0005e60000100a00 */
[----:B------:R-:W-:Y:S01]  /*9ac0*/  IMAD.WIDE R156, R156, 0x4, R180 ;  /* 0x000000049c9c7825 */ /* 0x000fe200078e02b4 */
[----:B------:R2:W-:Y:S03]  /*9ad0*/  LDGSTS.E [R7+0x4004], desc[UR8][R14.64], !P3 ;  /* 0x040040000e077fae */ /* 0x0005e6000d921848 */
[C---:B------:R-:W-:Y:S01]  /*9ae0*/  IMAD.WIDE R150, R144.reuse, 0x4, R186 ;  /* 0x0000000490967825 */ /* 0x040fe200078e02ba */
[----:B------:R1:W-:Y:S03]  /*9af0*/  STL.64 [R1+0x220], R12 ;  /* 0x0002200c01007387 */ /* 0x0003e60000100a00 */
[C---:B------:R-:W-:Y:S01]  /*9b00*/  IMAD.WIDE R148, R144.reuse, 0x4, R184 ;  /* 0x0000000490947825 */ /* 0x040fe200078e02b8 */
[----:B------:R1:W-:Y:S03]  /*9b10*/  LDGSTS.E [R7+0x8004], desc[UR8][R12.64], !P3 ;  /* 0x080040000c077fae */ /* 0x0003e6000d921848 */
[----:B------:R-:W-:Y:S01]  /*9b20*/  IMAD.WIDE R144, R144, 0x4, R180 ;  /* 0x0000000490907825 */ /* 0x000fe200078e02b4 */
[----:B------:R4:W-:Y:S03]  /*9b30*/  STL.64 [R1+0x218], R8 ;  /* 0x0002180801007387 */ /* 0x0009e60000100a00 */
[----:B--2---:R-:W-:Y:S01]  /*9b40*/  IMAD.WIDE R14, R0, 0x4, R186 ;  /* 0x00000004000e7825 */ /* 0x004fe200078e02ba */
[----:B------:R4:W-:Y:S01]  /*9b50*/  LDGSTS.E [R7+0xc004], desc[UR8][R8.64], !P3 ;  /* 0x0c00400008077fae */ /* 0x0009e2000d921848 */
[----:B------:R-:W-:-:S02]  /*9b60*/  ISETP.GE.U32.AND P3, PT, R3, 0x7fffff9d, PT ;  /* 0x7fffff9d0300780c */ /* 0x000fc40003f66070 */
[----:B------:R-:W-:Y:S01]  /*9b70*/  IMAD R3, R2, 0x3, RZ ;  /* 0x0000000302037824 */ /* 0x000fe200078e02ff */
[----:B------:R2:W-:Y:S01]  /*9b80*/  LDGSTS.E [R7+0x8], desc[UR8][R14.64], !P4 ;  /* 0x000080000e077fae */ /* 0x0005e2000e121848 */
[----:B-1----:R-:W-:-:S03]  /*9b90*/  IMAD.WIDE R12, R0, 0x4, R184 ;  /* 0x00000004000c7825 */ /* 0x002fc600078e02b8 */
[----:B------:R2:W-:Y:S01]  /*9ba0*/  STL.64 [R1+0x210], R14 ;  /* 0x0002100e01007387 */ /* 0x0005e20000100a00 */
[----:B------:R-:W-:-:S03]  /*9bb0*/  IMAD.WIDE R142, R136, 0x4, R186 ;  /* 0x00000004888e7825 */ /* 0x000fc600078e02ba */
[----:B------:R1:W-:Y:S01]  /*9bc0*/  LDGSTS.E [R7+0x4008], desc[UR8][R12.64], !P4 ;  /* 0x040080000c077fae */ /* 0x0003e2000e121848 */
[----:B----4-:R-:W-:-:S03]  /*9bd0*/  IMAD.WIDE R8, R0, 0x4, R180 ;  /* 0x0000000400087825 */ /* 0x010fc600078e02b4 */
[----:B------:R4:W-:Y:S01]  /*9be0*/  LDGSTS.E [R7+0x8008], desc[UR8][R10.64], !P4 ;  /* 0x080080000a077fae */ /* 0x0009e2000e121848 */
[----:B------:R-:W-:Y:S02]  /*9bf0*/  VIADD R0, R5, 0xfffffffb ;  /* 0xfffffffb05007836 */ /* 0x000fe40000000000 */
[----:B------:R-:W3:Y:S01]  /*9c00*/  LDC R5, c[0x0][0x230] ;  /* 0x00008c00ff057b82 */ /* 0x000ee20000000800 */
[----:B------:R4:W-:Y:S01]  /*9c10*/  LDGSTS.E [R7+0xc008], desc[UR8][R8.64], !P4 ;  /* 0x0c00800008077fae */ /* 0x0009e2000e121848 */
[----:B--2---:R-:W-:Y:S01]  /*9c20*/  IMAD.WIDE R14, R3, 0x4, R186 ;  /* 0x00000004030e7825 */ /* 0x004fe200078e02ba */
[----:B------:R-:W-:Y:S02]  /*9c30*/  ISETP.GE.U32.AND P4, PT, R0, 0x7fffffbc, PT ;  /* 0x7fffffbc0000780c */ /* 0x000fe40003f86070 */
[----:B------:R1:W-:Y:S01]  /*9c40*/  STL.64 [R1+0x208], R12 ;  /* 0x0002080c01007387 */ /* 0x0003e20000100a00 */
[----:B------:R-:W-:Y:S02]  /*9c50*/  VIADD R0, R6, 0xfffffffa ;  /* 0xfffffffa06007836 */ /* 0x000fe40000000000 */
[----:B------:R-:W2:Y:S01]  /*9c60*/  LDC R6, c[0x0][0x230] ;  /* 0x00008c00ff067b82 */ /* 0x000ea20000000800 */
[----:B------:R4:W-:Y:S01]  /*9c70*/  STL.64 [R1+0x200], R10 ;  /* 0x0002000a01007387 */ /* 0x0009e20000100a00 */
[----:B------:R-:W-:-:S03]  /*9c80*/  IMAD.WIDE R140, R136, 0x4, R184 ;  /* 0x00000004888c7825 */ /* 0x000fc600078e02b8 */
[----:B------:R4:W-:Y:S01]  /*9c90*/  STL.64 [R1+0x1f8], R8 ;  /* 0x0001f80801007387 */ /* 0x0009e20000100a00 */
[----:B------:R-:W-:-:S03]  /*9ca0*/  IMAD.WIDE R136, R136, 0x4, R180 ;  /* 0x0000000488887825 */ /* 0x000fc600078e02b4 */
[----:B------:R-:W-:Y:S01]  /*9cb0*/  LDGSTS.E [R7+0xc], desc[UR8][R14.64], !P5 ;  /* 0x0000c0000e077fae */ /* 0x000fe2000e921848 */
[----:B-1----:R-:W-:-:S03]  /*9cc0*/  IMAD.WIDE R12, R3, 0x4, R184 ;  /* 0x00000004030c7825 */ /* 0x002fc600078e02b8 */
[----:B------:R-:W-:Y:S01]  /*9cd0*/  STL.64 [R1+0x1f0], R14 ;  /* 0x0001f00e01007387 */ /* 0x000fe20000100a00 */
[----:B----4-:R-:W-:-:S03]  /*9ce0*/  IMAD.WIDE R10, R3, 0x4, R182 ;  /* 0x00000004030a7825 */ /* 0x010fc600078e02b6 */
[----:B------:R-:W-:Y:S01]  /*9cf0*/  LDGSTS.E [R7+0x400c], desc[UR8][R12.64], !P5 ;  /* 0x0400c0000c077fae */ /* 0x000fe2000e921848 */
[----:B------:R-:W-:Y:S02]  /*9d00*/  IMAD.WIDE R8, R3, 0x4, R180 ;  /* 0x0000000403087825 */ /* 0x000fe400078e02b4 */
[----:B------:R-:W1:Y:S01]  /*9d10*/  LDC R3, c[0x0][0x230] ;  /* 0x00008c00ff037b82 */ /* 0x000e620000000800 */
[----:B------:R-:W-:Y:S01]  /*9d20*/  LDGSTS.E [R7+0x800c], desc[UR8][R10.64], !P5 ;  /* 0x0800c0000a077fae */ /* 0x000fe2000e921848 */
[----:B------:R-:W-:-:S03]  /*9d30*/  IMAD.WIDE R134, R128, 0x4, R186 ;  /* 0x0000000480867825 */ /* 0x000fc600078e02ba */
[----:B------:R4:W-:Y:S01]  /*9d40*/  LDGSTS.E [R7+0xc00c], desc[UR8][R8.64], !P5 ;  /* 0x0c00c00008077fae */ /* 0x0009e2000e921848 */
[----:B------:R-:W-:Y:S01]  /*9d50*/  ISETP.GE.U32.AND P5, PT, R0, 0x7fffffbb, PT ;  /* 0x7fffffbb0000780c */ /* 0x000fe20003fa6070 */
[----:B---3--:R-:W-:Y:S02]  /*9d60*/  VIADD R0, R4, 0xfffffff9 ;  /* 0xfffffff904007836 */ /* 0x008fe40000000000 */
[----:B------:R-:W3:Y:S01]  /*9d70*/  LDC R4, c[0x0][0x230] ;  /* 0x00008c00ff047b82 */ /* 0x000ee20000000800 */
[----:B------:R-:W-:Y:S01]  /*9d80*/  LDGSTS.E [R7+0x10000], desc[UR8][R178.64], !P6 ;  /* 0x10000000b2077fae */ /* 0x000fe2000f121848 */
[----:B------:R-:W-:-:S03]  /*9d90*/  IMAD.WIDE R132, R128, 0x4, R184 ;  /* 0x0000000480847825 */ /* 0x000fc600078e02b8 */
[----:B------:R4:W-:Y:S01]  /*9da0*/  LDGSTS.E [R7+0x14000], desc[UR8][R176.64], !P6 ;  /* 0x14000000b0077fae */ /* 0x0009e2000f121848 */
[----:B------:R-:W-:-:S03]  /*9db0*/  IMAD.WIDE R128, R128, 0x4, R180 ;  /* 0x0000000480807825 */ /* 0x000fc600078e02b4 */
[----:B------:R4:W-:Y:S01]  /*9dc0*/  LDGSTS.E [R7+0x18000], desc[UR8][R174.64], !P6 ;  /* 0x18000000ae077fae */ /* 0x0009e2000f121848 */
[----:B------:R-:W-:-:S03]  /*9dd0*/  IMAD.WIDE R126, R120, 0x4, R186 ;  /* 0x00000004787e7825 */ /* 0x000fc600078e02ba */
[----:B------:R3:W-:Y:S01]  /*9de0*/  LDGSTS.E [R7+0x1c000], desc[UR8][R172.64], !P6 ;  /* 0x1c000000ac077fae */ /* 0x0007e2000f121848 */
[----:B------:R-:W-:Y:S01]  /*9df0*/  ISETP.GE.U32.AND P6, PT, R0, 0x7fffffba, PT ;  /* 0x7fffffba0000780c */ /* 0x000fe20003fc6070 */
[C---:B------:R-:W-:Y:S01]  /*9e00*/  IMAD.WIDE R124, R120.reuse, 0x4, R184 ;  /* 0x00000004787c7825 */ /* 0x040fe200078e02b8 */
[----:B------:R-:W-:Y:S01]  /*9e10*/  IADD3 R0, R5, -0x8, RZ ;  /* 0xfffffff805007810 */ /* 0x000fe20007ffe0ff */
[----:B------:R3:W-:Y:S01]  /*9e20*/  LDGSTS.E [R7+0x10004], desc[UR8][R170.64], !P0 ;  /* 0x10004000aa077fae */ /* 0x0007e2000c121848 */
[----:B------:R-:W3:Y:S01]  /*9e30*/  LDC R5, c[0x0][0x230] ;  /* 0x00008c00ff057b82 */ /* 0x000ee20000000800 */
[----:B-1----:R-:W-:Y:S01]  /*9e40*/  IADD3 R3, R3, -0x26, RZ ;  /* 0xffffffda03037810 */ /* 0x002fe20007ffe0ff */
[----:B------:R-:W-:Y:S01]  /*9e50*/  IMAD.WIDE R120, R120, 0x4, R180 ;  /* 0x0000000478787825 */ /* 0x000fe200078e02b4 */
[----:B------:R1:W-:Y:S03]  /*9e60*/  LDGSTS.E [R7+0x14004], desc[UR8][R168.64], !P0 ;  /* 0x14004000a8077fae */ /* 0x0003e6000c121848 */
[C---:B------:R-:W-:Y:S01]  /*9e70*/  IMAD.WIDE R118, R112.reuse, 0x4, R186 ;  /* 0x0000000470767825 */ /* 0x040fe200078e02ba */
[----:B------:R-:W-:Y:S03]  /*9e80*/  LDGSTS.E [R7+0x18004], desc[UR8][R166.64], !P0 ;  /* 0x18004000a6077fae */ /* 0x000fe6000c121848 */
[----:B------:R-:W-:Y:S01]  /*9e90*/  IMAD.WIDE R116, R112, 0x4, R184 ;  /* 0x0000000470747825 */ /* 0x000fe200078e02b8 */
[----:B------:R1:W-:Y:S01]  /*9ea0*/  LDGSTS.E [R7+0x1c004], desc[UR8][R164.64], !P0 ;  /* 0x1c004000a4077fae */ /* 0x0003e2000c121848 */
[----:B------:R-:W-:-:S02]  /*9eb0*/  ISETP.GE.U32.AND P0, PT, R0, 0x7fffffb9, PT ;  /* 0x7fffffb90000780c */ /* 0x000fc40003f06070 */
[----:B--2---:R-:W-:Y:S01]  /*9ec0*/  VIADD R0, R6, 0xffffffdb ;  /* 0xffffffdb06007836 */ /* 0x004fe20000000000 */
[----:B------:R-:W-:Y:S01]  /*9ed0*/  STL.64 [R1+0x1e8], R12 ;  /* 0x0001e80c01007387 */ /* 0x000fe20000100a00 */
[----:B------:R-:W2:Y:S01]  /*9ee0*/  LDC R6, c[0x0][0x230] ;  /* 0x00008c00ff067b82 */ /* 0x000ea20000000800 */
[----:B------:R-:W-:Y:S02]  /*9ef0*/  IMAD.WIDE R112, R112, 0x4, R180 ;  /* 0x0000000470707825 */ /* 0x000fe400078e02b4 */
[----:B------:R-:W-:Y:S02]  /*9f00*/  STL.64 [R1+0x1e0], R10 ;  /* 0x0001e00a01007387 */ /* 0x000fe40000100a00 */
[C---:B------:R-:W-:Y:S02]  /*9f10*/  IMAD.WIDE R110, R104.reuse, 0x4, R186 ;  /* 0x00000004686e7825 */ /* 0x040fe400078e02ba */
[----:B------:R-:W-:Y:S02]  /*9f20*/  LDGSTS.E [R7+0x10008], desc[UR8][R162.64], !P2 ;  /* 0x10008000a2077fae */ /* 0x000fe4000d121848 */
[----:B------:R-:W-:-:S02]  /*9f30*/  IMAD.WIDE R108, R104, 0x4, R184 ;  /* 0x00000004686c7825 */ /* 0x000fc400078e02b8 */
[----:B------:R4:W-:Y:S02]  /*9f40*/  STL.64 [R1+0x1d8], R8 ;  /* 0x0001d80801007387 */ /* 0x0009e40000100a00 */
[----:B------:R-:W-:Y:S02]  /*9f50*/  IMAD.WIDE R104, R104, 0x4, R180 ;  /* 0x0000000468687825 */ /* 0x000fe400078e02b4 */
[----:B------:R-:W-:Y:S02]  /*9f60*/  LDGSTS.E [R7+0x14008], desc[UR8][R160.64], !P2 ;  /* 0x14008000a0077fae */ /* 0x000fe4000d121848 */
[C---:B------:R-:W-:Y:S02]  /*9f70*/  IMAD.WIDE R102, R96.reuse, 0x4, R186 ;  /* 0x0000000460667825 */ /* 0x040fe400078e02ba */
[----:B------:R-:W-:Y:S02]  /*9f80*/  STL.64 [R1+0x1c20], R178 ;  /* 0x001c20b201007387 */ /* 0x000fe40000100a00 */
[----:B------:R-:W-:-:S02]  /*9f90*/  IMAD.WIDE R100, R96, 0x4, R184 ;  /* 0x0000000460647825 */ /* 0x000fc400078e02b8 */
[----:B------:R-:W-:Y:S01]  /*9fa0*/  LDGSTS.E [R7+0x18008], desc[UR8][R158.64], !P2 ;  /* 0x180080009e077fae */ /* 0x000fe2000d121848 */
[C---:B----4-:R-:W-:Y:S01]  /*9fb0*/  LOP3.LUT R8, R155.reuse, 0x10, RZ, 0x3c, !PT ;  /* 0x000000109b087812 */ /* 0x050fe200078e3cff */
[----:B------:R-:W-:Y:S01]  /*9fc0*/  IMAD.WIDE R96, R96, 0x4, R180 ;  /* 0x0000000460607825 */ /* 0x000fe200078e02b4 */
[----:B------:R-:W-:Y:S01]  /*9fd0*/  LOP3.LUT R9, R155, 0x20, RZ, 0x3c, !PT ;  /* 0x000000209b097812 */ /* 0x000fe200078e3cff */
[----:B------:R4:W-:Y:S02]  /*9fe0*/  STL.64 [R1+0x1c28], R176 ;  /* 0x001c28b001007387 */ /* 0x0009e40000100a00 */
[----:B------:R-:W-:Y:S02]  /*9ff0*/  VIADD R8, R8, UR5 ;  /* 0x0000000508087c36 */ /* 0x000fe40008000000 */
[----:B------:R-:W-:Y:S01]  /*a000*/  LDGSTS.E [R7+0x1c008], desc[UR8][R156.64], !P2 ;  /* 0x1c0080009c077fae */ /* 0x000fe2000d121848 */
[----:B------:R-:W-:Y:S01]  /*a010*/  ISETP.GE.U32.AND P2, PT, R0, 0x7fffff9c, PT ;  /* 0x7fffff9c0000780c */ /* 0x000fe20003f46070 */
[----:B------:R-:W-:-:S02]  /*a020*/  IMAD.SHL.U32 R0, R2, 0x4, RZ ;  /* 0x0000000402007824 */ /* 0x000fc400078e00ff */
[----:B------:R1:W-:Y:S01]  /*a030*/  STL.64 [R1+0x1c30], R174 ;  /* 0x001c30ae01007387 */ /* 0x0003e20000100a00 */
[----:B------:R-:W-:Y:S02]  /*a040*/  VIADD R9, R9, UR5 ;  /* 0x0000000509097c36 */ /* 0x000fe40008000000 */
[C---:B------:R-:W-:Y:S01]  /*a050*/  IMAD.WIDE R16, R0.reuse, 0x4, R186 ;  /* 0x0000000400107825 */ /* 0x040fe200078e02ba */
[----:B------:R3:W-:Y:S01]  /*a060*/  STL.64 [R1+0x1c38], R172 ;  /* 0x001c38ac01007387 */ /* 0x0007e20000100a00 */
[----:B----4-:R-:W-:Y:S02]  /*a070*/  MOV R176, R204 ;  /* 0x000000cc00b07202 */ /* 0x010fe40000000f00 */
[C---:B------:R-:W-:Y:S01]  /*a080*/  IMAD.WIDE R14, R0.reuse, 0x4, R184 ;  /* 0x00000004000e7825 */ /* 0x040fe200078e02b8 */
[----:B------:R4:W-:Y:S03]  /*a090*/  STL.64 [R1+0x1c40], R170 ;  /* 0x001c40aa01007387 */ /* 0x0009e60000100a00 */
[----:B------:R-:W-:Y:S01]  /*a0a0*/  IMAD.WIDE R12, R0, 0x4, R182 ;  /* 0x00000004000c7825 */ /* 0x000fe200078e02b6 */
[----:B------:R2:W-:Y:S01]  /*a0b0*/  STL.64 [R1+0x1c48], R168 ;  /* 0x001c48a801007387 */ /* 0x0005e20000100a00 */
[----:B-1----:R-:W-:-:S02]  /*a0c0*/  MOV R174, R198 ;  /* 0x000000c600ae7202 */ /* 0x002fc40000000f00 */
[----:B------:R-:W-:Y:S01]  /*a0d0*/  IMAD.WIDE R10, R0, 0x4, R180 ;  /* 0x00000004000a7825 */ /* 0x000fe200078e02b4 */
[----:B------:R-:W-:Y:S01]  /*a0e0*/  STL.64 [R1+0x1c50], R166 ;  /* 0x001c50a601007387 */ /* 0x000fe20000100a00 */
[----:B---3--:R-:W-:Y:S02]  /*a0f0*/  MOV R173, R203 ;  /* 0x000000cb00ad7202 */ /* 0x008fe40000000f00 */
[----:B------:R-:W-:Y:S01]  /*a100*/  VIADD R0, R4, 0xffffffd9 ;  /* 0xffffffd904007836 */ /* 0x000fe20000000000 */
[----:B------:R1:W-:Y:S01]  /*a110*/  STL.64 [R1+0x1c58], R164 ;  /* 0x001c58a401007387 */ /* 0x0003e20000100a00 */
[----:B------:R-:W3:Y:S01]  /*a120*/  LDC R4, c[0x0][0x230] ;  /* 0x00008c00ff047b82 */ /* 0x000ee20000000800 */
[C---:B------:R-:W-:Y:S01]  /*a130*/  IMAD.WIDE R94, R88.reuse, 0x4, R186 ;  /* 0x00000004585e7825 */ /* 0x040fe200078e02ba */
[----:B----4-:R-:W-:Y:S01]  /*a140*/  MOV R171, R189 ;  /* 0x000000bd00ab7202 */ /* 0x010fe20000000f00 */
[----:B------:R-:W-:Y:S01]  /*a150*/  STL.64 [R1+0x1c60], R162 ;  /* 0x001c60a201007387 */ /* 0x000fe20000100a00 */
[----:B--2---:R-:W-:Y:S01]  /*a160*/  MOV R168, R190 ;  /* 0x000000be00a87202 */ /* 0x004fe20000000f00 */
[----:B------:R-:W-:-:S02]  /*a170*/  IMAD.WIDE R92, R88, 0x4, R184 ;  /* 0x00000004585c7825 */ /* 0x000fc400078e02b8 */
[----:B------:R-:W-:Y:S02]  /*a180*/  LDGSTS.E [R7+0x1000c], desc[UR8][R150.64], !P3 ;  /* 0x1000c00096077fae */ /* 0x000fe4000d921848 */
[----:B------:R-:W-:Y:S02]  /*a190*/  IMAD.WIDE R88, R88, 0x4, R180 ;  /* 0x0000000458587825 */ /* 0x000fe400078e02b4 */
[----:B------:R-:W-:Y:S01]  /*a1a0*/  STL.64 [R1+0x1c68], R160 ;  /* 0x001c68a001007387 */ /* 0x000fe20000100a00 */
[----:B-1----:R-:W-:Y:S01]  /*a1b0*/  MOV R165, R197 ;  /* 0x000000c500a57202 */ /* 0x002fe20000000f00 */
[C---:B------:R-:W-:Y:S02]  /*a1c0*/  IMAD.WIDE R86, R80.reuse, 0x4, R186 ;  /* 0x0000000450567825 */ /* 0x040fe400078e02ba */
[----:B------:R-:W-:Y:S02]  /*a1d0*/  LDGSTS.E [R7+0x1400c], desc[UR8][R148.64], !P3 ;  /* 0x1400c00094077fae */ /* 0x000fe4000d921848 */
[----:B------:R-:W-:-:S02]  /*a1e0*/  IMAD.WIDE R84, R80, 0x4, R184 ;  /* 0x0000000450547825 */ /* 0x000fc400078e02b8 */
[----:B------:R-:W-:Y:S02]  /*a1f0*/  STL.64 [R1+0x1c70], R158 ;  /* 0x001c709e01007387 */ /* 0x000fe40000100a00 */
[----:B------:R-:W-:Y:S02]  /*a200*/  IMAD.WIDE R80, R80, 0x4, R180 ;  /* 0x0000000450507825 */ /* 0x000fe400078e02b4 */
[----:B------:R-:W-:Y:S02]  /*a210*/  LDGSTS.E [R7+0x1800c], desc[UR8][R146.64], !P3 ;  /* 0x1800c00092077fae */ /* 0x000fe4000d921848 */
[C---:B------:R-:W-:Y:S02]  /*a220*/  IMAD.WIDE R78, R72.reuse, 0x4, R186 ;  /* 0x00000004484e7825 */ /* 0x040fe400078e02ba */
[----:B------:R-:W-:Y:S02]  /*a230*/  STL.64 [R1+0x1c78], R156 ;  /* 0x001c789c01007387 */ /* 0x000fe40000100a00 */
[----:B------:R-:W-:-:S02]  /*a240*/  IMAD.WIDE R76, R72, 0x4, R184 ;  /* 0x00000004484c7825 */ /* 0x000fc400078e02b8 */
[----:B------:R-:W-:Y:S01]  /*a250*/  LDGSTS.E [R7+0x1c00c], desc[UR8][R144.64], !P3 ;  /* 0x1c00c00090077fae */ /* 0x000fe2000d921848 */
[----:B------:R-:W-:Y:S01]  /*a260*/  ISETP.GE.U32.AND P3, PT, R3, 0x7fffff9b, PT ;  /* 0x7fffff9b0300780c */ /* 0x000fe20003f66070 */
[----:B------:R-:W-:Y:S02]  /*a270*/  IMAD R3, R2, 0x5, RZ ;  /* 0x0000000502037824 */ /* 0x000fe400078e02ff */
[----:B------:R-:W-:Y:S01]  /*a280*/  STL.64 [R1+0x1c80], R150 ;  /* 0x001c809601007387 */ /* 0x000fe20000100a00 */
[----:B------:R-:W-:-:S03]  /*a290*/  IMAD.WIDE R72, R72, 0x4, R180 ;  /* 0x0000000448487825 */ /* 0x000fc600078e02b4 */
[----:B------:R-:W-:Y:S01]  /*a2a0*/  STL.64 [R1+0x1c88], R148 ;  /* 0x001c889401007387 */ /* 0x000fe20000100a00 */
[----:B------:R-:W-:-:S03]  /*a2b0*/  IMAD.WIDE R70, R64, 0x4, R186 ;  /* 0x0000000440467825 */ /* 0x000fc600078e02ba */
[----:B------:R-:W-:Y:S01]  /*a2c0*/  STL.64 [R1+0x1c90], R146 ;  /* 0x001c909201007387 */ /* 0x000fe20000100a00 */
[----:B------:R-:W-:-:S03]  /*a2d0*/  IMAD.WIDE R68, R64, 0x4, R184 ;  /* 0x0000000440447825 */ /* 0x000fc600078e02b8 */
[----:B------:R1:W-:Y:S01]  /*a2e0*/  LDGSTS.E [R8], desc[UR8][R16.64], !P4 ;  /* 0x0000000010087fae */ /* 0x0003e2000e121848 */
[----:B------:R-:W-:-:S03]  /*a2f0*/  IMAD.WIDE R64, R64, 0x4, R180 ;  /* 0x0000000440407825 */ /* 0x000fc600078e02b4 */
[----:B------:R-:W-:Y:S01]  /*a300*/  STL.64 [R1+0x1c98], R144 ;  /* 0x001c989001007387 */ /* 0x000fe20000100a00 */
[----:B------:R-:W-:-:S03]  /*a310*/  IMAD.WIDE R62, R56, 0x4, R186 ;  /* 0x00000004383e7825 */ /* 0x000fc600078e02ba */
[----:B------:R2:W-:Y:S01]  /*a320*/  LDGSTS.E [R8+0x4000], desc[UR8][R14.64], !P4 ;  /* 0x040000000e087fae */ /* 0x0005e2000e121848 */
[----:B------:R-:W-:-:S03]  /*a330*/  IMAD.WIDE R60, R56, 0x4, R184 ;  /* 0x00000004383c7825 */ /* 0x000fc600078e02b8 */
[----:B------:R1:W-:Y:S01]  /*a340*/  STL.64 [R1+0x1d0], R16 ;  /* 0x0001d01001007387 */ /* 0x0003e20000100a00 */
[----:B------:R-:W-:-:S03]  /*a350*/  IMAD.WIDE R56, R56, 0x4, R180 ;  /* 0x0000000438387825 */ /* 0x000fc600078e02b4 */
[----:B------:R4:W-:Y:S01]  /*a360*/  LDGSTS.E [R8+0x8000], desc[UR8][R12.64], !P4 ;  /* 0x080000000c087fae */ /* 0x0009e2000e121848 */
[----:B------:R-:W-:-:S03]  /*a370*/  IMAD.WIDE R54, R48, 0x4, R186 ;  /* 0x0000000430367825 */ /* 0x000fc600078e02ba */
[----:B------:R2:W-:Y:S01]  /*a380*/  STL.64 [R1+0x1c8], R14 ;  /* 0x0001c80e01007387 */ /* 0x0005e20000100a00 */
[----:B------:R-:W-:-:S03]  /*a390*/  IMAD.WIDE R52, R48, 0x4, R184 ;  /* 0x0000000430347825 */ /* 0x000fc600078e02b8 */
[----:B------:R3:W-:Y:S01]  /*a3a0*/  LDGSTS.E [R8+0xc000], desc[UR8][R10.64], !P4 ;  /* 0x0c0000000a087fae */ /* 0x0007e2000e121848 */
[C---:B-1----:R-:W-:Y:S01]  /*a3b0*/  IMAD.WIDE R16, R3.reuse, 0x4, R186 ;  /* 0x0000000403107825 */ /* 0x042fe200078e02ba */
[----:B------:R-:W-:Y:S02]  /*a3c0*/  ISETP.GE.U32.AND P4, PT, R0, 0x7fffff9a, PT ;  /* 0x7fffff9a0000780c */ /* 0x000fe40003f86070 */
[----:B------:R4:W-:Y:S01]  /*a3d0*/  STL.64 [R1+0x1c0], R12 ;  /* 0x0001c00c01007387 */ /* 0x0009e20000100a00 */
[----:B------:R-:W-:Y:S02]  /*a3e0*/  IMAD R0, R2, 0x6, RZ ;  /* 0x0000000602007824 */ /* 0x000fe400078e02ff */
[----:B------:R-:W-:Y:S01]  /*a3f0*/  IMAD.WIDE R48, R48, 0x4, R180 ;  /* 0x0000000430307825 */ /* 0x000fe200078e02b4 */
[----:B------:R3:W-:Y:S03]  /*a400*/  STL.64 [R1+0x1b8], R10 ;  /* 0x0001b80a01007387 */ /* 0x0007e60000100a00 */
[C---:B--2---:R-:W-:Y:S01]  /*a410*/  IMAD.WIDE R14, R3.reuse, 0x4, R184 ;  /* 0x00000004030e7825 */ /* 0x044fe200078e02b8 */
[----:B------:R1:W-:Y:S03]  /*a420*/  STL.64 [R1+0x1b0], R16 ;  /* 0x0001b01001007387 */ /* 0x0003e60000100a00 */
[C---:B------:R-:W-:Y:S01]  /*a430*/  IMAD.WIDE R248, R242.reuse, 0x4, R186 ;  /* 0x00000004f2f87825 */ /* 0x040fe200078e02ba */
[----:B------:R1:W-:Y:S03]  /*a440*/  LDGSTS.E [R8+0x4], desc[UR8][R16.64], !P5 ;  /* 0x0000400010087fae */ /* 0x0003e6000e921848 */
[C---:B----4-:R-:W-:Y:S01]  /*a450*/  IMAD.WIDE R12, R3.reuse, 0x4, R182 ;  /* 0x00000004030c7825 */ /* 0x050fe200078e02b6 */
[----:B------:R2:W-:Y:S03]  /*a460*/  STL.64 [R1+0x1a8], R14 ;  /* 0x0001a80e01007387 */ /* 0x0005e60000100a00 */
[----:B---3--:R-:W-:Y:S01]  /*a470*/  IMAD.WIDE R10, R3, 0x4, R180 ;  /* 0x00000004030a7825 */ /* 0x008fe200078e02b4 */
[----:B------:R-:W-:Y:S01]  /*a480*/  IADD3 R3, R5, -0x28, RZ ;  /* 0xffffffd805037810 */ /* 0x000fe20007ffe0ff */
[----:B------:R2:W-:Y:S01]  /*a490*/  LDGSTS.E [R8+0x4004], desc[UR8][R14.64], !P5 ;  /* 0x040040000e087fae */ /* 0x0005e2000e921848 */
[----:B------:R-:W3:Y:S01]  /*a4a0*/  LDC R5, c[0x0][0x230] ;  /* 0x00008c00ff057b82 */ /* 0x000ee20000000800 */
[----:B------:R-:W-:-:S02]  /*a4b0*/  IMAD.WIDE R246, R242, 0x4, R184 ;  /* 0x00000004f2f67825 */ /* 0x000fc400078e02b8 */
[----:B------:R4:W-:Y:S02]  /*a4c0*/  STL.64 [R1+0x1a0], R12 ;  /* 0x0001a00c01007387 */ /* 0x0009e40000100a00 */
[----:B-1----:R-:W-:Y:S02]  /*a4d0*/  IMAD.WIDE R16, R0, 0x4, R186 ;  /* 0x0000000400107825 */ /* 0x002fe400078e02ba */
[----:B------:R4:W-:Y:S02]  /*a4e0*/  LDGSTS.E [R8+0x8004], desc[UR8][R12.64], !P5 ;  /* 0x080040000c087fae */ /* 0x0009e4000e921848 */
[----:B------:R-:W-:Y:S02]  /*a4f0*/  IMAD.WIDE R242, R242, 0x4, R180 ;  /* 0x00000004f2f27825 */ /* 0x000fe400078e02b4 */
[----:B------:R1:W-:Y:S02]  /*a500*/  STL.64 [R1+0x198], R10 ;  /* 0x0001980a01007387 */ /* 0x0003e40000100a00 */
[----:B--2---:R-:W-:-:S02]  /*a510*/  IMAD.WIDE R14, R0, 0x4, R184 ;  /* 0x00000004000e7825 */ /* 0x004fc400078e02b8 */
[----:B------:R1:W-:Y:S01]  /*a520*/  LDGSTS.E [R8+0xc004], desc[UR8][R10.64], !P5 ;  /* 0x0c0040000a087fae */ /* 0x0003e2000e921848 */
[----:B------:R-:W-:Y:S01]  /*a530*/  ISETP.GE.U32.AND P5, PT, R3, 0x7fffff99, PT ;  /* 0x7fffff990300780c */ /* 0x000fe20003fa6070 */
[----:B------:R-:W-:Y:S02]  /*a540*/  IMAD R3, R2, 0x7, RZ ;  /* 0x0000000702037824 */ /* 0x000fe400078e02ff */
[----:B----4-:R-:W-:Y:S01]  /*a550*/  IMAD.WIDE R12, R0, 0x4, R182 ;  /* 0x00000004000c7825 */ /* 0x010fe200078e02b6 */
[----:B------:R2:W-:Y:S03]  /*a560*/  LDGSTS.E [R8+0x8], desc[UR8][R16.64], !P6 ;  /* 0x0000800010087fae */ /* 0x0005e6000f121848 */
[----:B------:R-:W-:Y:S01]  /*a570*/  IMAD.WIDE R46, R40, 0x4, R186 ;  /* 0x00000004282e7825 */ /* 0x000fe200078e02ba */
[----:B------:R4:W-:Y:S03]  /*a580*/  LDGSTS.E [R8+0x4008], desc[UR8][R14.64], !P6 ;  /* 0x040080000e087fae */ /* 0x0009e6000f121848 */
[----:B-1----:R-:W-:Y:S01]  /*a590*/  IMAD.WIDE R10, R0, 0x4, R180 ;  /* 0x00000004000a7825 */ /* 0x002fe200078e02b4 */
[----:B------:R1:W-:Y:S03]  /*a5a0*/  LDGSTS.E [R8+0x8008], desc[UR8][R12.64], !P6 ;  /* 0x080080000c087fae */ /* 0x0003e6000f121848 */
[----:B------:R-:W-:Y:S01]  /*a5b0*/  VIADD R0, R6, 0xfffffff7 ;  /* 0xfffffff706007836 */ /* 0x000fe20000000000 */
[----:B------:R1:W-:Y:S01]  /*a5c0*/  LDGSTS.E [R8+0xc008], desc[UR8][R10.64], !P6 ;  /* 0x0c0080000a087fae */ /* 0x0003e2000f121848 */
[----:B------:R-:W3:Y:S01]  /*a5d0*/  LDC R6, c[0x0][0x230] ;  /* 0x00008c00ff067b82 */ /* 0x000ee20000000800 */
[----:B------:R-:W-:-:S02]  /*a5e0*/  IMAD.WIDE R44, R40, 0x4, R184 ;  /* 0x00000004282c7825 */ /* 0x000fc400078e02b8 */
[----:B------:R-:W-:Y:S01]  /*a5f0*/  ISETP.GE.U32.AND P6, PT, R0, 0x7fffffb8, PT ;  /* 0x7fffffb80000780c */ /* 0x000fe20003fc6070 */
[----:B------:R2:W-:Y:S01]  /*a600*/  STL.64 [R1+0x190], R16 ;  /* 0x0001901001007387 */ /* 0x0005e20000100a00 */
[----:B------:R-:W-:Y:S02]  /*a610*/  VIADD R0, R4, 0xfffffff6 ;  /* 0xfffffff604007836 */ /* 0x000fe40000000000 */
[----:B------:R-:W-:Y:S01]  /*a620*/  IMAD.WIDE R40, R40, 0x4, R180 ;  /* 0x0000000428287825 */ /* 0x000fe200078e02b4 */
[----:B------:R-:W3:Y:S01]  /*a630*/  LDC R4, c[0x0][0x230] ;  /* 0x00008c00ff047b82 */ /* 0x000ee20000000800 */
[----:B------:R4:W-:Y:S02]  /*a640*/  STL.64 [R1+0x188], R14 ;  /* 0x0001880e01007387 */ /* 0x0009e40000100a00 */
[C---:B------:R-:W-:Y:S02]  /*a650*/  IMAD.WIDE R38, R32.reuse, 0x4, R186 ;  /* 0x0000000420267825 */ /* 0x040fe400078e02ba */
[----:B------:R1:W-:Y:S02]  /*a660*/  STL.64 [R1+0x180], R12 ;  /* 0x0001800c01007387 */ /* 0x0003e40000100a00 */
[----:B------:R-:W-:-:S02]  /*a670*/  IMAD.WIDE R36, R32, 0x4, R184 ;  /* 0x0000000420247825 */ /* 0x000fc400078e02b8 */
[----:B------:R1:W-:Y:S02]  /*a680*/  STL.64 [R1+0x178], R10 ;  /* 0x0001780a01007387 */ /* 0x0003e40000100a00 */
[----:B--2---:R-:W-:-:S04]  /*a690*/  IMAD.WIDE R16, R3, 0x4, R186 ;  /* 0x0000000403107825 */ /* 0x004fc800078e02ba */
[C---:B----4-:R-:W-:Y:S01]  /*a6a0*/  IMAD.WIDE R14, R3.reuse, 0x4, R184 ;  /* 0x00000004030e7825 */ /* 0x050fe200078e02b8 */
[----:B------:R2:W-:Y:S03]  /*a6b0*/  LDGSTS.E [R8+0xc], desc[UR8][R16.64], !P0 ;  /* 0x0000c00010087fae */ /* 0x0005e6000c121848 */
[C---:B-1----:R-:W-:Y:S01]  /*a6c0*/  IMAD.WIDE R12, R3.reuse, 0x4, R182 ;  /* 0x00000004030c7825 */ /* 0x042fe200078e02b6 */
[----:B------:R1:W-:Y:S03]  /*a6d0*/  LDGSTS.E [R8+0x400c], desc[UR8][R14.64], !P0 ;  /* 0x0400c0000e087fae */ /* 0x0003e6000c121848 */
[--C-:B------:R-:W-:Y:S01]  /*a6e0*/  IMAD.WIDE R10, R3, 0x4, R180.reuse ;  /* 0x00000004030a7825 */ /* 0x100fe200078e02b4 */
[----:B------:R4:W-:Y:S01]  /*a6f0*/  LDGSTS.E [R8+0x800c], desc[UR8][R12.64], !P0 ;  /* 0x0800c0000c087fae */ /* 0x0009e2000c121848 */
[----:B------:R-:W2:Y:S02]  /*a700*/  LDC R3, c[0x0][0x230] ;  /* 0x00008c00ff037b82 */ /* 0x000ea40000000800 */
[----:B------:R-:W-:Y:S01]  /*a710*/  IMAD.WIDE R32, R32, 0x4, R180 ;  /* 0x0000000420207825 */ /* 0x000fe200078e02b4 */
[----:B------:R4:W-:Y:S01]  /*a720*/  LDGSTS.E [R8+0xc00c], desc[UR8][R10.64], !P0 ;  /* 0x0c00c0000a087fae */ /* 0x0009e2000c121848 */
[----:B------:R-:W-:-:S02]  /*a730*/  ISETP.GE.U32.AND P0, PT, R0, 0x7fffffb7, PT ;  /* 0x7fffffb70000780c */ /* 0x000fc40003f06070 */
[----:B---3--:R-:W-:Y:S01]  /*a740*/  IADD3 R0, R5, -0xb, RZ ;  /* 0xfffffff505007810 */ /* 0x008fe20007ffe0ff */
[----:B------:R-:W-:Y:S01]  /*a750*/  LDGSTS.E [R8+0x10000], desc[UR8][R142.64], !P2 ;  /* 0x100000008e087fae */ /* 0x000fe2000d121848 */
[----:B------:R-:W3:Y:S01]  /*a760*/  LDC R5, c[0x0][0x230] ;  /* 0x00008c00ff057b82 */ /* 0x000ee20000000800 */
[----:B------:R-:W-:Y:S02]  /*a770*/  IMAD R24, R2, 0x32, RZ ;  /* 0x0000003202187824 */ /* 0x000fe400078e02ff */
[----:B------:R-:W-:Y:S01]  /*a780*/  LDGSTS.E [R8+0x14000], desc[UR8][R140.64], !P2 ;  /* 0x140000008c087fae */ /* 0x000fe2000d121848 */
[----:B------:R-:W-:-:S03]  /*a790*/  IMAD.WIDE R240, R234, 0x4, R186 ;  /* 0x00000004eaf07825 */ /* 0x000fc600078e02ba */
[----:B------:R-:W-:Y:S01]  /*a7a0*/  LDGSTS.E [R8+0x18000], desc[UR8][R138.64], !P2 ;  /* 0x180000008a087fae */ /* 0x000fe2000d121848 */
[----:B------:R-:W-:-:S03]  /*a7b0*/  IMAD.WIDE R30, R24, 0x4, R186 ;  /* 0x00000004181e7825 */ /* 0x000fc600078e02ba */
[----:B------:R-:W-:Y:S01]  /*a7c0*/  LDGSTS.E [R8+0x1c000], desc[UR8][R136.64], !P2 ;  /* 0x1c00000088087fae */ /* 0x000fe2000d121848 */
[----:B------:R-:W-:Y:S01]  /*a7d0*/  ISETP.GE.U32.AND P2, PT, R0, 0x7fffffb6, PT ;  /* 0x7fffffb60000780c */ /* 0x000fe20003f46070 */
[----:B------:R-:W-:Y:S02]  /*a7e0*/  VIADD R0, R6, 0xfffffff4 ;  /* 0xfffffff406007836 */ /* 0x000fe40000000000 */
[----:B------:R-:W-:Y:S01]  /*a7f0*/  LDGSTS.E [R8+0x10004], desc[UR8][R134.64], !P3 ;  /* 0x1000400086087fae */ /* 0x000fe2000d921848 */
[----:B--2---:R-:W-:Y:S01]  /*a800*/  VIADD R3, R3, 0xffffffd6 ;  /* 0xffffffd603037836 */ /* 0x004fe20000000000 */
[----:B------:R-:W2:Y:S01]  /*a810*/  LDC R6, c[0x0][0x230] ;  /* 0x00008c00ff067b82 */ /* 0x000ea20000000800 */
[C---:B------:R-:W-:Y:S01]  /*a820*/  IMAD.WIDE R28, R24.reuse, 0x4, R184 ;  /* 0x00000004181c7825 */ /* 0x040fe200078e02b8 */
[----:B------:R-:W-:Y:S03]  /*a830*/  LDGSTS.E [R8+0x14004], desc[UR8][R132.64], !P3 ;  /* 0x1400400084087fae */ /* 0x000fe6000d921848 */
[C---:B------:R-:W-:Y:S01]  /*a840*/  IMAD.WIDE R26, R24.reuse, 0x4, R182 ;  /* 0x00000004181a7825 */ /* 0x040fe200078e02b6 */
[----:B------:R-:W-:Y:S03]  /*a850*/  LDGSTS.E [R8+0x18004], desc[UR8][R130.64], !P3 ;  /* 0x1800400082087fae */ /* 0x000fe6000d921848 */
[----:B------:R-:W-:Y:S01]  /*a860*/  IMAD.WIDE R24, R24, 0x4, R180 ;  /* 0x0000000418187825 */ /* 0x000fe200078e02b4 */
[----:B------:R-:W-:Y:S01]  /*a870*/  LDGSTS.E [R8+0x1c004], desc[UR8][R128.64], !P3 ;  /* 0x1c00400080087fae */ /* 0x000fe2000d921848 */
[----:B------:R-:W-:-:S02]  /*a880*/  ISETP.GE.U32.AND P3, PT, R0, 0x7fffffb5, PT ;  /* 0x7fffffb50000780c */ /* 0x000fc40003f66070 */
[----:B------:R-:W-:Y:S01]  /*a890*/  VIADD R0, R4, 0xffffffd7 ;  /* 0xffffffd704007836 */ /* 0x000fe20000000000 */
[----:B------:R1:W-:Y:S01]  /*a8a0*/  STL.64 [R1+0x170], R16 ;  /* 0x0001701001007387 */ /* 0x0003e20000100a00 */
[----:B------:R-:W2:Y:S01]  /*a8b0*/  LDC R4, c[0x0][0x230] ;  /* 0x00008c00ff047b82 */ /* 0x000ea20000000800 */
[C---:B------:R-:W-:Y:S02]  /*a8c0*/  IMAD.WIDE R238, R234.reuse, 0x4, R184 ;  /* 0x00000004eaee7825 */ /* 0x040fe400078e02b8 */
[----:B------:R4:W-:Y:S02]  /*a8d0*/  STL.64 [R1+0x168], R14 ;  /* 0x0001680e01007387 */ /* 0x0009e40000100a00 */
[----:B------:R-:W-:Y:S02]  /*a8e0*/  IMAD.WIDE R234, R234, 0x4, R180 ;  /* 0x00000004eaea7825 */ /* 0x000fe400078e02b4 */
[----:B------:R3:W-:Y:S02]  /*a8f0*/  STL.64 [R1+0x160], R12 ;  /* 0x0001600c01007387 */ /* 0x0007e40000100a00 */
[----:B------:R-:W-:-:S02]  /*a900*/  IMAD.MOV.U32 R170, RZ, RZ, R188 ;  /* 0x000000ffffaa7224 */ /* 0x000fc400078e00bc */
[----:B------:R3:W-:Y:S01]  /*a910*/  STL.64 [R1+0x158], R10 ;  /* 0x0001580a01007387 */ /* 0x0007e20000100a00 */
[----:B------:R-:W-:Y:S02]  /*a920*/  IMAD.MOV.U32 R169, RZ, RZ, R191 ;  /* 0x000000ffffa97224 */ /* 0x000fe400078e00bf */
[C---:B------:R-:W-:Y:S01]  /*a930*/  IMAD.WIDE R188, R194.reuse, 0x4, R186 ;  /* 0x00000004c2bc7825 */ /* 0x040fe200078e02ba */
[----:B------:R-:W-:Y:S03]  /*a940*/  STL.64 [R1+0x1ca0], R142 ;  /* 0x001ca08e01007387 */ /* 0x000fe60000100a00 */
[----:B------:R-:W-:Y:S01]  /*a950*/  IMAD.MOV.U32 R162, RZ, RZ, R192 ;  /* 0x000000ffffa27224 */ /* 0x000fe200078e00c0 */
[----:B------:R-:W-:Y:S01]  /*a960*/  LDGSTS.E [R8+0x10008], desc[UR8][R126.64], !P4 ;  /* 0x100080007e087fae */ /* 0x000fe2000e121848 */
[----:B------:R-:W-:Y:S02]  /*a970*/  IMAD.MOV.U32 R163, RZ, RZ, R193 ;  /* 0x000000ffffa37224 */ /* 0x000fe400078e00c1 */
[C---:B------:R-:W-:Y:S01]  /*a980*/  IMAD.WIDE R190, R194.reuse, 0x4, R184 ;  /* 0x00000004c2be7825 */ /* 0x040fe200078e02b8 */
[----:B------:R-:W-:Y:S03]  /*a990*/  STL.64 [R1+0x1ca8], R140 ;  /* 0x001ca88c01007387 */ /* 0x000fe60000100a00 */
[----:B------:R-:W-:Y:S01]  /*a9a0*/  IMAD.MOV.U32 R172, RZ, RZ, R202 ;  /* 0x000000ffffac7224 */ /* 0x000fe200078e00ca */
[----:B------:R-:W-:Y:S01]  /*a9b0*/  LDGSTS.E [R8+0x14008], desc[UR8][R124.64], !P4 ;  /* 0x140080007c087fae */ /* 0x000fe2000e121848 */
[----:B------:R-:W-:-:S03]  /*a9c0*/  IMAD.WIDE R192, R194, 0x4, R182 ;  /* 0x00000004c2c07825 */ /* 0x000fc600078e02b6 */
[----:B------:R-:W-:Y:S01]  /*a9d0*/  STL.64 [R1+0x1cb0], R138 ;  /* 0x001cb08a01007387 */ /* 0x000fe20000100a00 */
[----:B------:R-:W-:Y:S02]  /*a9e0*/  IMAD R202, R2, 0x16, RZ ;  /* 0x0000001602ca7824 */ /* 0x000fe400078e02ff */
[----:B------:R-:W-:Y:S01]  /*a9f0*/  IMAD.WIDE R194, R194, 0x4, R180 ;  /* 0x00000004c2c27825 */ /* 0x000fe200078e02b4 */
[----:B------:R-:W-:Y:S03]  /*aa00*/  LDGSTS.E [R8+0x18008], desc[UR8][R122.64], !P4 ;  /* 0x180080007a087fae */ /* 0x000fe6000e121848 */
[----:B------:R-:W-:Y:S01]  /*aa10*/  IMAD.MOV.U32 R164, RZ, RZ, R196 ;  /* 0x000000ffffa47224 */ /* 0x000fe200078e00c4 */
[----:B------:R-:W-:Y:S01]  /*aa20*/  STL.64 [R1+0x1cb8], R136 ;  /* 0x001cb88801007387 */ /* 0x000fe20000100a00 */
[----:B------:R-:W-:Y:S02]  /*aa30*/  IMAD.MOV.U32 R175, RZ, RZ, R199 ;  /* 0x000000ffffaf7224 */ /* 0x000fe400078e00c7 */
[----:B------:R-:W-:Y:S01]  /*aa40*/  IMAD.WIDE R196, R202, 0x4, R186 ;  /* 0x00000004cac47825 */ /* 0x000fe200078e02ba */
[----:B------:R-:W-:Y:S01]  /*aa50*/  LDGSTS.E [R8+0x1c008], desc[UR8][R120.64], !P4 ;  /* 0x1c00800078087fae */ /* 0x000fe2000e121848 */
[----:B------:R-:W-:-:S02]  /*aa60*/  ISETP.GE.U32.AND P4, PT, R0, 0x7fffff98, PT ;  /* 0x7fffff980000780c */ /* 0x000fc40003f86070 */
[----:B------:R-:W-:Y:S01]  /*aa70*/  SHF.L.U32 R0, R2, 0x3, RZ ;  /* 0x0000000302007819 */ /* 0x000fe200000006ff */
[----:B------:R-:W-:Y:S01]  /*aa80*/  STL.64 [R1+0x1cc0], R134 ;  /* 0x001cc08601007387 */ /* 0x000fe20000100a00 */
[----:B------:R-:W-:Y:S02]  /*aa90*/  IMAD.MOV.U32 R160, RZ, RZ, R200 ;  /* 0x000000ffffa07224 */ /* 0x000fe400078e00c8 */
[----:B------:R-:W-:Y:S01]  /*aaa0*/  IMAD.MOV.U32 R161, RZ, RZ, R201 ;  /* 0x000000ffffa17224 */ /* 0x000fe200078e00c9 */
[----:B------:R-:W-:Y:S01]  /*aab0*/  STL.64 [R1+0x1cc8], R132 ;  /* 0x001cc88401007387 */ /* 0x000fe20000100a00 */
[C---:B-1----:R-:W-:Y:S01]  /*aac0*/  IMAD.WIDE R16, R0.reuse, 0x4, R186 ;  /* 0x0000000400107825 */ /* 0x042fe200078e02ba */
[----:B------:R-:W-:Y:S02]  /*aad0*/  MOV R158, R160 ;  /* 0x000000a0009e7202 */ /* 0x000fe40000000f00 */
[----:B------:R-:W-:Y:S01]  /*aae0*/  STL.64 [R1+0x1cd0], R130 ;  /* 0x001cd08201007387 */ /* 0x000fe20000100a00 */
[----:B----4-:R-:W-:-:S03]  /*aaf0*/  IMAD.WIDE R14, R0, 0x4, R184 ;  /* 0x00000004000e7825 */ /* 0x010fc600078e02b8 */
[----:B------:R-:W-:Y:S01]  /*ab00*/  STL.64 [R1+0x1cd8], R128 ;  /* 0x001cd88001007387 */ /* 0x000fe20000100a00 */
[----:B---3--:R-:W-:-:S03]  /*ab10*/  IMAD.WIDE R12, R0, 0x4, R182 ;  /* 0x00000004000c7825 */ /* 0x008fc600078e02b6 */
[----:B------:R-:W-:Y:S01]  /*ab20*/  STL.64 [R1+0x1ce0], R126 ;  /* 0x001ce07e01007387 */ /* 0x000fe20000100a00 */
[----:B------:R-:W-:Y:S01]  /*ab30*/  IMAD.WIDE R10, R0, 0x4, R180 ;  /* 0x00000004000a7825 */ /* 0x000fe200078e02b4 */
[----:B------:R-:W-:Y:S02]  /*ab40*/  IADD3 R0, R5, -0x2b, RZ ;  /* 0xffffffd505007810 */ /* 0x000fe40007ffe0ff */
[----:B------:R-:W-:Y:S01]  /*ab50*/  STL.64 [R1+0x1ce8], R124 ;  /* 0x001ce87c01007387 */ /* 0x000fe20000100a00 */
[----:B------:R-:W1:Y:S01]  /*ab60*/  LDC R5, c[0x0][0x230] ;  /* 0x00008c00ff057b82 */ /* 0x000e620000000800 */
[----:B------:R-:W-:Y:S02]  /*ab70*/  IMAD.WIDE R198, R202, 0x4, R184 ;  /* 0x00000004cac67825 */ /* 0x000fe400078e02b8 */
[----:B------:R-:W-:Y:S02]  /*ab80*/  STL.64 [R1+0x1cf0], R122 ;  /* 0x001cf07a01007387 */ /* 0x000fe40000100a00 */
[----:B------:R-:W-:-:S02]  /*ab90*/  IMAD R210, R2, 0x17, RZ ;  /* 0x0000001702d27824 */ /* 0x000fc400078e02ff */
[----:B------:R-:W-:Y:S01]  /*aba0*/  LDGSTS.E [R8+0x1000c], desc[UR8][R118.64], !P5 ;  /* 0x1000c00076087fae */ /* 0x000fe2000e921848 */
[----:B------:R-:W-:-:S03]  /*abb0*/  IMAD.WIDE R200, R202, 0x4, R182 ;  /* 0x00000004cac87825 */ /* 0x000fc600078e02b6 */
[----:B------:R-:W-:Y:S01]  /*abc0*/  STL.64 [R1+0x1cf8], R120 ;  /* 0x001cf87801007387 */ /* 0x000fe20000100a00 */
[----:B------:R-:W-:-:S03]  /*abd0*/  IMAD.WIDE R202, R202, 0x4, R180 ;  /* 0x00000004caca7825 */ /* 0x000fc600078e02b4 */
[----:B------:R-:W-:Y:S01]  /*abe0*/  LDGSTS.E [R8+0x1400c], desc[UR8][R116.64], !P5 ;  /* 0x1400c00074087fae */ /* 0x000fe2000e921848 */
[----:B------:R-:W-:Y:S02]  /*abf0*/  IMAD.MOV.U32 R177, RZ, RZ, R205 ;  /* 0x000000ffffb17224 */ /* 0x000fe400078e00cd */
[----:B------:R-:W-:Y:S01]  /*ac00*/  IMAD.MOV.U32 R178, RZ, RZ, R206 ;  /* 0x000000ffffb27224 */ /* 0x000fe200078e00ce */
[----:B------:R-:W-:Y:S01]  /*ac10*/  STL.64 [R1+0x1d00], R118 ;  /* 0x001d007601007387 */ /* 0x000fe20000100a00 */
[----:B------:R-:W-:Y:S02]  /*ac20*/  IMAD.MOV.U32 R179, RZ, RZ, R207 ;  /* 0x000000ffffb37224 */ /* 0x000fe400078e00cf */
[C---:B------:R-:W-:Y:S01]  /*ac30*/  IMAD.WIDE R204, R210.reuse, 0x4, R186 ;  /* 0x00000004d2cc7825 */ /* 0x040fe200078e02ba */
[----:B------:R-:W-:Y:S03]  /*ac40*/  LDGSTS.E [R8+0x1800c], desc[UR8][R114.64], !P5 ;  /* 0x1800c00072087fae */ /* 0x000fe6000e921848 */
[----:B------:R-:W-:Y:S01]  /*ac50*/  IMAD.MOV.U32 R152, RZ, RZ, R208 ;  /* 0x000000ffff987224 */ /* 0x000fe200078e00d0 */
[----:B------:R-:W-:Y:S01]  /*ac60*/  STL.64 [R1+0x1d10], R116 ;  /* 0x001d107401007387 */ /* 0x000fe20000100a00 */
[----:B------:R-:W-:-:S03]  /*ac70*/  IMAD.WIDE R206, R210, 0x4, R184 ;  /* 0x00000004d2ce7825 */ /* 0x000fc600078e02b8 */
[----:B------:R-:W-:Y:S01]  /*ac80*/  LDGSTS.E [R8+0x1c00c], desc[UR8][R112.64], !P5 ;  /* 0x1c00c00070087fae */ /* 0x000fe2000e921848 */
[----:B------:R-:W-:Y:S01]  /*ac90*/  ISETP.GE.U32.AND P5, PT, R3, 0x7fffff97, PT ;  /* 0x7fffff970300780c */ /* 0x000fe20003fa6070 */
[----:B------:R-:W-:Y:S02]  /*aca0*/  IMAD R3, R2, 0x9, RZ ;  /* 0x0000000902037824 */ /* 0x000fe400078e02ff */
[----:B------:R-:W-:Y:S01]  /*acb0*/  STL.64 [R1+0x1d18], R114 ;  /* 0x001d187201007387 */ /* 0x000fe20000100a00 */
[----:B------:R-:W-:Y:S02]  /*acc0*/  IMAD.MOV.U32 R23, RZ, RZ, R211 ;  /* 0x000000ffff177224 */ /* 0x000fe400078e00d3 */
[C---:B------:R-:W-:Y:S01]  /*acd0*/  IMAD.WIDE R208, R210.reuse, 0x4, R182 ;  /* 0x00000004d2d07825 */ /* 0x040fe200078e02b6 */
[----:B------:R3:W-:Y:S03]  /*ace0*/  STL.64 [R1+0x150], R16 ;  /* 0x0001501001007387 */ /* 0x0007e60000100a00 */
[----:B------:R-:W-:Y:S01]  /*acf0*/  IMAD.WIDE R210, R210, 0x4, R180 ;  /* 0x00000004d2d27825 */ /* 0x000fe200078e02b4 */
[----:B------:R3:W-:Y:S03]  /*ad00*/  LDGSTS.E [R9], desc[UR8][R16.64], !P6 ;  /* 0x0000000010097fae */ /* 0x0007e6000f121848 */
[----:B------:R-:W-:Y:S01]  /*ad10*/  IMAD.MOV.U32 R166, RZ, RZ, R212 ;  /* 0x000000ffffa67224 */ /* 0x000fe200078e00d4 */
[----:B------:R4:W-:Y:S01]  /*ad20*/  STL.64 [R1+0x148], R14 ;  /* 0x0001480e01007387 */ /* 0x0009e20000100a00 */
[----:B------:R-:W-:-:S02]  /*ad30*/  IMAD.MOV.U32 R167, RZ, RZ, R213 ;  /* 0x000000ffffa77224 */ /* 0x000fc400078e00d5 */
[C---:B------:R-:W-:Y:S01]  /*ad40*/  IMAD.WIDE R212, R218.reuse, 0x4, R186 ;  /* 0x00000004dad47825 */ /* 0x040fe200078e02ba */
[----:B------:R4:W-:Y:S03]  /*ad50*/  LDGSTS.E [R9+0x4000], desc[UR8][R14.64], !P6 ;  /* 0x040000000e097fae */ /* 0x0009e6000f121848 */
[C---:B------:R-:W-:Y:S01]  /*ad60*/  IMAD.WIDE R214, R218.reuse, 0x4, R184 ;  /* 0x00000004dad67825 */ /* 0x040fe200078e02b8 */
[----:B------:R2:W-:Y:S03]  /*ad70*/  STL.64 [R1+0x140], R12 ;  /* 0x0001400c01007387 */ /* 0x0005e60000100a00 */
[C---:B---3--:R-:W-:Y:S01]  /*ad80*/  IMAD.WIDE R16, R3.reuse, 0x4, R186 ;  /* 0x0000000403107825 */ /* 0x048fe200078e02ba */
[----:B------:R2:W-:Y:S03]  /*ad90*/  LDGSTS.E [R9+0x8000], desc[UR8][R12.64], !P6 ;  /* 0x080000000c097fae */ /* 0x0005e6000f121848 */
[----:B------:R-:W-:Y:S01]  /*ada0*/  IMAD.WIDE R218, R218, 0x4, R180 ;  /* 0x00000004dada7825 */ /* 0x000fe200078e02b4 */
[----:B------:R3:W-:Y:S03]  /*adb0*/  STL.64 [R1+0x138], R10 ;  /* 0x0001380a01007387 */ /* 0x0007e60000100a00 */
[----:B----4-:R-:W-:Y:S01]  /*adc0*/  IMAD.WIDE R14, R3, 0x4, R184 ;  /* 0x00000004030e7825 */ /* 0x010fe200078e02b8 */
[----:B------:R3:W-:Y:S01]  /*add0*/  LDGSTS.E [R9+0xc000], desc[UR8][R10.64], !P6 ;  /* 0x0c0000000a097fae */ /* 0x0007e2000f121848 */
[----:B------:R-:W-:-:S02]  /*ade0*/  ISETP.GE.U32.AND P6, PT, R0, 0x7fffff96, PT ;  /* 0x7fffff960000780c */ /* 0x000fc40003fc6070 */
[----:B------:R-:W-:Y:S01]  /*adf0*/  IMAD R0, R2, 0xa, RZ ;  /* 0x0000000a02007824 */ /* 0x000fe200078e02ff */
[----:B------:R4:W-:Y:S01]  /*ae00*/  LDGSTS.E [R9+0x4], desc[UR8][R16.64], !P0 ;  /* 0x0000400010097fae */ /* 0x0009e2000c121848 */
[----:B--2---:R-:W-:-:S03]  /*ae10*/  IMAD.WIDE R12, R3, 0x4, R182 ;  /* 0x00000004030c7825 */ /* 0x004fc600078e02b6 */
[----:B------:R2:W-:Y:S01]  /*ae20*/  LDGSTS.E [R9+0x4004], desc[UR8][R14.64], !P0 ;  /* 0x040040000e097fae */ /* 0x0005e2000c121848 */
[----:B------:R-:W-:-:S03]  /*ae30*/  IMAD.WIDE R220, R226, 0x4, R186 ;  /* 0x00000004e2dc7825 */ /* 0x000fc600078e02ba */
[----:B------:R4:W-:Y:S01]  /*ae40*/  STL.64 [R1+0x130], R16 ;  /* 0x0001301001007387 */ /* 0x0009e20000100a00 */
[----:B---3--:R-:W-:-:S03]  /*ae50*/  IMAD.WIDE R10, R3, 0x4, R180 ;  /* 0x00000004030a7825 */ /* 0x008fc600078e02b4 */
[----:B------:R3:W-:Y:S01]  /*ae60*/  LDGSTS.E [R9+0x8004], desc[UR8][R12.64], !P0 ;  /* 0x080040000c097fae */ /* 0x0007e2000c121848 */
[----:B------:R-:W-:Y:S02]  /*ae70*/  VIADD R3, R4, 0xffffffd4 ;  /* 0xffffffd404037836 */ /* 0x000fe40000000000 */
[----:B------:R-:W1:Y:S01]  /*ae80*/  LDC R4, c[0x0][0x230] ;  /* 0x00008c00ff047b82 */ /* 0x000e620000000800 */
[----:B------:R2:W-:Y:S01]  /*ae90*/  STL.64 [R1+0x128], R14 ;  /* 0x0001280e01007387 */ /* 0x0005e20000100a00 */
[----:B------:R-:W-:-:S03]  /*aea0*/  IMAD.WIDE R222, R226, 0x4, R184 ;  /* 0x00000004e2de7825 */ /* 0x000fc600078e02b8 */
[----:B------:R3:W-:Y:S01]  /*aeb0*/  LDGSTS.E [R9+0xc004], desc[UR8][R10.64], !P0 ;  /* 0x0c0040000a097fae */ /* 0x0007e2000c121848 */
[----:B----4-:R-:W-:Y:S01]  /*aec0*/  IMAD.WIDE R16, R0, 0x4, R186 ;  /* 0x0000000400107825 */ /* 0x010fe200078e02ba */
[----:B------:R-:W-:Y:S02]  /*aed0*/  ISETP.GE.U32.AND P0, PT, R3, 0x7fffff95, PT ;  /* 0x7fffff950300780c */ /* 0x000fe40003f06070 */
[----:B------:R3:W-:Y:S01]  /*aee0*/  STL.64 [R1+0x120], R12 ;  /* 0x0001200c01007387 */ /* 0x0007e20000100a00 */
[----:B------:R-:W-:Y:S02]  /*aef0*/  IMAD R3, R2, 0xb, RZ ;  /* 0x0000000b02037824 */ /* 0x000fe400078e02ff */
[----:B------:R-:W-:Y:S01]  /*af00*/  IMAD.WIDE R226, R226, 0x4, R180 ;  /* 0x00000004e2e27825 */ /* 0x000fe200078e02b4 */
[----:B------:R4:W-:Y:S03]  /*af10*/  STL.64 [R1+0x118], R10 ;  /* 0x0001180a01007387 */ /* 0x0009e60000100a00 */
[C---:B--2---:R-:W-:Y:S01]  /*af20*/  IMAD.WIDE R14, R0.reuse, 0x4, R184 ;  /* 0x00000004000e7825 */ /* 0x044fe200078e02b8 */
[----:B------:R2:W-:Y:S03]  /*af30*/  STL.64 [R1+0x110], R16 ;  /* 0x0001101001007387 */ /* 0x0005e60000100a00 */
[----:B------:R-:W-:Y:S01]  /*af40*/  IMAD.MOV.U32 R160, RZ, RZ, R162 ;  /* 0x000000ffffa07224 */ /* 0x000fe200078e00a2 */
[----:B------:R2:W-:Y:S01]  /*af50*/  LDGSTS.E [R9+0x8], desc[UR8][R16.64], !P2 ;  /* 0x0000800010097fae */ /* 0x0005e2000d121848 */
[----:B---3--:R-:W-:-:S03]  /*af60*/  IMAD.WIDE R12, R0, 0x4, R182 ;  /* 0x00000004000c7825 */ /* 0x008fc600078e02b6 */
[----:B------:R3:W-:Y:S01]  /*af70*/  STL.64 [R1+0x108], R14 ;  /* 0x0001080e01007387 */ /* 0x0007e20000100a00 */
[----:B----4-:R-:W-:-:S03]  /*af80*/  IMAD.WIDE R10, R0, 0x4, R180 ;  /* 0x00000004000a7825 */ /* 0x010fc600078e02b4 */
[----:B------:R3:W-:Y:S01]  /*af90*/  LDGSTS.E [R9+0x4008], desc[UR8][R14.64], !P2 ;  /* 0x040080000e097fae */ /* 0x0007e2000d121848 */
[----:B------:R-:W-:Y:S02]  /*afa0*/  VIADD R0, R6, 0xfffffff3 ;  /* 0xfffffff306007836 */ /* 0x000fe40000000000 */
[----:B------:R-:W4:Y:S01]  /*afb0*/  LDC R6, c[0x0][0x230] ;  /* 0x00008c00ff067b82 */ /* 0x000f220000000800 */
[----:B--2---:R-:W-:Y:S01]  /*afc0*/  IMAD.WIDE R16, R3, 0x4, R186 ;  /* 0x0000000403107825 */ /* 0x004fe200078e02ba */
[----:B------:R2:W-:Y:S03]  /*afd0*/  STL.64 [R1+0x100], R12 ;  /* 0x0001000c01007387 */ /* 0x0005e60000100a00 */
[----:B------:R-:W-:Y:S01]  /*afe0*/  IMAD.MOV.U32 R162, RZ, RZ, R166 ;  /* 0x000000ffffa27224 */ /* 0x000fe200078e00a6 */
[----:B------:R2:W-:Y:S01]  /*aff0*/  LDGSTS.E [R9+0x8008], desc[UR8][R12.64], !P2 ;  /* 0x080080000c097fae */ /* 0x0005e2000d121848 */
[----:B------:R-:W-:Y:S01]  /*b000*/  MOV R166, R232 ;  /* 0x000000e800a67202 */ /* 0x000fe20000000f00 */
[----:B------:R-:W-:-:S02]  /*b010*/  IMAD.MOV.U32 R157, RZ, RZ, R252 ;  /* 0x000000ffff9d7224 */ /* 0x000fc400078e00fc */
[----:B---3--:R-:W-:Y:S01]  /*b020*/  IMAD.WIDE R14, R3, 0x4, R184 ;  /* 0x00000004030e7825 */ /* 0x008fe200078e02b8 */
[----:B------:R3:W-:Y:S03]  /*b030*/  STL.64 [R1+0xf8], R10 ;  /* 0x0000f80a01007387 */ /* 0x0007e60000100a00 */
[----:B------:R-:W-:Y:S01]  /*b040*/  IMAD.MOV.U32 R159, RZ, RZ, R161 ;  /* 0x000000ffff9f7224 */ /* 0x000fe200078e00a1 */
[----:B------:R3:W-:Y:S01]  /*b050*/  LDGSTS.E [R9+0xc008], desc[UR8][R10.64], !P2 ;  /* 0x0c0080000a097fae */ /* 0x0007e2000d121848 */
[----:B------:R-:W-:Y:S01]  /*b060*/  ISETP.GE.U32.AND P2, PT, R0, 0x7fffffb4, PT ;  /* 0x7fffffb40000780c */ /* 0x000fe20003f46070 */
[----:B------:R-:W-:Y:S01]  /*b070*/  IMAD R252, R2, 0x3c, RZ ;  /* 0x0000003c02fc7824 */ /* 0x000fe200078e02ff */
[----:B-1----:R-:W-:Y:S01]  /*b080*/  IADD3 R0, R5, -0xe, RZ ;  /* 0xfffffff205007810 */ /* 0x002fe20007ffe0ff */
[----:B--2---:R-:W-:Y:S01]  /*b090*/  IMAD.WIDE R12, R3, 0x4, R182 ;  /* 0x00000004030c7825 */ /* 0x004fe200078e02b6 */
[----:B------:R-:W-:Y:S01]  /*b0a0*/  LDGSTS.E [R9+0xc], desc[UR8][R16.64], !P3 ;  /* 0x0000c00010097fae */ /* 0x000fe2000d921848 */
[----:B------:R-:W1:Y:S01]  /*b0b0*/  LDC R5, c[0x0][0x230] ;  /* 0x00008c00ff057b82 */ /* 0x000e620000000800 */
[----:B------:R-:W-:Y:S01]  /*b0c0*/  MOV R161, R163 ;  /* 0x000000a300a17202 */ /* 0x000fe20000000f00 */
[----:B------:R-:W-:Y:S01]  /*b0d0*/  IMAD.MOV.U32 R163, RZ, RZ, R167 ;  /* 0x000000ffffa37224 */ /* 0x000fe200078e00a7 */
[----:B------:R-:W-:Y:S01]  /*b0e0*/  LDGSTS.E [R9+0x400c], desc[UR8][R14.64], !P3 ;  /* 0x0400c0000e097fae */ /* 0x000fe2000d921848 */
[----:B------:R-:W-:-:S02]  /*b0f0*/  IMAD.MOV.U32 R167, RZ, RZ, R233 ;  /* 0x000000ffffa77224 */ /* 0x000fc400078e00e9 */
[----:B---3--:R-:W-:Y:S01]  /*b100*/  IMAD.WIDE R10, R3, 0x4, R180 ;  /* 0x00000004030a7825 */ /* 0x008fe200078e02b4 */
[----:B------:R-:W-:Y:S01]  /*b110*/  LDGSTS.E [R9+0x800c], desc[UR8][R12.64], !P3 ;  /* 0x0800c0000c097fae */ /* 0x000fe2000d921848 */
[----:B------:R-:W2:Y:S02]  /*b120*/  LDC R3, c[0x0][0x230] ;  /* 0x00008c00ff037b82 */ /* 0x000ea40000000800 */
[----:B------:R-:W-:Y:S01]  /*b130*/  IMAD R233, R2, 0x3d, RZ ;  /* 0x0000003d02e97824 */ /* 0x000fe200078e02ff */
[----:B------:R3:W-:Y:S01]  /*b140*/  LDGSTS.E [R9+0xc00c], desc[UR8][R10.64], !P3 ;  /* 0x0c00c0000a097fae */ /* 0x0007e2000d921848 */
[----:B------:R-:W-:Y:S01]  /*b150*/  ISETP.GE.U32.AND P3, PT, R0, 0x7fffffb3, PT ;  /* 0x7fffffb30000780c */ /* 0x000fe20003f66070 */
[----:B------:R-:W-:Y:S02]  /*b160*/  VIADD R0, R4, 0xfffffff1 ;  /* 0xfffffff104007836 */ /* 0x000fe40000000000 */
[----:B------:R-:W-:Y:S01]  /*b170*/  LDGSTS.E [R9+0x10000], desc[UR8][R110.64], !P4 ;  /* 0x100000006e097fae */ /* 0x000fe2000e121848 */
[----:B------:R-:W3:Y:S01]  /*b180*/  LDC R4, c[0x0][0x230] ;  /* 0x00008c00ff047b82 */ /* 0x000ee20000000800 */
[----:B------:R-:W-:-:S02]  /*b190*/  IMAD.WIDE R148, R252, 0x4, R186 ;  /* 0x00000004fc947825 */ /* 0x000fc400078e02ba */
[----:B------:R-:W-:Y:S02]  /*b1a0*/  LDGSTS.E [R9+0x14000], desc[UR8][R108.64], !P4 ;  /* 0x140000006c097fae */ /* 0x000fe4000e121848 */
[----:B------:R-:W-:Y:S02]  /*b1b0*/  IMAD.WIDE R140, R233, 0x4, R186 ;  /* 0x00000004e98c7825 */ /* 0x000fe400078e02ba */
[----:B------:R-:W-:Y:S02]  /*b1c0*/  LDGSTS.E [R9+0x18000], desc[UR8][R106.64], !P4 ;  /* 0x180000006a097fae */ /* 0x000fe4000e121848 */
[----:B------:R-:W-:Y:S02]  /*b1d0*/  IMAD.WIDE R146, R252, 0x4, R184 ;  /* 0x00000004fc927825 */ /* 0x000fe400078e02b8 */
[----:B------:R-:W-:Y:S01]  /*b1e0*/  LDGSTS.E [R9+0x1c000], desc[UR8][R104.64], !P4 ;  /* 0x1c00000068097fae */ /* 0x000fe2000e121848 */
[----:B------:R-:W-:Y:S01]  /*b1f0*/  ISETP.GE.U32.AND P4, PT, R0, 0x7fffffb2, PT ;  /* 0x7fffffb20000780c */ /* 0x000fe20003f86070 */
[----:B----4-:R-:W-:-:S02]  /*b200*/  VIADD R0, R6, 0xfffffff0 ;  /* 0xfffffff006007836 */ /* 0x010fc40000000000 */
[----:B------:R-:W-:Y:S01]  /*b210*/  LDGSTS.E [R9+0x10004], desc[UR8][R102.64], !P5 ;  /* 0x1000400066097fae */ /* 0x000fe2000e921848 */
[----:B------:R-:W4:Y:S01]  /*b220*/  LDC R6, c[0x0][0x230] ;  /* 0x00008c00ff067b82 */ /* 0x000f220000000800 */
[C---:B------:R-:W-:Y:S02]  /*b230*/  IMAD.WIDE R144, R252.reuse, 0x4, R182 ;  /* 0x00000004fc907825 */ /* 0x040fe400078e02b6 */
[----:B------:R-:W-:Y:S02]  /*b240*/  LDGSTS.E [R9+0x14004], desc[UR8][R100.64], !P5 ;  /* 0x1400400064097fae */ /* 0x000fe4000e921848 */
[----:B------:R-:W-:Y:S02]  /*b250*/  IMAD.WIDE R142, R252, 0x4, R180 ;  /* 0x00000004fc8e7825 */ /* 0x000fe400078e02b4 */
[----:B------:R-:W-:Y:S02]  /*b260*/  LDGSTS.E [R9+0x18004], desc[UR8][R98.64], !P5 ;  /* 0x1800400062097fae */ /* 0x000fe4000e921848 */
[----:B------:R-:W-:-:S02]  /*b270*/  IMAD.WIDE R138, R233, 0x4, R184 ;  /* 0x00000004e98a7825 */ /* 0x000fc400078e02b8 */
[----:B------:R-:W-:Y:S01]  /*b280*/  LDGSTS.E [R9+0x1c004], desc[UR8][R96.64], !P5 ;  /* 0x1c00400060097fae */ /* 0x000fe2000e921848 */
[----:B------:R-:W-:Y:S01]  /*b290*/  ISETP.GE.U32.AND P5, PT, R0, 0x7fffffb1, PT ;  /* 0x7fffffb10000780c */ /* 0x000fe20003fa6070 */
[----:B------:R-:W-:Y:S01]  /*b2a0*/  IMAD.WIDE R136, R233, 0x4, R182 ;  /* 0x00000004e9887825 */ /* 0x000fe200078e02b6 */
[----:B--2---:R-:W-:Y:S01]  /*b2b0*/  IADD3 R0, R3, -0x2d, RZ ;  /* 0xffffffd303007810 */ /* 0x004fe20007ffe0ff */
[----:B------:R-:W-:Y:S02]  /*b2c0*/  LDGSTS.E [R9+0x10008], desc[UR8][R94.64], !P6 ;  /* 0x100080005e097fae */ /* 0x000fe4000f121848 */
[----:B------:R-:W-:Y:S02]  /*b2d0*/  IMAD R3, R2, 0xd, RZ ;  /* 0x0000000d02037824 */ /* 0x000fe400078e02ff */
[----:B------:R-:W-:Y:S01]  /*b2e0*/  LDGSTS.E [R9+0x14008], desc[UR8][R92.64], !P6 ;  /* 0x140080005c097fae */ /* 0x000fe2000f121848 */
[----:B------:R-:W-:-:S03]  /*b2f0*/  IMAD.WIDE R134, R233, 0x4, R180 ;  /* 0x00000004e9867825 */ /* 0x000fc600078e02b4 */
[----:B------:R-:W-:Y:S04]  /*b300*/  LDGSTS.E [R9+0x18008], desc[UR8][R90.64], !P6 ;  /* 0x180080005a097fae */ /* 0x000fe8000f121848 */
[----:B------:R-:W-:Y:S01]  /*b310*/  LDGSTS.E [R9+0x1c008], desc[UR8][R88.64], !P6 ;  /* 0x1c00800058097fae */ /* 0x000fe2000f121848 */
[----:B------:R-:W-:Y:S01]  /*b320*/  ISETP.GE.U32.AND P6, PT, R0, 0x7fffff94, PT ;  /* 0x7fffff940000780c */ /* 0x000fe20003fc6070 */
[----:B---3--:R-:W-:Y:S02]  /*b330*/  VIADD R0, R4, 0xffffffd2 ;  /* 0xffffffd204007836 */ /* 0x008fe40000000000 */
[----:B------:R-:W-:Y:S01]  /*b340*/  STL.64 [R1+0xf0], R16 ;  /* 0x0000f01001007387 */ /* 0x000fe20000100a00 */
[----:B------:R-:W2:Y:S03]  /*b350*/  LDC R4, c[0x0][0x230] ;  /* 0x00008c00ff047b82 */ /* 0x000ea60000000800 */
[----:B------:R-:W-:Y:S04]  /*b360*/  LDGSTS.E [R9+0x1000c], desc[UR8][R86.64], !P0 ;  /* 0x1000c00056097fae */ /* 0x000fe8000c121848 */
[----:B------:R-:W-:Y:S04]  /*b370*/  STL.64 [R1+0xe8], R14 ;  /* 0x0000e80e01007387 */ /* 0x000fe80000100a00 */
[----:B------:R-:W-:Y:S04]  /*b380*/  LDGSTS.E [R9+0x1400c], desc[UR8][R84.64], !P0 ;  /* 0x1400c00054097fae */ /* 0x000fe8000c121848 */
[----:B------:R-:W-:Y:S04]  /*b390*/  STL.64 [R1+0xe0], R12 ;  /* 0x0000e00c01007387 */ /* 0x000fe80000100a00 */
[----:B------:R-:W-:Y:S04]  /*b3a0*/  LDGSTS.E [R9+0x1800c], desc[UR8][R82.64], !P0 ;  /* 0x1800c00052097fae */ /* 0x000fe8000c121848 */
[----:B------:R3:W-:Y:S04]  /*b3b0*/  STL.64 [R1+0xd8], R10 ;  /* 0x0000d80a01007387 */ /* 0x0007e80000100a00 */
[----:B------:R-:W-:Y:S01]  /*b3c0*/  LDGSTS.E [R9+0x1c00c], desc[UR8][R80.64], !P0 ;  /* 0x1c00c00050097fae */ /* 0x000fe2000c121848 */
[----:B------:R-:W-:Y:S01]  /*b3d0*/  ISETP.GE.U32.AND P0, PT, R0, 0x7fffff93, PT ;  /* 0x7fffff930000780c */ /* 0x000fe20003f06070 */
[----:B------:R-:W-:-:S04]  /*b3e0*/  IMAD R0, R2, 0xc, RZ ;  /* 0x0000000c02007824 */ /* 0x000fc800078e02ff */
[----:B------:R-:W-:Y:S01]  /*b3f0*/  IMAD.WIDE R18, R0, 0x4, R186 ;  /* 0x0000000400127825 */ /* 0x000fe200078e02ba */
[----:B---3--:R-:W-:-:S03]  /*b400*/  LOP3.LUT R10, R155, 0x30, RZ, 0x3c, !PT ;  /* 0x000000309b0a7812 */ /* 0x008fc600078e3cff */
[----:B------:R-:W-:Y:S01]  /*b410*/  IMAD.WIDE R16, R0, 0x4, R184 ;  /* 0x0000000400107825 */ /* 0x000fe200078e02b8 */
[----:B------:R3:W-:Y:S01]  /*b420*/  STL.64 [R1+0xd0], R18 ;  /* 0x0000d01201007387 */ /* 0x0007e20000100a00 */
[----:B------:R-:W-:Y:S02]  /*b430*/  LOP3.LUT R11, R155, 0x40, RZ, 0x3c, !PT ;  /* 0x000000409b0b7812 */ /* 0x000fe400078e3cff */
[----:B------:R-:W-:Y:S01]  /*b440*/  VIADD R10, R10, UR5 ;  /* 0x000000050a0a7c36 */ /* 0x000fe20008000000 */
[----:B------:R4:W-:Y:S01]  /*b450*/  STL.64 [R1+0xc8], R16 ;  /* 0x0000c81001007387 */ /* 0x0009e20000100a00 */
[C---:B------:R-:W-:Y:S01]  /*b460*/  IMAD.WIDE R14, R0.reuse, 0x4, R182 ;  /* 0x00000004000e7825 */ /* 0x040fe200078e02b6 */
[----:B------:R-:W-:Y:S02]  /*b470*/  IADD3 R11, R11, UR5, RZ ;  /* 0x000000050b0b7c10 */ /* 0x000fe4000fffe0ff */
[----:B------:R3:W-:Y:S01]  /*b480*/  LDGSTS.E [R10], desc[UR8][R18.64], !P2 ;  /* 0x00000000120a7fae */ /* 0x0007e2000d121848 */
[----:B------:R-:W-:Y:S01]  /*b490*/  IMAD.WIDE R12, R0, 0x4, R180 ;  /* 0x00000004000c7825 */ /* 0x000fe200078e02b4 */
[----:B-1----:R-:W-:-:S02]  /*b4a0*/  IADD3 R0, R5, -0x2f, RZ ;  /* 0xffffffd105007810 */ /* 0x002fc40007ffe0ff */
[----:B------:R4:W-:Y:S01]  /*b4b0*/  LDGSTS.E [R10+0x4000], desc[UR8][R16.64], !P2 ;  /* 0x04000000100a7fae */ /* 0x0009e2000d121848 */
[----:B------:R-:W1:Y:S03]  /*b4c0*/  LDC R5, c[0x0][0x230] ;  /* 0x00008c00ff057b82 */ /* 0x000e660000000800 */
[----:B------:R2:W-:Y:S01]  /*b4d0*/  STL.64 [R1+0xc0], R14 ;  /* 0x0000c00e01007387 */ /* 0x0005e20000100a00 */
[----:B---3--:R-:W-:-:S03]  /*b4e0*/  IMAD.WIDE R18, R3, 0x4, R186 ;  /* 0x0000000403127825 */ /* 0x008fc600078e02ba */
[----:B------:R2:W-:Y:S01]  /*b4f0*/  LDGSTS.E [R10+0x8000], desc[UR8][R14.64], !P2 ;  /* 0x080000000e0a7fae */ /* 0x0005e2000d121848 */
[----:B----4-:R-:W-:-:S03]  /*b500*/  IMAD.WIDE R16, R3, 0x4, R184 ;  /* 0x0000000403107825 */ /* 0x010fc600078e02b8 */
[----:B------:R3:W-:Y:S04]  /*b510*/  STL.64 [R1+0xb8], R12 ;  /* 0x0000b80c01007387 */ /* 0x0007e80000100a00 */
[----:B------:R3:W-:Y:S01]  /*b520*/  LDGSTS.E [R10+0xc000], desc[UR8][R12.64], !P2 ;  /* 0x0c0000000c0a7fae */ /* 0x0007e2000d121848 */
[----:B------:R-:W-:Y:S01]  /*b530*/  ISETP.GE.U32.AND P2, PT, R0, 0x7fffff92, PT ;  /* 0x7fffff920000780c */ /* 0x000fe20003f46070 */
[----:B------:R-:W-:Y:S02]  /*b540*/  IMAD R0, R2, 0xe, RZ ;  /* 0x0000000e02007824 */ /* 0x000fe400078e02ff */
[C---:B--2---:R-:W-:Y:S01]  /*b550*/  IMAD.WIDE R14, R3.reuse, 0x4, R182 ;  /* 0x00000004030e7825 */ /* 0x044fe200078e02b6 */
[----:B------:R2:W-:Y:S04]  /*b560*/  STL.64 [R1+0xb0], R18 ;  /* 0x0000b01201007387 */ /* 0x0005e80000100a00 */
[----:B------:R2:W-:Y:S01]  /*b570*/  LDGSTS.E [R10+0x4], desc[UR8][R18.64], !P3 ;  /* 0x00004000120a7fae */ /* 0x0005e2000d921848 */
[----:B---3--:R-:W-:-:S03]  /*b580*/  IMAD.WIDE R12, R3, 0x4, R180 ;  /* 0x00000004030c7825 */ /* 0x008fc600078e02b4 */
[----:B------:R3:W-:Y:S01]  /*b590*/  STL.64 [R1+0xa8], R16 ;  /* 0x0000a81001007387 */ /* 0x0007e20000100a00 */
[----:B------:R-:W-:-:S03]  /*b5a0*/  VIADD R3, R6, 0xffffffd0 ;  /* 0xffffffd006037836 */ /* 0x000fc60000000000 */
[----:B------:R3:W-:Y:S01]  /*b5b0*/  LDGSTS.E [R10+0x4004], desc[UR8][R16.64], !P3 ;  /* 0x04004000100a7fae */ /* 0x0007e2000d921848 */
[----:B------:R-:W4:Y:S03]  /*b5c0*/  LDC R6, c[0x0][0x230] ;  /* 0x00008c00ff067b82 */ /* 0x000f260000000800 */
[----:B------:R1:W-:Y:S01]  /*b5d0*/  STL.64 [R1+0xa0], R14 ;  /* 0x0000a00e01007387 */ /* 0x0003e20000100a00 */
[----:B--2---:R-:W-:-:S03]  /*b5e0*/  IMAD.WIDE R18, R0, 0x4, R186 ;  /* 0x0000000400127825 */ /* 0x004fc600078e02ba */
[----:B------:R1:W-:Y:S04]  /*b5f0*/  LDGSTS.E [R10+0x8004], desc[UR8][R14.64], !P3 ;  /* 0x080040000e0a7fae */ /* 0x0003e8000d921848 */
[----:B------:R2:W-:Y:S01]  /*b600*/  STL.64 [R1+0x98], R12 ;  /* 0x0000980c01007387 */ /* 0x0005e20000100a00 */
[----:B---3--:R-:W-:-:S03]  /*b610*/  IMAD.WIDE R16, R0, 0x4, R184 ;  /* 0x0000000400107825 */ /* 0x008fc600078e02b8 */
[----:B------:R2:W-:Y:S01]  /*b620*/  LDGSTS.E [R10+0xc004], desc[UR8][R12.64], !P3 ;  /* 0x0c0040000c0a7fae */ /* 0x0005e2000d921848 */
[----:B------:R-:W-:Y:S01]  /*b630*/  ISETP.GE.U32.AND P3, PT, R3, 0x7fffff91, PT ;  /* 0x7fffff910300780c */ /* 0x000fe20003f66070 */
[----:B------:R-:W-:Y:S02]  /*b640*/  IMAD R3, R2, 0xf, RZ ;  /* 0x0000000f02037824 */ /* 0x000fe400078e02ff */
[C---:B-1----:R-:W-:Y:S01]  /*b650*/  IMAD.WIDE R14, R0.reuse, 0x4, R182 ;  /* 0x00000004000e7825 */ /* 0x042fe200078e02b6 */
[----:B------:R1:W-:Y:S04]  /*b660*/  STL.64 [R1+0x90], R18 ;  /* 0x0000901201007387 */ /* 0x0003e80000100a00 */
[----:B------:R1:W-:Y:S01]  /*b670*/  LDGSTS.E [R10+0x8], desc[UR8][R18.64], !P4 ;  /* 0x00008000120a7fae */ /* 0x0003e2000e121848 */
[----:B--2---:R-:W-:-:S03]  /*b680*/  IMAD.WIDE R12, R0, 0x4, R180 ;  /* 0x00000004000c7825 */ /* 0x004fc600078e02b4 */
[----:B------:R2:W-:Y:S01]  /*b690*/  STL.64 [R1+0x88], R16 ;  /* 0x0000881001007387 */ /* 0x0005e20000100a00 */
[----:B------:R-:W-:-:S03]  /*b6a0*/  VIADD R0, R4, 0xffffffef ;  /* 0xffffffef04007836 */ /* 0x000fc60000000000 */
[----:B------:R2:W-:Y:S01]  /*b6b0*/  LDGSTS.E [R10+0x4008], desc[UR8][R16.64], !P4 ;  /* 0x04008000100a7fae */ /* 0x0005e2000e121848 */
[----:B------:R-:W3:Y:S01]  /*b6c0*/  LDC R4, c[0x0][0x230] ;  /* 0x00008c00ff047b82 */ /* 0x000ee20000000800 */
[C---:B-1----:R-:W-:Y:S02]  /*b6d0*/  IMAD.WIDE R18, R3.reuse, 0x4, R186 ;  /* 0x0000000403127825 */ /* 0x042fe400078e02ba */
[----:B------:R1:W-:Y:S04]  /*b6e0*/  STL.64 [R1+0x80], R14 ;  /* 0x0000800e01007387 */ /* 0x0003e80000100a00 */
[----:B------:R1:W-:Y:S01]  /*b6f0*/  LDGSTS.E [R10+0x8008], desc[UR8][R14.64], !P4 ;  /* 0x080080000e0a7fae */ /* 0x0003e2000e121848 */
[----:B--2---:R-:W-:-:S03]  /*b700*/  IMAD.WIDE R16, R3, 0x4, R184 ;  /* 0x0000000403107825 */ /* 0x004fc600078e02b8 */
[----:B------:R2:W-:Y:S04]  /*b710*/  STL.64 [R1+0x78], R12 ;  /* 0x0000780c01007387 */ /* 0x0005e80000100a00 */
[----:B------:R2:W-:Y:S01]  /*b720*/  LDGSTS.E [R10+0xc008], desc[UR8][R12.64], !P4 ;  /* 0x0c0080000c0a7fae */ /* 0x0005e2000e121848 */
[----:B------:R-:W-:Y:S02]  /*b730*/  ISETP.GE.U32.AND P4, PT, R0, 0x7fffffb0, PT ;  /* 0x7fffffb00000780c */ /* 0x000fe40003f86070 */
[----:B------:R-:W-:Y:S01]  /*b740*/  IADD3 R0, R5, -0x12, RZ ;  /* 0xffffffee05007810 */ /* 0x000fe20007ffe0ff */
[C---:B-1----:R-:W-:Y:S01]  /*b750*/  IMAD.WIDE R14, R3.reuse, 0x4, R182 ;  /* 0x00000004030e7825 */ /* 0x042fe200078e02b6 */
[----:B------:R1:W-:Y:S01]  /*b760*/  LDGSTS.E [R10+0xc], desc[UR8][R18.64], !P5 ;  /* 0x0000c000120a7fae */ /* 0x0003e2000e921848 */
[----:B------:R-:W1:Y:S03]  /*b770*/  LDC R5, c[0x0][0x230] ;  /* 0x00008c00ff057b82 */ /* 0x000e660000000800 */
[----:B------:R1:W-:Y:S01]  /*b780*/  LDGSTS.E [R10+0x400c], desc[UR8][R16.64], !P5 ;  /* 0x0400c000100a7fae */ /* 0x0003e2000e921848 */
[----:B--2---:R-:W-:-:S03]  /*b790*/  IMAD.WIDE R12, R3, 0x4, R180 ;  /* 0x00000004030c7825 */ /* 0x004fc600078e02b4 */
[----:B------:R2:W-:Y:S01]  /*b7a0*/  LDGSTS.E [R10+0x800c], desc[UR8][R14.64], !P5 ;  /* 0x0800c0000e0a7fae */ /* 0x0005e2000e921848 */
[----:B------:R-:W2:Y:S03]  /*b7b0*/  LDC R3, c[0x0][0x230] ;  /* 0x00008c00ff037b82 */ /* 0x000ea60000000800 */
[----:B------:R1:W-:Y:S01]  /*b7c0*/  LDGSTS.E [R10+0xc00c], desc[UR8][R12.64], !P5 ;  /* 0x0c00c0000c0a7fae */ /* 0x0003e2000e921848 */
[----:B------:R-:W-:Y:S01]  /*b7d0*/  ISETP.GE.U32.AND P5, PT, R0, 0x7fffffaf, PT ;  /* 0x7fffffaf0000780c */ /* 0x000fe20003fa6070 */
[----:B----4-:R-:W-:Y:S02]  /*b7e0*/  VIADD R0, R6, 0xffffffed ;  /* 0xffffffed06007836 */ /* 0x010fe40000000000 */
[----:B------:R-:W-:Y:S01]  /*b7f0*/  LDGSTS.E [R10+0x10000], desc[UR8][R78.64], !P6 ;  /* 0x100000004e0a7fae */ /* 0x000fe2000f121848 */
[----:B------:R-:W4:Y:S03]  /*b800*/  LDC R6, c[0x0][0x230] ;  /* 0x00008c00ff067b82 */ /* 0x000f260000000800 */
[----:B------:R-:W-:Y:S04]  /*b810*/  LDGSTS.E [R10+0x14000], desc[UR8][R76.64], !P6 ;  /* 0x140000004c0a7fae */ /* 0x000fe8000f121848 */
[----:B------:R-:W-:Y:S04]  /*b820*/  LDGSTS.E [R10+0x18000], desc[UR8][R74.64], !P6 ;  /* 0x180000004a0a7fae */ /* 0x000fe8000f121848 */
[----:B------:R-:W-:Y:S01]  /*b830*/  LDGSTS.E [R10+0x1c000], desc[UR8][R72.64], !P6 ;  /* 0x1c000000480a7fae */ /* 0x000fe2000f121848 */
[----:B------:R-:W-:Y:S01]  /*b840*/  ISETP.GE.U32.AND P6, PT, R0, 0x7fffffae, PT ;  /* 0x7fffffae0000780c */ /* 0x000fe20003fc6070 */
[----:B---3--:R-:W-:-:S02]  /*b850*/  VIADD R0, R4, 0xffffffec ;  /* 0xffffffec04007836 */ /* 0x008fc40000000000 */
[----:B------:R-:W3:Y:S01]  /*b860*/  LDC R4, c[0x0][0x230] ;  /* 0x00008c00ff047b82 */ /* 0x000ee20000000800 */
[----:B------:R-:W-:Y:S01]  /*b870*/  LDGSTS.E [R10+0x10004], desc[UR8][R70.64], !P0 ;  /* 0x10004000460a7fae */ /* 0x000fe2000c121848 */
[----:B--2---:R-:W-:-:S03]  /*b880*/  VIADD R3, R3, 0xffffffce ;  /* 0xffffffce03037836 */ /* 0x004fc60000000000 */
[----:B------:R-:W-:Y:S04]  /*b890*/  LDGSTS.E [R10+0x14004], desc[UR8][R68.64], !P0 ;  /* 0x14004000440a7fae */ /* 0x000fe8000c121848 */
[----:B------:R-:W-:Y:S04]  /*b8a0*/  LDGSTS.E [R10+0x18004], desc[UR8][R66.64], !P0 ;  /* 0x18004000420a7fae */ /* 0x000fe8000c121848 */
[----:B------:R-:W-:Y:S01]  /*b8b0*/  LDGSTS.E [R10+0x1c004], desc[UR8][R64.64], !P0 ;  /* 0x1c004000400a7fae */ /* 0x000fe2000c121848 */
[----:B------:R-:W-:Y:S02]  /*b8c0*/  ISETP.GE.U32.AND P0, PT, R0, 0x7fffffad, PT ;  /* 0x7fffffad0000780c */ /* 0x000fe40003f06070 */
[----:B-1----:R-:W-:Y:S01]  /*b8d0*/  IADD3 R0, R5, -0x31, RZ ;  /* 0xffffffcf05007810 */ /* 0x002fe20007ffe0ff */
[----:B------:R-:W-:Y:S01]  /*b8e0*/  LDGSTS.E [R10+0x10008], desc[UR8][R62.64], !P2 ;  /* 0x100080003e0a7fae */ /* 0x000fe2000d121848 */
[----:B------:R-:W1:Y:S03]  /*b8f0*/  LDC R5, c[0x0][0x230] ;  /* 0x00008c00ff057b82 */ /* 0x000e660000000800 */
[----:B------:R-:W-:Y:S04]  /*b900*/  LDGSTS.E [R10+0x14008], desc[UR8][R60.64], !P2 ;  /* 0x140080003c0a7fae */ /* 0x000fe8000d121848 */
[----:B------:R-:W-:Y:S04]  /*b910*/  LDGSTS.E [R10+0x18008], desc[UR8][R58.64], !P2 ;  /* 0x180080003a0a7fae */ /* 0x000fe8000d121848 */
[----:B------:R-:W-:Y:S01]  /*b920*/  LDGSTS.E [R10+0x1c008], desc[UR8][R56.64], !P2 ;  /* 0x1c008000380a7fae */ /* 0x000fe2000d121848 */
[----:B------:R-:W-:Y:S01]  /*b930*/  ISETP.GE.U32.AND P2, PT, R0, 0x7fffff90, PT ;  /* 0x7fffff900000780c */ /* 0x000fe20003f46070 */
[----:B------:R-:W-:-:S02]  /*b940*/  IMAD.SHL.U32 R0, R2, 0x10, RZ ;  /* 0x0000001002007824 */ /* 0x000fc400078e00ff */
[----:B------:R2:W-:Y:S04]  /*b950*/  STL.64 [R1+0x70], R18 ;  /* 0x0000701201007387 */ /* 0x0005e80000100a00 */
[----:B------:R4:W-:Y:S04]  /*b960*/  STL.64 [R1+0x68], R16 ;  /* 0x0000681001007387 */ /* 0x0009e80000100a00 */
[----:B------:R3:W-:Y:S04]  /*b970*/  STL.64 [R1+0x60], R14 ;  /* 0x0000600e01007387 */ /* 0x0007e80000100a00 */
[----:B------:R3:W-:Y:S01]  /*b980*/  STL.64 [R1+0x58], R12 ;  /* 0x0000580c01007387 */ /* 0x0007e20000100a00 */
[----:B--2---:R-:W-:-:S03]  /*b990*/  IMAD.WIDE R18, R0, 0x4, R186 ;  /* 0x0000000400127825 */ /* 0x004fc600078e02ba */
[----:B------:R-:W-:Y:S01]  /*b9a0*/  LDGSTS.E [R10+0x1000c], desc[UR8][R54.64], !P3 ;  /* 0x1000c000360a7fae */ /* 0x000fe2000d921848 */
[----:B----4-:R-:W-:-:S03]  /*b9b0*/  IMAD.WIDE R16, R0, 0x4, R184 ;  /* 0x0000000400107825 */ /* 0x010fc600078e02b8 */
[----:B------:R-:W-:Y:S01]  /*b9c0*/  LDGSTS.E [R10+0x1400c], desc[UR8][R52.64], !P3 ;  /* 0x1400c000340a7fae */ /* 0x000fe2000d921848 */
[----:B---3--:R-:W-:-:S03]  /*b9d0*/  IMAD.WIDE R14, R0, 0x4, R182 ;  /* 0x00000004000e7825 */ /* 0x008fc600078e02b6 */
[----:B------:R-:W-:Y:S01]  /*b9e0*/  LDGSTS.E [R10+0x1800c], desc[UR8][R50.64], !P3 ;  /* 0x1800c000320a7fae */ /* 0x000fe2000d921848 */
[----:B------:R-:W-:-:S03]  /*b9f0*/  IMAD.WIDE R12, R0, 0x4, R180 ;  /* 0x00000004000c7825 */ /* 0x000fc600078e02b4 */
[----:B------:R-:W-:Y:S01]  /*ba00*/  LDGSTS.E [R10+0x1c00c], desc[UR8][R48.64], !P3 ;  /* 0x1c00c000300a7fae */ /* 0x000fe2000d921848 */
[----:B------:R-:W-:Y:S01]  /*ba10*/  VIADD R0, R4, 0xffffffcd ;  /* 0xffffffcd04007836 */ /* 0x000fe20000000000 */
[----:B------:R-:W-:Y:S01]  /*ba20*/  ISETP.GE.U32.AND P3, PT, R3, 0x7fffff8f, PT ;  /* 0x7fffff8f0300780c */ /* 0x000fe20003f66070 */
[----:B------:R-:W2:Y:S01]  /*ba30*/  LDC R4, c[0x0][0x230] ;  /* 0x00008c00ff047b82 */ /* 0x000ea20000000800 */
[----:B------:R-:W-:Y:S01]  /*ba40*/  IMAD R3, R2, 0x11, RZ ;  /* 0x0000001102037824 */ /* 0x000fe200078e02ff */
[----:B------:R3:W-:Y:S04]  /*ba50*/  STL.64 [R1+0x50], R18 ;  /* 0x0000501201007387 */ /* 0x0007e80000100a00 */
[----:B------:R3:W-:Y:S04]  /*ba60*/  LDGSTS.E [R11], desc[UR8][R18.64], !P4 ;  /* 0x00000000120b7fae */ /* 0x0007e8000e121848 */
[----:B------:R4:W-:Y:S04]  /*ba70*/  STL.64 [R1+0x48], R16 ;  /* 0x0000481001007387 */ /* 0x0009e80000100a00 */
[----:B------:R4:W-:Y:S01]  /*ba80*/  LDGSTS.E [R11+0x4000], desc[UR8][R16.64], !P4 ;  /* 0x04000000100b7fae */ /* 0x0009e2000e121848 */
[----:B---3--:R-:W-:-:S03]  /*ba90*/  IMAD.WIDE R18, R3, 0x4, R186 ;  /* 0x0000000403127825 */ /* 0x008fc600078e02ba */
[----:B------:R3:W-:Y:S04]  /*baa0*/  STL.64 [R1+0x40], R14 ;  /* 0x0000400e01007387 */ /* 0x0007e80000100a00 */
[----:B------:R3:W-:Y:S01]  /*bab0*/  LDGSTS.E [R11+0x8000], desc[UR8][R14.64], !P4 ;  /* 0x080000000e0b7fae */ /* 0x0007e2000e121848 */
[----:B----4-:R-:W-:-:S03]  /*bac0*/  IMAD.WIDE R16, R3, 0x4, R184 ;  /* 0x0000000403107825 */ /* 0x010fc600078e02b8 */
[----:B------:R4:W-:Y:S04]  /*bad0*/  STL.64 [R1+0x38], R12 ;  /* 0x0000380c01007387 */ /* 0x0009e80000100a00 */
[----:B------:R4:W-:Y:S01]  /*bae0*/  LDGSTS.E [R11+0xc000], desc[UR8][R12.64], !P4 ;  /* 0x0c0000000c0b7fae */ /* 0x0009e2000e121848 */
[----:B------:R-:W-:Y:S01]  /*baf0*/  ISETP.GE.U32.AND P4, PT, R0, 0x7fffff8e, PT ;  /* 0x7fffff8e0000780c */ /* 0x000fe20003f86070 */
[----:B-1----:R-:W-:Y:S02]  /*bb00*/  VIADD R0, R5, 0xffffffcc ;  /* 0xffffffcc05007836 */ /* 0x002fe40000000000 */
[C---:B---3--:R-:W-:Y:S01]  /*bb10*/  IMAD.WIDE R14, R3.reuse, 0x4, R182 ;  /* 0x00000004030e7825 */ /* 0x048fe200078e02b6 */
[----:B------:R-:W-:Y:S01]  /*bb20*/  STL.64 [R1+0x30], R18 ;  /* 0x0000301201007387 */ /* 0x000fe20000100a00 */
[----:B------:R-:W1:Y:S03]  /*bb30*/  LDC R5, c[0x0][0x230] ;  /* 0x00008c00ff057b82 */ /* 0x000e660000000800 */
[----:B------:R-:W-:Y:S01]  /*bb40*/  LDGSTS.E [R11+0x4], desc[UR8][R18.64], !P5 ;  /* 0x00004000120b7fae */ /* 0x000fe2000e921848 */
[----:B----4-:R-:W-:-:S03]  /*bb50*/  IMAD.WIDE R12, R3, 0x4, R180 ;  /* 0x00000004030c7825 */ /* 0x010fc600078e02b4 */
[----:B------:R3:W-:Y:S01]  /*bb60*/  STL.64 [R1+0x28], R16 ;  /* 0x0000281001007387 */ /* 0x0007e20000100a00 */
[----:B------:R-:W4:Y:S03]  /*bb70*/  LDC R3, c[0x0][0x230] ;  /* 0x00008c00ff037b82 */ /* 0x000f260000000800 */
[----:B------:R3:W-:Y:S04]  /*bb80*/  LDGSTS.E [R11+0x4004], desc[UR8][R16.64], !P5 ;  /* 0x04004000100b7fae */ /* 0x0007e8000e921848 */
[----:B------:R2:W-:Y:S04]  /*bb90*/  STL.64 [R1+0x20], R14 ;  /* 0x0000200e01007387 */ /* 0x0005e80000100a00 */
[----:B------:R2:W-:Y:S01]  /*bba0*/  LDGSTS.E [R11+0x8004], desc[UR8][R14.64], !P5 ;  /* 0x080040000e0b7fae */ /* 0x0005e2000e921848 */
[----:B---3--:R-:W-:-:S03]  /*bbb0*/  IMAD.WIDE R16, R250, 0x4, R186 ;  /* 0x00000004fa107825 */ /* 0x008fc600078e02ba */
[----:B------:R3:W-:Y:S04]  /*bbc0*/  STL.64 [R1+0x18], R12 ;  /* 0x0000180c01007387 */ /* 0x0007e80000100a00 */
[----:B------:R3:W-:Y:S01]  /*bbd0*/  LDGSTS.E [R11+0xc004], desc[UR8][R12.64], !P5 ;  /* 0x0c0040000c0b7fae */ /* 0x0007e2000e921848 */
[----:B------:R-:W-:Y:S01]  /*bbe0*/  ISETP.GE.U32.AND P5, PT, R0, 0x7fffff8d, PT ;  /* 0x7fffff8d0000780c */ /* 0x000fe20003fa6070 */
[----:B--2---:R-:W-:Y:S01]  /*bbf0*/  IMAD.WIDE R14, R250, 0x4, R184 ;  /* 0x00000004fa0e7825 */ /* 0x004fe200078e02b8 */
[----:B------:R-:W-:Y:S01]  /*bc00*/  IADD3 R0, R6, -0x15, RZ ;  /* 0xffffffeb06007810 */ /* 0x000fe20007ffe0ff */
[----:B------:R-:W-:Y:S01]  /*bc10*/  LDGSTS.E [R11+0x8], desc[UR8][R16.64], !P6 ;  /* 0x00008000100b7fae */ /* 0x000fe2000f121848 */
[----:B------:R-:W-:-:S03]  /*bc20*/  LOP3.LUT R6, R155, 0x50, RZ, 0x3c, !PT ;  /* 0x000000509b067812 */ /* 0x000fc600078e3cff */
[----:B------:R2:W-:Y:S01]  /*bc30*/  LDGSTS.E [R11+0x4008], desc[UR8][R14.64], !P6 ;  /* 0x040080000e0b7fae */ /* 0x0005e2000f121848 */
[----:B---3--:R-:W-:-:S03]  /*bc40*/  IMAD.WIDE R12, R250, 0x4, R182 ;  /* 0x00000004fa0c7825 */ /* 0x008fc600078e02b6 */
[----:B------:R-:W-:Y:S01]  /*bc50*/  STL.64 [R1+0x10], R16 ;  /* 0x0000101001007387 */ /* 0x000fe20000100a00 */
[----:B------:R-:W-:-:S03]  /*bc60*/  IMAD.WIDE R250, R250, 0x4, R180 ;  /* 0x00000004fafa7825 */ /* 0x000fc600078e02b4 */
[----:B------:R3:W-:Y:S04]  /*bc70*/  LDGSTS.E [R11+0x8008], desc[UR8][R12.64], !P6 ;  /* 0x080080000c0b7fae */ /* 0x0007e8000f121848 */
[----:B------:R-:W-:Y:S01]  /*bc80*/  LDGSTS.E [R11+0xc008], desc[UR8][R250.64], !P6 ;  /* 0x0c008000fa0b7fae */ /* 0x000fe2000f121848 */
[----:B------:R-:W-:Y:S01]  /*bc90*/  ISETP.GE.U32.AND P6, PT, R0, 0x7fffffac, PT ;  /* 0x7fffffac0000780c */ /* 0x000fe20003fc6070 */
[----:B------:R-:W-:Y:S02]  /*bca0*/  VIADD R0, R4, 0xffffffea ;  /* 0xffffffea04007836 */ /* 0x000fe40000000000 */
[----:B------:R-:W2:Y:S01]  /*bcb0*/  LDC R4, c[0x0][0x230] ;  /* 0x00008c00ff047b82 */ /* 0x000ea20000000800 */
[----:B------:R-:W-:Y:S04]  /*bcc0*/  LDGSTS.E [R11+0xc], desc[UR8][R248.64], !P0 ;  /* 0x0000c000f80b7fae */ /* 0x000fe8000c121848 */
[----:B------:R-:W-:Y:S04]  /*bcd0*/  LDGSTS.E [R11+0x400c], desc[UR8][R246.64], !P0 ;  /* 0x0400c000f60b7fae */ /* 0x000fe8000c121848 */
[----:B------:R-:W-:Y:S04]  /*bce0*/  LDGSTS.E [R11+0x800c], desc[UR8][R244.64], !P0 ;  /* 0x0800c000f40b7fae */ /* 0x000fe8000c121848 */
[----:B------:R-:W-:Y:S01]  /*bcf0*/  LDGSTS.E [R11+0xc00c], desc[UR8][R242.64], !P0 ;  /* 0x0c00c000f20b7fae */ /* 0x000fe2000c121848 */
[----:B------:R-:W-:Y:S01]  /*bd00*/  ISETP.GE.U32.AND P0, PT, R0, 0x7fffffab, PT ;  /* 0x7fffffab0000780c */ /* 0x000fe20003f06070 */
[----:B----4-:R-:W-:-:S02]  /*bd10*/  VIADD R0, R3, 0xffffffe9 ;  /* 0xffffffe903007836 */ /* 0x010fc40000000000 */
[----:B------:R-:W4:Y:S01]  /*bd20*/  LDC R3, c[0x0][0x230] ;  /* 0x00008c00ff037b82 */ /* 0x000f220000000800 */
[----:B------:R-:W-:Y:S04]  /*bd30*/  LDGSTS.E [R11+0x10000], desc[UR8][R46.64], !P2 ;  /* 0x100000002e0b7fae */ /* 0x000fe8000d121848 */
[----:B------:R-:W-:Y:S04]  /*bd40*/  LDGSTS.E [R11+0x14000], desc[UR8][R44.64], !P2 ;  /* 0x140000002c0b7fae */ /* 0x000fe8000d121848 */
[----:B------:R-:W-:Y:S04]  /*bd50*/  LDGSTS.E [R11+0x18000], desc[UR8][R42.64], !P2 ;  /* 0x180000002a0b7fae */ /* 0x000fe8000d121848 */
[----:B------:R-:W-:Y:S01]  /*bd60*/  LDGSTS.E [R11+0x1c000], desc[UR8][R40.64], !P2 ;  /* 0x1c000000280b7fae */ /* 0x000fe2000d121848 */
[----:B------:R-:W-:-:S02]  /*bd70*/  ISETP.GE.U32.AND P2, PT, R0, 0x7fffffaa, PT ;  /* 0x7fffffaa0000780c */ /* 0x000fc40003f46070 */
[----:B-1----:R-:W-:Y:S01]  /*bd80*/  IADD3 R0, R5, -0x18, RZ ;  /* 0xffffffe805007810 */ /* 0x002fe20007ffe0ff */
[----:B------:R-:W-:Y:S01]  /*bd90*/  LDGSTS.E [R11+0x10004], desc[UR8][R38.64], !P3 ;  /* 0x10004000260b7fae */ /* 0x000fe2000d921848 */
[----:B------:R-:W1:Y:S03]  /*bda0*/  LDC R5, c[0x0][0x230] ;  /* 0x00008c00ff057b82 */ /* 0x000e660000000800 */
[----:B------:R-:W-:Y:S04]  /*bdb0*/  LDGSTS.E [R11+0x14004], desc[UR8][R36.64], !P3 ;  /* 0x14004000240b7fae */ /* 0x000fe8000d921848 */
[----:B------:R-:W-:Y:S04]  /*bdc0*/  LDGSTS.E [R11+0x18004], desc[UR8][R34.64], !P3 ;  /* 0x18004000220b7fae */ /* 0x000fe8000d921848 */
[----:B------:R-:W-:Y:S01]  /*bdd0*/  LDGSTS.E [R11+0x1c004], desc[UR8][R32.64], !P3 ;  /* 0x1c004000200b7fae */ /* 0x000fe2000d921848 */
[----:B------:R-:W-:Y:S01]  /*bde0*/  ISETP.GE.U32.AND P3, PT, R0, 0x7fffffa9, PT ;  /* 0x7fffffa90000780c */ /* 0x000fe20003f66070 */
[----:B--2---:R-:W-:-:S02]  /*bdf0*/  VIADD R0, R4, 0xffffffcb ;  /* 0xffffffcb04007836 */ /* 0x004fc40000000000 */
[----:B------:R-:W2:Y:S01]  /*be00*/  LDC R4, c[0x0][0x230] ;  /* 0x00008c00ff047b82 */ /* 0x000ea20000000800 */
[----:B------:R3:W-:Y:S04]  /*be10*/  STL.64 [R1+0x8], R14 ;  /* 0x0000080e01007387 */ /* 0x0007e80000100a00 */
[----:B------:R-:W-:Y:S04]  /*be20*/  LDGSTS.E [R11+0x10008], desc[UR8][R30.64], !P4 ;  /* 0x100080001e0b7fae */ /* 0x000fe8000e121848 */
[----:B------:R-:W-:Y:S01]  /*be30*/  LDGSTS.E [R11+0x14008], desc[UR8][R28.64], !P4 ;  /* 0x140080001c0b7fae */ /* 0x000fe2000e121848 */
[----:B---3--:R-:W-:-:S03]  /*be40*/  IMAD R14, R2, 0x33, RZ ;  /* 0x00000033020e7824 */ /* 0x008fc600078e02ff */
[----:B------:R-:W-:Y:S01]  /*be50*/  LDGSTS.E [R11+0x18008], desc[UR8][R26.64], !P4 ;  /* 0x180080001a0b7fae */ /* 0x000fe2000e121848 */
[----:B------:R-:W-:-:S03]  /*be60*/  IMAD.WIDE R20, R14, 0x4, R186 ;  /* 0x000000040e147825 */ /* 0x000fc600078e02ba */
[----:B------:R-:W-:Y:S01]  /*be70*/  LDGSTS.E [R11+0x1c008], desc[UR8][R24.64], !P4 ;  /* 0x1c008000180b7fae */ /* 0x000fe2000e121848 */
[----:B------:R-:W-:Y:S01]  /*be80*/  ISETP.GE.U32.AND P4, PT, R0, 0x7fffff8c, PT ;  /* 0x7fffff8c0000780c */ /* 0x000fe20003f86070 */
[C---:B------:R-:W-:Y:S02]  /*be90*/  IMAD.WIDE R18, R14.reuse, 0x4, R184 ;  /* 0x000000040e127825 */ /* 0x040fe400078e02b8 */
[----:B------:R3:W-:Y:S02]  /*bea0*/  STL.64 [R1], R12 ;  /* 0x0000000c01007387 */ /* 0x0007e40000100a00 */
[C---:B------:R-:W-:Y:S02]  /*beb0*/  IMAD.WIDE R16, R14.reuse, 0x4, R182 ;  /* 0x000000040e107825 */ /* 0x040fe400078e02b6 */
[----:B------:R-:W-:Y:S02]  /*bec0*/  LDGSTS.E [R11+0x1000c], desc[UR8][R20.64], !P5 ;  /* 0x1000c000140b7fae */ /* 0x000fe4000e921848 */
[----:B------:R-:W-:-:S02]  /*bed0*/  IMAD.WIDE R14, R14, 0x4, R180 ;  /* 0x000000040e0e7825 */ /* 0x000fc400078e02b4 */
[----:B------:R-:W-:Y:S02]  /*bee0*/  LDGSTS.E [R11+0x1400c], desc[UR8][R18.64], !P5 ;  /* 0x1400c000120b7fae */ /* 0x000fe4000e921848 */
[----:B----4-:R-:W-:Y:S01]  /*bef0*/  VIADD R0, R3, 0xffffffca ;  /* 0xffffffca03007836 */ /* 0x010fe20000000000 */
[----:B---3--:R-:W-:Y:S01]  /*bf00*/  IADD3 R12, R6, UR5, RZ ;  /* 0x00000005060c7c10 */ /* 0x008fe2000fffe0ff */
[----:B------:R-:W3:Y:S01]  /*bf10*/  LDC R3, c[0x0][0x230] ;  /* 0x00008c00ff037b82 */ /* 0x000ee20000000800 */
[----:B------:R-:W-:Y:S01]  /*bf20*/  LDGSTS.E [R11+0x1800c], desc[UR8][R16.64], !P5 ;  /* 0x1800c000100b7fae */ /* 0x000fe2000e921848 */
[----:B------:R-:W-:-:S03]  /*bf30*/  LOP3.LUT R13, R155, 0x60, RZ, 0x3c, !PT ;  /* 0x000000609b0d7812 */ /* 0x000fc600078e3cff */
[----:B------:R-:W-:Y:S01]  /*bf40*/  LDGSTS.E [R11+0x1c00c], desc[UR8][R14.64], !P5 ;  /* 0x1c00c0000e0b7fae */ /* 0x000fe2000e921848 */
[----:B------:R-:W-:Y:S01]  /*bf50*/  ISETP.GE.U32.AND P5, PT, R0, 0x7fffff8b, PT ;  /* 0x7fffff8b0000780c */ /* 0x000fe20003fa6070 */
[----:B-1----:R-:W-:Y:S01]  /*bf60*/  VIADD R0, R5, 0xffffffc9 ;  /* 0xffffffc905007836 */ /* 0x002fe20000000000 */
[----:B------:R-:W1:Y:S01]  /*bf70*/  LDC R6, c[0x0][0x230] ;  /* 0x00008c00ff067b82 */ /* 0x000e620000000800 */
[----:B------:R-:W-:Y:S01]  /*bf80*/  LDGSTS.E [R12], desc[UR8][R240.64], !P6 ;  /* 0x00000000f00c7fae */ /* 0x000fe2000f121848 */
[----:B------:R-:W-:-:S03]  /*bf90*/  IADD3 R13, R13, UR5, RZ ;  /* 0x000000050d0d7c10 */ /* 0x000fc6000fffe0ff */
[----:B------:R-:W-:Y:S03]  /*bfa0*/  LDGSTS.E [R12+0x4000], desc[UR8][R238.64], !P6 ;  /* 0x04000000ee0c7fae */ /* 0x000fe6000f121848 */
[----:B------:R-:W4:Y:S01]  /*bfb0*/  LDC R5, c[0x0][0x230] ;  /* 0x00008c00ff057b82 */ /* 0x000f220000000800 */
[----:B------:R-:W-:Y:S04]  /*bfc0*/  LDGSTS.E [R12+0x8000], desc[UR8][R236.64], !P6 ;  /* 0x08000000ec0c7fae */ /* 0x000fe8000f121848 */
[----:B------:R-:W-:Y:S01]  /*bfd0*/  LDGSTS.E [R12+0xc000], desc[UR8][R234.64], !P6 ;  /* 0x0c000000ea0c7fae */ /* 0x000fe2000f121848 */
[----:B------:R-:W-:Y:S01]  /*bfe0*/  ISETP.GE.U32.AND P6, PT, R0, 0x7fffff8a, PT ;  /* 0x7fffff8a0000780c */ /* 0x000fe20003fc6070 */
[----:B--2---:R-:W-:-:S02]  /*bff0*/  VIADD R0, R4, 0xffffffc8 ;  /* 0xffffffc804007836 */ /* 0x004fc40000000000 */
[----:B------:R-:W2:Y:S01]  /*c000*/  LDC R4, c[0x0][0x230] ;  /* 0x00008c00ff047b82 */ /* 0x000ea20000000800 */
[----:B------:R-:W-:Y:S04]  /*c010*/  LDGSTS.E [R12+0x4], desc[UR8][R188.64], !P0 ;  /* 0x00004000bc0c7fae */ /* 0x000fe8000c121848 */
[----:B------:R-:W-:Y:S04]  /*c020*/  LDGSTS.E [R12+0x4004], desc[UR8][R190.64], !P0 ;  /* 0x04004000be0c7fae */ /* 0x000fe8000c121848 */
[----:B------:R-:W-:Y:S04]  /*c030*/  LDGSTS.E [R12+0x8004], desc[UR8][R192.64], !P0 ;  /* 0x08004000c00c7fae */ /* 0x000fe8000c121848 */
[----:B------:R-:W-:Y:S01]  /*c040*/  LDGSTS.E [R12+0xc004], desc[UR8][R194.64], !P0 ;  /* 0x0c004000c20c7fae */ /* 0x000fe2000c121848 */
[----:B------:R-:W-:-:S02]  /*c050*/  ISETP.GE.U32.AND P0, PT, R0, 0x7fffff89, PT ;  /* 0x7fffff890000780c */ /* 0x000fc40003f06070 */
[----:B---3--:R-:W-:Y:S01]  /*c060*/  IADD3 R0, R3, -0x19, RZ ;  /* 0xffffffe703007810 */ /* 0x008fe20007ffe0ff */
[----:B------:R-:W-:Y:S01]  /*c070*/  LDGSTS.E [R12+0x8], desc[UR8][R196.64], !P2 ;  /* 0x00008000c40c7fae */ /* 0x000fe2000d121848 */
[----:B------:R-:W3:Y:S03]  /*c080*/  LDC R3, c[0x0][0x230] ;  /* 0x00008c00ff037b82 */ /* 0x000ee60000000800 */
[----:B------:R-:W-:Y:S04]  /*c090*/  LDGSTS.E [R12+0x4008], desc[UR8][R198.64], !P2 ;  /* 0x04008000c60c7fae */ /* 0x000fe8000d121848 */
[----:B------:R-:W-:Y:S04]  /*c0a0*/  LDGSTS.E [R12+0x8008], desc[UR8][R200.64], !P2 ;  /* 0x08008000c80c7fae */ /* 0x000fe8000d121848 */
[----:B------:R-:W-:Y:S01]  /*c0b0*/  LDGSTS.E [R12+0xc008], desc[UR8][R202.64], !P2 ;  /* 0x0c008000ca0c7fae */ /* 0x000fe2000d121848 */
[----:B------:R-:W-:Y:S01]  /*c0c0*/  ISETP.GE.U32.AND P2, PT, R0, 0x7fffffa8, PT ;  /* 0x7fffffa80000780c */ /* 0x000fe20003f46070 */
[----:B----4-:R-:W-:-:S02]  /*c0d0*/  VIADD R0, R5, 0xffffffe6 ;  /* 0xffffffe605007836 */ /* 0x010fc40000000000 */
[----:B------:R-:W-:Y:S01]  /*c0e0*/  LDGSTS.E [R12+0xc], desc[UR8][R204.64], !P3 ;  /* 0x0000c000cc0c7fae */ /* 0x000fe2000d921848 */
[----:B------:R-:W4:Y:S03]  /*c0f0*/  LDC R5, c[0x0][0x230] ;  /* 0x00008c00ff057b82 */ /* 0x000f260000000800 */
[----:B------:R-:W-:Y:S04]  /*c100*/  LDGSTS.E [R12+0x400c], desc[UR8][R206.64], !P3 ;  /* 0x0400c000ce0c7fae */ /* 0x000fe8000d921848 */
[----:B------:R-:W-:Y:S01]  /*c110*/  LDGSTS.E [R12+0x800c], desc[UR8][R208.64], !P3 ;  /* 0x0800c000d00c7fae */ /* 0x000fe2000d921848 */
[----:B---3--:R-:W-:-:S03]  /*c120*/  IADD3 R3, R3, -0x1c, RZ ;  /* 0xffffffe403037810 */ /* 0x008fc60007ffe0ff */
[----:B------:R-:W-:Y:S01]  /*c130*/  LDGSTS.E [R12+0xc00c], desc[UR8][R210.64], !P3 ;  /* 0x0c00c000d20c7fae */ /* 0x000fe2000d921848 */
[----:B------:R-:W-:Y:S01]  /*c140*/  ISETP.GE.U32.AND P3, PT, R0, 0x7fffffa7, PT ;  /* 0x7fffffa70000780c */ /* 0x000fe20003f66070 */
[----:B--2---:R-:W-:Y:S02]  /*c150*/  VIADD R0, R4, 0xffffffe5 ;  /* 0xffffffe504007836 */ /* 0x004fe40000000000 */
[----:B------:R-:W2:Y:S01]  /*c160*/  LDC R4, c[0x0][0x230] ;  /* 0x00008c00ff047b82 */ /* 0x000ea20000000800 */
[----:B------:R-:W-:Y:S04]  /*c170*/  LDGSTS.E [R12+0x10000], desc[UR8][R212.64], !P4 ;  /* 0x10000000d40c7fae */ /* 0x000fe8000e121848 */
[----:B------:R-:W-:Y:S04]  /*c180*/  LDGSTS.E [R12+0x14000], desc[UR8][R214.64], !P4 ;  /* 0x14000000d60c7fae */ /* 0x000fe8000e121848 */
[----:B------:R-:W-:Y:S04]  /*c190*/  LDGSTS.E [R12+0x18000], desc[UR8][R216.64], !P4 ;  /* 0x18000000d80c7fae */ /* 0x000fe8000e121848 */
[----:B------:R-:W-:Y:S01]  /*c1a0*/  LDGSTS.E [R12+0x1c000], desc[UR8][R218.64], !P4 ;  /* 0x1c000000da0c7fae */ /* 0x000fe2000e121848 */
[----:B------:R-:W-:Y:S01]  /*c1b0*/  ISETP.GE.U32.AND P4, PT, R0, 0x7fffffa6, PT ;  /* 0x7fffffa60000780c */ /* 0x000fe20003f86070 */
[----:B------:R-:W-:-:S02]  /*c1c0*/  IMAD R0, R2, 0x36, RZ ;  /* 0x0000003602007824 */ /* 0x000fc400078e02ff */
[----:B------:R-:W-:Y:S02]  /*c1d0*/  LDGSTS.E [R12+0x10004], desc[UR8][R220.64], !P5 ;  /* 0x10004000dc0c7fae */ /* 0x000fe4000e921848 */
[C---:B------:R-:W-:Y:S02]  /*c1e0*/  IMAD.WIDE R228, R0.reuse, 0x4, R186 ;  /* 0x0000000400e47825 */ /* 0x040fe400078e02ba */
[----:B------:R-:W-:Y:S02]  /*c1f0*/  LDGSTS.E [R12+0x14004], desc[UR8][R222.64], !P5 ;  /* 0x14004000de0c7fae */ /* 0x000fe4000e921848 */
[C---:B------:R-:W-:Y:S02]  /*c200*/  IMAD.WIDE R118, R0.reuse, 0x4, R184 ;  /* 0x0000000400767825 */ /* 0x040fe400078e02b8 */
[----:B------:R-:W-:Y:S02]  /*c210*/  LDGSTS.E [R12+0x18004], desc[UR8][R224.64], !P5 ;  /* 0x18004000e00c7fae */ /* 0x000fe4000e921848 */
[----:B------:R-:W-:-:S02]  /*c220*/  IMAD.WIDE R116, R0, 0x4, R182 ;  /* 0x0000000400747825 */ /* 0x000fc400078e02b6 */
[----:B------:R-:W-:Y:S01]  /*c230*/  LDGSTS.E [R12+0x1c004], desc[UR8][R226.64], !P5 ;  /* 0x1c004000e20c7fae */ /* 0x000fe2000e921848 */
[----:B------:R-:W-:Y:S01]  /*c240*/  ISETP.GE.U32.AND P5, PT, R3, 0x7fffffa5, PT ;  /* 0x7fffffa50300780c */ /* 0x000fe20003fa6070 */
[----:B------:R-:W-:Y:S02]  /*c250*/  IMAD R3, R2, 0x37, RZ ;  /* 0x0000003702037824 */ /* 0x000fe400078e02ff */
[----:B------:R-:W-:Y:S01]  /*c260*/  IMAD.WIDE R114, R0, 0x4, R180 ;  /* 0x0000000400727825 */ /* 0x000fe200078e02b4 */
[----:B------:R-:W-:Y:S03]  /*c270*/  LDGSTS.E [R12+0x10008], desc[UR8][R228.64], !P6 ;  /* 0x10008000e40c7fae */ /* 0x000fe6000f121848 */
[----:B----4-:R-:W-:Y:S01]  /*c280*/  VIADD R0, R5, 0xffffffc7 ;  /* 0xffffffc705007836 */ /* 0x010fe20000000000 */
[----:B------:R3:W-:Y:S01]  /*c290*/  STL.64 [R1+0x240], R118 ;  /* 0x0002407601007387 */ /* 0x0007e20000100a00 */
[----:B------:R-:W4:Y:S01]  /*c2a0*/  LDC R5, c[0x0][0x230] ;  /* 0x00008c00ff057b82 */ /* 0x000f220000000800 */
[----:B------:R-:W-:-:S02]  /*c2b0*/  IMAD.WIDE R120, R3, 0x4, R186 ;  /* 0x0000000403787825 */ /* 0x000fc400078e02ba */
[----:B------:R3:W-:Y:S04]  /*c2c0*/  LDGSTS.E [R12+0x14008], desc[UR8][R118.64], !P6 ;  /* 0x14008000760c7fae */ /* 0x0007e8000f121848 */
[----:B------:R1:W-:Y:S04]  /*c2d0*/  STL.64 [R1+0x258], R116 ;  /* 0x0002587401007387 */ /* 0x0003e80000100a00 */
[----:B------:R1:W-:Y:S01]  /*c2e0*/  LDGSTS.E [R12+0x18008], desc[UR8][R116.64], !P6 ;  /* 0x18008000740c7fae */ /* 0x0003e2000f121848 */
[----:B---3--:R-:W-:-:S03]  /*c2f0*/  IMAD.WIDE R118, R3, 0x4, R184 ;  /* 0x0000000403767825 */ /* 0x008fc600078e02b8 */
[----:B------:R3:W-:Y:S04]  /*c300*/  STL.64 [R1+0x270], R114 ;  /* 0x0002707201007387 */ /* 0x0007e80000100a00 */
[----:B------:R3:W-:Y:S01]  /*c310*/  LDGSTS.E [R12+0x1c008], desc[UR8][R114.64], !P6 ;  /* 0x1c008000720c7fae */ /* 0x0007e2000f121848 */
[----:B------:R-:W-:Y:S01]  /*c320*/  ISETP.GE.U32.AND P6, PT, R0, 0x7fffff88, PT ;  /* 0x7fffff880000780c */ /* 0x000fe20003fc6070 */
[----:B--2---:R-:W-:Y:S02]  /*c330*/  VIADD R0, R4, 0xffffffc6 ;  /* 0xffffffc604007836 */ /* 0x004fe40000000000 */
[C---:B-1----:R-:W-:Y:S01]  /*c340*/  IMAD.WIDE R116, R3.reuse, 0x4, R182 ;  /* 0x0000000403747825 */ /* 0x042fe200078e02b6 */
[----:B------:R1:W-:Y:S01]  /*c350*/  LDGSTS.E [R12+0x1000c], desc[UR8][R120.64], !P0 ;  /* 0x1000c000780c7fae */ /* 0x0003e2000c121848 */
[----:B------:R-:W2:Y:S03]  /*c360*/  LDC R4, c[0x0][0x230] ;  /* 0x00008c00ff047b82 */ /* 0x000ea60000000800 */
[----:B------:R1:W-:Y:S01]  /*c370*/  LDGSTS.E [R12+0x1400c], desc[UR8][R118.64], !P0 ;  /* 0x1400c000760c7fae */ /* 0x0003e2000c121848 */
[----:B---3--:R-:W-:-:S03]  /*c380*/  IMAD.WIDE R114, R3, 0x4, R180 ;  /* 0x0000000403727825 */ /* 0x008fc600078e02b4 */
[----:B------:R3:W-:Y:S01]  /*c390*/  LDGSTS.E [R12+0x1800c], desc[UR8][R116.64], !P0 ;  /* 0x1800c000740c7fae */ /* 0x0007e2000c121848 */
[----:B------:R-:W-:-:S03]  /*c3a0*/  IMAD R3, R2, 0x19, RZ ;  /* 0x0000001902037824 */ /* 0x000fc600078e02ff */
[----:B------:R4:W-:Y:S01]  /*c3b0*/  LDGSTS.E [R12+0x1c00c], desc[UR8][R114.64], !P0 ;  /* 0x1c00c000720c7fae */ /* 0x0009e2000c121848 */
[----:B------:R-:W-:Y:S01]  /*c3c0*/  ISETP.GE.U32.AND P0, PT, R0, 0x7fffff87, PT ;  /* 0x7fffff870000780c */ /* 0x000fe20003f06070 */
[----:B------:R-:W-:Y:S02]  /*c3d0*/  IMAD R0, R2, 0x18, RZ ;  /* 0x0000001802007824 */ /* 0x000fe400078e02ff */
[----:B------:R1:W-:Y:S04]  /*c3e0*/  STL.64 [R1+0x298], R120 ;  /* 0x0002987801007387 */ /* 0x0003e80000100a00 */
[----:B------:R3:W-:Y:S04]  /*c3f0*/  STL.64 [R1+0x2b0], R118 ;  /* 0x0002b07601007387 */ /* 0x0007e80000100a00 */
[----:B------:R4:W-:Y:S01]  /*c400*/  STL.64 [R1+0x2c8], R116 ;  /* 0x0002c87401007387 */ /* 0x0009e20000100a00 */
[----:B-1----:R-:W-:-:S03]  /*c410*/  IMAD.WIDE R120, R0, 0x4, R186 ;  /* 0x0000000400787825 */ /* 0x002fc600078e02ba */
[----:B------:R1:W-:Y:S01]  /*c420*/  STL.64 [R1+0x2e0], R114 ;  /* 0x0002e07201007387 */ /* 0x0003e20000100a00 */
[----:B---3--:R-:W-:-:S03]  /*c430*/  IMAD.WIDE R118, R0, 0x4, R184 ;  /* 0x0000000400767825 */ /* 0x008fc600078e02b8 */
[----:B------:R3:W-:Y:S01]  /*c440*/  STL.64 [R1+0x308], R120 ;  /* 0x0003087801007387 */ /* 0x0007e20000100a00 */
[----:B----4-:R-:W-:-:S03]  /*c450*/  IMAD.WIDE R116, R0, 0x4, R182 ;  /* 0x0000000400747825 */ /* 0x010fc600078e02b6 */
[----:B------:R3:W-:Y:S01]  /*c460*/  LDGSTS.E [R13], desc[UR8][R120.64], !P2 ;  /* 0x00000000780d7fae */ /* 0x0007e2000d121848 */
[----:B-1----:R-:W-:-:S03]  /*c470*/  IMAD.WIDE R114, R0, 0x4, R180 ;  /* 0x0000000400727825 */ /* 0x002fc600078e02b4 */
[----:B------:R1:W-:Y:S01]  /*c480*/  STL.64 [R1+0x320], R118 ;  /* 0x0003207601007387 */ /* 0x0003e20000100a00 */
[----:B------:R-:W-:-:S03]  /*c490*/  VIADD R0, R6, 0xffffffc5 ;  /* 0xffffffc506007836 */ /* 0x000fc60000000000 */
[----:B------:R1:W-:Y:S01]  /*c4a0*/  LDGSTS.E [R13+0x4000], desc[UR8][R118.64], !P2 ;  /* 0x04000000760d7fae */ /* 0x0003e2000d121848 */
[----:B------:R-:W4:Y:S01]  /*c4b0*/  LDC R6, c[0x0][0x230] ;  /* 0x00008c00ff067b82 */ /* 0x000f220000000800 */
[C---:B---3--:R-:W-:Y:S02]  /*c4c0*/  IMAD.WIDE R120, R3.reuse, 0x4, R186 ;  /* 0x0000000403787825 */ /* 0x048fe400078e02ba */
[----:B------:R3:W-:Y:S04]  /*c4d0*/  STL.64 [R1+0x338], R116 ;  /* 0x0003387401007387 */ /* 0x0007e80000100a00 */
[----:B------:R3:W-:Y:S04]  /*c4e0*/  LDGSTS.E [R13+0x8000], desc[UR8][R116.64], !P2 ;  /* 0x08000000740d7fae */ /* 0x0007e8000d121848 */
[----:B------:R2:W-:Y:S01]  /*c4f0*/  STL.64 [R1+0x350], R114 ;  /* 0x0003507201007387 */ /* 0x0005e20000100a00 */
[----:B-1----:R-:W-:-:S03]  /*c500*/  IMAD.WIDE R118, R3, 0x4, R184 ;  /* 0x0000000403767825 */ /* 0x002fc600078e02b8 */
[----:B------:R2:W-:Y:S01]  /*c510*/  LDGSTS.E [R13+0xc000], desc[UR8][R114.64], !P2 ;  /* 0x0c000000720d7fae */ /* 0x0005e2000d121848 */
[----:B------:R-:W-:Y:S01]  /*c520*/  ISETP.GE.U32.AND P2, PT, R0, 0x7fffff86, PT ;  /* 0x7fffff860000780c */ /* 0x000fe20003f46070 */
[----:B------:R-:W-:Y:S02]  /*c530*/  IMAD R0, R2, 0x1a, RZ ;  /* 0x0000001a02007824 */ /* 0x000fe400078e02ff */
[C---:B---3--:R-:W-:Y:S01]  /*c540*/  IMAD.WIDE R116, R3.reuse, 0x4, R182 ;  /* 0x0000000403747825 */ /* 0x048fe200078e02b6 */
[----:B------:R1:W-:Y:S04]  /*c550*/  LDGSTS.E [R13+0x4], desc[UR8][R120.64], !P3 ;  /* 0x00004000780d7fae */ /* 0x0003e8000d921848 */
[----:B------:R1:W-:Y:S01]  /*c560*/  STL.64 [R1+0x378], R120 ;  /* 0x0003787801007387 */ /* 0x0003e20000100a00 */
[----:B--2---:R-:W-:-:S03]  /*c570*/  IMAD.WIDE R114, R3, 0x4, R180 ;  /* 0x0000000403727825 */ /* 0x004fc600078e02b4 */
[----:B------:R2:W-:Y:S01]  /*c580*/  LDGSTS.E [R13+0x4004], desc[UR8][R118.64], !P3 ;  /* 0x04004000760d7fae */ /* 0x0005e2000d921848 */
[----:B------:R-:W-:-:S03]  /*c590*/  VIADD R3, R5, 0xffffffc4 ;  /* 0xffffffc405037836 */ /* 0x000fc60000000000 */
[----:B------:R2:W-:Y:S01]  /*c5a0*/  STL.64 [R1+0x390], R118 ;  /* 0x0003907601007387 */ /* 0x0005e20000100a00 */
[----:B------:R-:W3:Y:S03]  /*c5b0*/  LDC R5, c[0x0][0x230] ;  /* 0x00008c00ff057b82 */ /* 0x000ee60000000800 */
[----:B------:R4:W-:Y:S01]  /*c5c0*/  LDGSTS.E [R13+0x8004], desc[UR8][R116.64], !P3 ;  /* 0x08004000740d7fae */ /* 0x0009e2000d921848 */
[----:B-1----:R-:W-:-:S03]  /*c5d0*/  IMAD.WIDE R120, R0, 0x4, R186 ;  /* 0x0000000400787825 */ /* 0x002fc600078e02ba */
[----:B------:R4:W-:Y:S04]  /*c5e0*/  STL.64 [R1+0x3a8], R116 ;  /* 0x0003a87401007387 */ /* 0x0009e80000100a00 */
[----:B------:R1:W-:Y:S01]  /*c5f0*/  LDGSTS.E [R13+0xc004], desc[UR8][R114.64], !P3 ;  /* 0x0c004000720d7fae */ /* 0x0003e2000d921848 */
[----:B------:R-:W-:Y:S01]  /*c600*/  ISETP.GE.U32.AND P3, PT, R3, 0x7fffff85, PT ;  /* 0x7fffff850300780c */ /* 0x000fe20003f66070 */
[----:B--2---:R-:W-:Y:S02]  /*c610*/  IMAD.WIDE R118, R0, 0x4, R184 ;  /* 0x0000000400767825 */ /* 0x004fe400078e02b8 */
[----:B------:R1:W-:Y:S02]  /*c620*/  STL.64 [R1+0x3c0], R114 ;  /* 0x0003c07201007387 */ /* 0x0003e40000100a00 */
[----:B------:R-:W-:-:S02]  /*c630*/  IMAD R3, R2, 0x1b, RZ ;  /* 0x0000001b02037824 */ /* 0x000fc400078e02ff */
[C---:B----4-:R-:W-:Y:S01]  /*c640*/  IMAD.WIDE R116, R0.reuse, 0x4, R182 ;  /* 0x0000000400747825 */ /* 0x050fe200078e02b6 */
[----:B------:R2:W-:Y:S04]  /*c650*/  STL.64 [R1+0x3e8], R120 ;  /* 0x0003e87801007387 */ /* 0x0005e80000100a00 */
[----:B------:R2:W-:Y:S01]  /*c660*/  LDGSTS.E [R13+0x8], desc[UR8][R120.64], !P4 ;  /* 0x00008000780d7fae */ /* 0x0005e2000e121848 */
[----:B-1----:R-:W-:Y:S01]  /*c670*/  IMAD.WIDE R114, R0, 0x4, R180 ;  /* 0x0000000400727825 */ /* 0x002fe200078e02b4 */
[----:B------:R-:W-:Y:S02]  /*c680*/  IADD3 R0, R4, -0x1d, RZ ;  /* 0xffffffe304007810 */ /* 0x000fe40007ffe0ff */
[----:B------:R1:W-:Y:S01]  /*c690*/  STL.64 [R1+0x400], R118 ;  /* 0x0004007601007387 */ /* 0x0003e20000100a00 */
[----:B------:R-:W4:Y:S03]  /*c6a0*/  LDC R4, c[0x0][0x230] ;  /* 0x00008c00ff047b82 */ /* 0x000f260000000800 */
[----:B------:R1:W-:Y:S01]  /*c6b0*/  LDGSTS.E [R13+0x4008], desc[UR8][R118.64], !P4 ;  /* 0x04008000760d7fae */ /* 0x0003e2000e121848 */
[----:B--2---:R-:W-:-:S03]  /*c6c0*/  IMAD.WIDE R120, R3, 0x4, R186 ;  /* 0x0000000403787825 */ /* 0x004fc600078e02ba */
[----:B------:R2:W-:Y:S04]  /*c6d0*/  STL.64 [R1+0x418], R116 ;  /* 0x0004187401007387 */ /* 0x0005e80000100a00 */
[----:B------:R2:W-:Y:S01]  /*c6e0*/  LDGSTS.E [R13+0x8008], desc[UR8][R116.64], !P4 ;  /* 0x08008000740d7fae */ /* 0x0005e2000e121848 */
[----:B-1----:R-:W-:-:S03]  /*c6f0*/  IMAD.WIDE R118, R3, 0x4, R184 ;  /* 0x0000000403767825 */ /* 0x002fc600078e02b8 */
[----:B------:R1:W-:Y:S04]  /*c700*/  STL.64 [R1+0x430], R114 ;  /* 0x0004307201007387 */ /* 0x0003e80000100a00 */
[----:B------:R1:W-:Y:S01]  /*c710*/  LDGSTS.E [R13+0xc008], desc[UR8][R114.64], !P4 ;  /* 0x0c008000720d7fae */ /* 0x0003e2000e121848 */
[----:B------:R-:W-:Y:S01]  /*c720*/  ISETP.GE.U32.AND P4, PT, R0, 0x7fffffa4, PT ;  /* 0x7fffffa40000780c */ /* 0x000fe20003f86070 */
[----:B------:R-:W-:Y:S02]  /*c730*/  IMAD R0, R2, 0x38, RZ ;  /* 0x0000003802007824 */ /* 0x000fe400078e02ff */
[C---:B--2---:R-:W-:Y:S01]  /*c740*/  IMAD.WIDE R116, R3.reuse, 0x4, R182 ;  /* 0x0000000403747825 */ /* 0x044fe200078e02b6 */
[----:B------:R2:W-:Y:S04]  /*c750*/  STL.64 [R1+0x458], R120 ;  /* 0x0004587801007387 */ /* 0x0005e80000100a00 */
[----:B------:R2:W-:Y:S01]  /*c760*/  LDGSTS.E [R13+0xc], desc[UR8][R120.64], !P5 ;  /* 0x0000c000780d7fae */ /* 0x0005e2000e921848 */
[----:B-1----:R-:W-:-:S03]  /*c770*/  IMAD.WIDE R114, R3, 0x4, R180 ;  /* 0x0000000403727825 */ /* 0x002fc600078e02b4 */
        /* <DEDUP_REMOVED lines=8> */
[----:B-1----:R-:W-:-:S03]  /*c800*/  IMAD.WIDE R118, R0, 0x4, R184 ;  /* 0x0000000400767825 */ /* 0x002fc600078e02b8 */
[----:B------:R2:W-:Y:S01]  /*c810*/  LDGSTS.E [R13+0xc00c], desc[UR8][R114.64], !P5 ;  /* 0x0c00c000720d7fae */ /* 0x0005e2000e921848 */
[----:B------:R-:W-:Y:S01]  /*c820*/  ISETP.GE.U32.AND P5, PT, R3, 0x7fffffa3, PT ;  /* 0x7fffffa30300780c */ /* 0x000fe20003fa6070 */
[----:B------:R-:W-:Y:S02]  /*c830*/  IMAD R3, R2, 0x39, RZ ;  /* 0x0000003902037824 */ /* 0x000fe400078e02ff */
[C---:B---3--:R-:W-:Y:S01]  /*c840*/  IMAD.WIDE R116, R0.reuse, 0x4, R182 ;  /* 0x0000000400747825 */ /* 0x048fe200078e02b6 */
        /* <DEDUP_REMOVED lines=13> */
[----:B------:R-:W-:Y:S01]  /*c920*/  ISETP.GE.U32.AND P6, PT, R0, 0x7fffffa2, PT ;  /* 0x7fffffa20000780c */ /* 0x000fe20003fc6070 */
[----:B------:R-:W-:Y:S02]  /*c930*/  IMAD R0, R2, 0x3a, RZ ;  /* 0x0000003a02007824 */ /* 0x000fe400078e02ff */
[C---:B-1----:R-:W-:Y:S01]  /*c940*/  IMAD.WIDE R116, R3.reuse, 0x4, R182 ;  /* 0x0000000403747825 */ /* 0x042fe200078e02b6 */
[----:B------:R1:W-:Y:S04]  /*c950*/  LDGSTS.E [R13+0x10004], desc[UR8][R120.64], !P0 ;  /* 0x10004000780d7fae */ /* 0x0003e8000c121848 */
[----:B------:R1:W-:Y:S01]  /*c960*/  LDGSTS.E [R13+0x14004], desc[UR8][R118.64], !P0 ;  /* 0x14004000760d7fae */ /* 0x0003e2000c121848 */
[----:B--2---:R-:W-:Y:S01]  /*c970*/  IMAD.WIDE R114, R3, 0x4, R180 ;  /* 0x0000000403727825 */ /* 0x004fe200078e02b4 */
[----:B----4-:R-:W-:-:S02]  /*c980*/  IADD3 R3, R4, -0x20, RZ ;  /* 0xffffffe004037810 */ /* 0x010fc40007ffe0ff */
[----:B------:R1:W-:Y:S01]  /*c990*/  STL.64 [R1+0x538], R120 ;  /* 0x0005387801007387 */ /* 0x0003e20000100a00 */
[----:B------:R-:W-:-:S03]  /*c9a0*/  IMAD R4, R2, 0x1e, RZ ;  /* 0x0000001e02047824 */ /* 0x000fc600078e02ff */
[----:B------:R2:W-:Y:S04]  /*c9b0*/  LDGSTS.E [R13+0x18004], desc[UR8][R116.64], !P0 ;  /* 0x18004000740d7fae */ /* 0x0005e8000c121848 */
[----:B------:R4:W-:Y:S04]  /*c9c0*/  STL.64 [R1+0x550], R118 ;  /* 0x0005507601007387 */ /* 0x0009e80000100a00 */
[----:B------:R3:W-:Y:S01]  /*c9d0*/  LDGSTS.E [R13+0x1c004], desc[UR8][R114.64], !P0 ;  /* 0x1c004000720d7fae */ /* 0x0007e2000c121848 */
[----:B-1----:R-:W-:Y:S01]  /*c9e0*/  IMAD.WIDE R120, R0, 0x4, R186 ;  /* 0x0000000400787825 */ /* 0x002fe200078e02ba */
[----:B------:R-:W-:-:S02]  /*c9f0*/  ISETP.GE.U32.AND P0, PT, R3, 0x7fffffa1, PT ;  /* 0x7fffffa10300780c */ /* 0x000fc40003f06070 */
[----:B------:R2:W-:Y:S01]  /*ca00*/  STL.64 [R1+0x568], R116 ;  /* 0x0005687401007387 */ /* 0x0005e20000100a00 */
[----:B------:R-:W-:Y:S02]  /*ca10*/  IMAD R3, R2, 0x3b, RZ ;  /* 0x0000003b02037824 */ /* 0x000fe400078e02ff */
[C---:B----4-:R-:W-:Y:S01]  /*ca20*/  IMAD.WIDE R118, R0.reuse, 0x4, R184 ;  /* 0x0000000400767825 */ /* 0x050fe200078e02b8 */
[----:B------:R3:W-:Y:S04]  /*ca30*/  STL.64 [R1+0x580], R114 ;  /* 0x0005807201007387 */ /* 0x0007e80000100a00 */
[----:B------:R1:W-:Y:S01]  /*ca40*/  STL.64 [R1+0x5a8], R120 ;  /* 0x0005a87801007387 */ /* 0x0003e20000100a00 */
[----:B--2---:R-:W-:-:S03]  /*ca50*/  IMAD.WIDE R116, R0, 0x4, R182 ;  /* 0x0000000400747825 */ /* 0x004fc600078e02b6 */
[----:B------:R1:W-:Y:S01]  /*ca60*/  LDGSTS.E [R13+0x10008], desc[UR8][R120.64], !P2 ;  /* 0x10008000780d7fae */ /* 0x0003e2000d121848 */
[----:B---3--:R-:W-:-:S03]  /*ca70*/  IMAD.WIDE R114, R0, 0x4, R180 ;  /* 0x0000000400727825 */ /* 0x008fc600078e02b4 */
        /* <DEDUP_REMOVED lines=11> */
[----:B------:R-:W-:Y:S01]  /*cb30*/  VIADD R0, R5, 0xffffffc2 ;  /* 0xffffffc205007836 */ /* 0x000fe20000000000 */
[----:B------:R-:W-:Y:S01]  /*cb40*/  LOP3.LUT R5, R155, 0x70, RZ, 0x3c, !PT ;  /* 0x000000709b057812 */ /* 0x000fe200078e3cff */
[----:B-1----:R-:W-:Y:S01]  /*cb50*/  IMAD.WIDE R116, R3, 0x4, R182 ;  /* 0x0000000403747825 */ /* 0x002fe200078e02b6 */
[----:B------:R1:W-:Y:S03]  /*cb60*/  LDGSTS.E [R13+0x1000c], desc[UR8][R120.64], !P3 ;  /* 0x1000c000780d7fae */ /* 0x0003e6000d921848 */
[----:B------:R-:W-:Y:S01]  /*cb70*/  VIADD R232, R5, UR5 ;  /* 0x0000000505e87c36 */ /* 0x000fe20008000000 */
[----:B------:R4:W-:Y:S01]  /*cb80*/  LDGSTS.E [R13+0x1400c], desc[UR8][R118.64], !P3 ;  /* 0x1400c000760d7fae */ /* 0x0009e2000d921848 */
[----:B------:R-:W-:Y:S01]  /*cb90*/  LOP3.LUT R5, R157, 0x40, RZ, 0x3c, !PT ;  /* 0x000000409d057812 */ /* 0x000fe200078e3cff */
[----:B--2---:R-:W-:-:S02]  /*cba0*/  IMAD.WIDE R114, R3, 0x4, R180 ;  /* 0x0000000403727825 */ /* 0x004fc400078e02b4 */
[----:B------:R2:W-:Y:S02]  /*cbb0*/  LDGSTS.E [R13+0x1800c], desc[UR8][R116.64], !P3 ;  /* 0x1800c000740d7fae */ /* 0x0005e4000d921848 */
[----:B------:R-:W-:Y:S02]  /*cbc0*/  IMAD R3, R2, 0x1d, RZ ;  /* 0x0000001d02037824 */ /* 0x000fe400078e02ff */
[----:B------:R3:W-:Y:S01]  /*cbd0*/  LDGSTS.E [R13+0x1c00c], desc[UR8][R114.64], !P3 ;  /* 0x1c00c000720d7fae */ /* 0x0007e2000d921848 */
[----:B------:R-:W-:Y:S01]  /*cbe0*/  ISETP.GE.U32.AND P3, PT, R0, 0x7fffff83, PT ;  /* 0x7fffff830000780c */ /* 0x000fe20003f66070 */
[----:B------:R-:W-:Y:S02]  /*cbf0*/  IMAD R0, R2, 0x1c, RZ ;  /* 0x0000001c02007824 */ /* 0x000fe400078e02ff */
[----:B------:R1:W-:Y:S01]  /*cc00*/  STL.64 [R1+0x618], R120 ;  /* 0x0006187801007387 */ /* 0x0003e20000100a00 */
[----:B------:R-:W-:-:S03]  /*cc10*/  IMAD.WIDE R128, R3, 0x4, R186 ;  /* 0x0000000403807825 */ /* 0x000fc600078e02ba */
[----:B------:R4:W-:Y:S01]  /*cc20*/  STL.64 [R1+0x630], R118 ;  /* 0x0006307601007387 */ /* 0x0009e20000100a00 */
[----:B------:R-:W-:-:S03]  /*cc30*/  IMAD.WIDE R126, R3, 0x4, R184 ;  /* 0x00000004037e7825 */ /* 0x000fc600078e02b8 */
[----:B------:R2:W-:Y:S01]  /*cc40*/  STL.64 [R1+0x648], R116 ;  /* 0x0006487401007387 */ /* 0x0005e20000100a00 */
[----:B------:R-:W-:-:S03]  /*cc50*/  IMAD.WIDE R124, R3, 0x4, R182 ;  /* 0x00000004037c7825 */ /* 0x000fc600078e02b6 */
[----:B------:R3:W-:Y:S01]  /*cc60*/  STL.64 [R1+0x660], R114 ;  /* 0x0006607201007387 */ /* 0x0007e20000100a00 */
[----:B-1----:R-:W-:-:S04]  /*cc70*/  IMAD.WIDE R120, R0, 0x4, R186 ;  /* 0x0000000400787825 */ /* 0x002fc800078e02ba */
[C---:B----4-:R-:W-:Y:S01]  /*cc80*/  IMAD.WIDE R118, R0.reuse, 0x4, R184 ;  /* 0x0000000400767825 */ /* 0x050fe200078e02b8 */
[----:B------:R1:W-:Y:S03]  /*cc90*/  LDGSTS.E [R232], desc[UR8][R120.64], !P4 ;  /* 0x0000000078e87fae */ /* 0x0003e6000e121848 */
[C---:B--2---:R-:W-:Y:S01]  /*cca0*/  IMAD.WIDE R116, R0.reuse, 0x4, R182 ;  /* 0x0000000400747825 */ /* 0x044fe200078e02b6 */
[----:B------:R2:W-:Y:S03]  /*ccb0*/  LDGSTS.E [R232+0x4000], desc[UR8][R118.64], !P4 ;  /* 0x0400000076e87fae */ /* 0x0005e6000e121848 */
[----:B---3--:R-:W-:Y:S01]  /*ccc0*/  IMAD.WIDE R114, R0, 0x4, R180 ;  /* 0x0000000400727825 */ /* 0x008fe200078e02b4 */
[----:B------:R1:W-:Y:S01]  /*ccd0*/  STL.64 [R1+0x688], R120 ;  /* 0x0006887801007387 */ /* 0x0003e20000100a00 */
[----:B------:R-:W-:-:S02]  /*cce0*/  IADD3 R0, R230, -0x3f, RZ ;  /* 0xffffffc1e6007810 */ /* 0x000fc40007ffe0ff */
[----:B------:R-:W-:Y:S01]  /*ccf0*/  IMAD.WIDE R122, R3, 0x4, R180 ;  /* 0x00000004037a7825 */ /* 0x000fe200078e02b4 */
[----:B------:R3:W-:Y:S01]  /*cd00*/  LDGSTS.E [R232+0x8000], desc[UR8][R116.64], !P4 ;  /* 0x0800000074e87fae */ /* 0x0007e2000e121848 */
[----:B------:R-:W-:-:S03]  /*cd10*/  LOP3.LUT R3, R157, 0x20, RZ, 0x3c, !PT ;  /* 0x000000209d037812 */ /* 0x000fc600078e3cff */
[----:B------:R2:W-:Y:S04]  /*cd20*/  STL.64 [R1+0x6a0], R118 ;  /* 0x0006a07601007387 */ /* 0x0005e80000100a00 */
[----:B------:R4:W-:Y:S01]  /*cd30*/  LDGSTS.E [R232+0xc000], desc[UR8][R114.64], !P4 ;  /* 0x0c00000072e87fae */ /* 0x0009e2000e121848 */
[----:B-1----:R-:W-:Y:S01]  /*cd40*/  IMAD.WIDE R120, R4, 0x4, R186 ;  /* 0x0000000404787825 */ /* 0x002fe200078e02ba */
[----:B------:R-:W-:Y:S02]  /*cd50*/  ISETP.GE.U32.AND P4, PT, R0, 0x7fffff82, PT ;  /* 0x7fffff820000780c */ /* 0x000fe40003f86070 */
[----:B------:R3:W-:Y:S01]  /*cd60*/  STL.64 [R1+0x6b8], R116 ;  /* 0x0006b87401007387 */ /* 0x0007e20000100a00 */
[----:B------:R-:W-:Y:S01]  /*cd70*/  VIADD R0, R6, 0xffffffc0 ;  /* 0xffffffc006007836 */ /* 0x000fe20000000000 */
[----:B------:R-:W-:Y:S01]  /*cd80*/  MOV R6, UR5 ;  /* 0x0000000500067c02 */ /* 0x000fe20008000f00 */
[C---:B--2---:R-:W-:Y:S01]  /*cd90*/  IMAD.WIDE R118, R4.reuse, 0x4, R184 ;  /* 0x0000000404767825 */ /* 0x044fe200078e02b8 */
[----:B------:R1:W-:Y:S04]  /*cda0*/  LDGSTS.E [R232+0x4], desc[UR8][R128.64], !P5 ;  /* 0x0000400080e87fae */ /* 0x0003e8000e921848 */
[----:B------:R4:W-:Y:S01]  /*cdb0*/  STL.64 [R1+0x6d0], R114 ;  /* 0x0006d07201007387 */ /* 0x0009e20000100a00 */
[----:B---3--:R-:W-:-:S03]  /*cdc0*/  IMAD.WIDE R116, R4, 0x4, R182 ;  /* 0x0000000404747825 */ /* 0x008fc600078e02b6 */
[----:B------:R2:W-:Y:S04]  /*cdd0*/  LDGSTS.E [R232+0x4004], desc[UR8][R126.64], !P5 ;  /* 0x040040007ee87fae */ /* 0x0005e8000e921848 */
[----:B------:R-:W-:Y:S01]  /*cde0*/  LDGSTS.E [R232+0x8004], desc[UR8][R124.64], !P5 ;  /* 0x080040007ce87fae */ /* 0x000fe2000e921848 */
[----:B----4-:R-:W-:-:S03]  /*cdf0*/  IMAD.WIDE R114, R4, 0x4, R180 ;  /* 0x0000000404727825 */ /* 0x010fc600078e02b4 */
[----:B------:R-:W-:Y:S01]  /*ce00*/  LDGSTS.E [R232+0xc004], desc[UR8][R122.64], !P5 ;  /* 0x0c0040007ae87fae */ /* 0x000fe2000e921848 */
[----:B------:R-:W-:Y:S01]  /*ce10*/  ISETP.GE.U32.AND P5, PT, R0, 0x7fffff81, PT ;  /* 0x7fffff810000780c */ /* 0x000fe20003fa6070 */
[----:B------:R-:W-:Y:S02]  /*ce20*/  IMAD R4, R2, 0x3e, RZ ;  /* 0x0000003e02047824 */ /* 0x000fe400078e02ff */
[----:B------:R-:W-:Y:S02]  /*ce30*/  LDGSTS.E [R232+0x8], desc[UR8][R120.64], !P6 ;  /* 0x0000800078e87fae */ /* 0x000fe4000f121848 */
[C---:B------:R-:W-:Y:S02]  /*ce40*/  IMAD.WIDE R132, R4.reuse, 0x4, R186 ;  /* 0x0000000404847825 */ /* 0x040fe400078e02ba */
[----:B------:R3:W-:Y:S02]  /*ce50*/  LDGSTS.E [R232+0x4008], desc[UR8][R118.64], !P6 ;  /* 0x0400800076e87fae */ /* 0x0007e4000f121848 */
[----:B------:R-:W-:-:S02]  /*ce60*/  IMAD.WIDE R130, R4, 0x4, R184 ;  /* 0x0000000404827825 */ /* 0x000fc400078e02b8 */
[----:B------:R4:W-:Y:S04]  /*ce70*/  LDGSTS.E [R232+0x8008], desc[UR8][R116.64], !P6 ;  /* 0x0800800074e87fae */ /* 0x0009e8000f121848 */
[----:B------:R4:W-:Y:S01]  /*ce80*/  LDGSTS.E [R232+0xc008], desc[UR8][R114.64], !P6 ;  /* 0x0c00800072e87fae */ /* 0x0009e2000f121848 */
[----:B------:R-:W-:Y:S02]  /*ce90*/  ISETP.GE.AND P6, PT, R231, R0, PT ;  /* 0x00000000e700720c */ /* 0x000fe40003fc6270 */
[----:B------:R-:W4:Y:S01]  /*cea0*/  LDC.64 R230, c[0x0][0x238] ;  /* 0x00008e00ffe67b82 */ /* 0x000f220000000a00 */
[----:B------:R1:W-:Y:S01]  /*ceb0*/  STL.64 [R1+0x6e8], R128 ;  /* 0x0006e88001007387 */ /* 0x0003e20000100a00 */
[----:B------:R-:W-:-:S03]  /*cec0*/  SEL R0, RZ, 0x4, P6 ;  /* 0x00000004ff007807 */ /* 0x000fc60003000000 */
[----:B------:R-:W-:Y:S04]  /*ced0*/  STL.64 [R1+0x728], R120 ;  /* 0x0007287801007387 */ /* 0x000fe80000100a00 */
[----:B------:R2:W-:Y:S04]  /*cee0*/  STL.64 [R1+0x6f8], R126 ;  /* 0x0006f87e01007387 */ /* 0x0005e80000100a00 */
[----:B------:R-:W-:Y:S01]  /*cef0*/  STL.64 [R1+0x708], R124 ;  /* 0x0007087c01007387 */ /* 0x000fe20000100a00 */
[----:B-1----:R-:W-:-:S03]  /*cf00*/  IMAD.WIDE R128, R4, 0x4, R182 ;  /* 0x0000000404807825 */ /* 0x002fc600078e02b6 */
[----:B------:R-:W-:Y:S04]  /*cf10*/  STL.64 [R1+0x718], R122 ;  /* 0x0007187a01007387 */ /* 0x000fe80000100a00 */
[----:B------:R3:W-:Y:S01]  /*cf20*/  STL.64 [R1+0x758], R118 ;  /* 0x0007587601007387 */ /* 0x0007e20000100a00 */
[----:B--2---:R-:W-:-:S03]  /*cf30*/  IMAD.WIDE R126, R4, 0x4, R180 ;  /* 0x00000004047e7825 */ /* 0x004fc600078e02b4 */
[----:B------:R4:W-:Y:S04]  /*cf40*/  STL.64 [R1+0x778], R116 ;  /* 0x0007787401007387 */ /* 0x0009e80000100a00 */
[----:B------:R1:W-:Y:S04]  /*cf50*/  STL.64 [R1+0x788], R114 ;  /* 0x0007887201007387 */ /* 0x0003e80000100a00 */
[----:B------:R2:W-:Y:S01]  /*cf60*/  STL [R1+0x848], R0 ;  /* 0x0008480001007387 */ /* 0x0005e20000100800 */
[C---:B---3--:R-:W-:Y:S02]  /*cf70*/  IMAD R118, R2.reuse, 0x1f, RZ ;  /* 0x0000001f02767824 */ /* 0x048fe400078e02ff */
[----:B------:R-:W-:Y:S01]  /*cf80*/  IMAD R2, R2, 0x3f, RZ ;  /* 0x0000003f02027824 */ /* 0x000fe200078e02ff */
[----:B------:R3:W-:Y:S01]  /*cf90*/  STL [R1+0x1bf0], R3 ;  /* 0x001bf00301007387 */ /* 0x0007e20000100800 */
[----:B----4-:R-:W-:Y:S01]  /*cfa0*/  IMAD.WIDE R116, R118, 0x4, R184 ;  /* 0x0000000476747825 */ /* 0x010fe200078e02b8 */
[----:B-1----:R-:W-:-:S02]  /*cfb0*/  LOP3.LUT R114, R157, 0x60, RZ, 0x3c, !PT ;  /* 0x000000609d727812 */ /* 0x002fc400078e3cff */
[----:B------:R1:W-:Y:S01]  /*cfc0*/  STL [R1+0x1bec], R5 ;  /* 0x001bec0501007387 */ /* 0x0003e20000100800 */
[----:B--2---:R-:W-:Y:S01]  /*cfd0*/  IADD3 R0, R6, 0x100000, R157 ;  /* 0x0010000006007810 */ /* 0x004fe20007ffe09d */
[----:B------:R-:W-:Y:S02]  /*cfe0*/  IMAD.WIDE R124, R2, 0x4, R186 ;  /* 0x00000004027c7825 */ /* 0x000fe400078e02ba */
[----:B------:R2:W-:Y:S01]  /*cff0*/  STL [R1+0x1be8], R114 ;  /* 0x001be87201007387 */ /* 0x0005e20000100800 */
[----:B---3--:R-:W-:Y:S01]  /*d000*/  IADD3 R3, R6, 0x100000, R3 ;  /* 0x0010000006037810 */ /* 0x008fe20007ffe003 */
[----:B------:R-:W-:Y:S01]  /*d010*/  IMAD.WIDE R156, R118, 0x4, R182 ;  /* 0x00000004769c7825 */ /* 0x000fe200078e02b6 */
[----:B-1----:R-:W-:-:S03]  /*d020*/  IADD3 R5, R6, 0x100000, R5 ;  /* 0x0010000006057810 */ /* 0x002fc60007ffe005 */
[----:B------:R-:W-:Y:S01]  /*d030*/  IMAD.WIDE R150, R118, 0x4, R180 ;  /* 0x0000000476967825 */ /* 0x000fe200078e02b4 */
[----:B------:R-:W-:-:S03]  /*d040*/  IADD3 R6, R6, 0x100000, R114 ;  /* 0x0010000006067810 */ /* 0x000fc60007ffe072 */
[----:B--2---:R-:W-:-:S04]  /*d050*/  IMAD.WIDE R114, R118, 0x4, R186 ;  /* 0x0000000476727825 */ /* 0x004fc800078e02ba */
[C---:B------:R-:W-:Y:S01]  /*d060*/  IMAD.WIDE R122, R2.reuse, 0x4, R184 ;  /* 0x00000004027a7825 */ /* 0x040fe200078e02b8 */
[----:B------:R1:W-:Y:S03]  /*d070*/  STL.64 [R1+0x768], R114 ;  /* 0x0007687201007387 */ /* 0x0003e60000100a00 */
[C---:B------:R-:W-:Y:S01]  /*d080*/  IMAD.WIDE R120, R2.reuse, 0x4, R182 ;  /* 0x0000000402787825 */ /* 0x040fe200078e02b6 */
[----:B------:R-:W-:Y:S03]  /*d090*/  STL.64 [R1+0x7a0], R148 ;  /* 0x0007a09401007387 */ /* 0x000fe60000100a00 */
[----:B------:R-:W-:Y:S01]  /*d0a0*/  IMAD.WIDE R118, R2, 0x4, R180 ;  /* 0x0000000402767825 */ /* 0x000fe200078e02b4 */
[----:B------:R-:W-:Y:S04]  /*d0b0*/  STL.64 [R1+0x820], R140 ;  /* 0x0008208c01007387 */ /* 0x000fe80000100a00 */
[----:B------:R-:W-:Y:S04]  /*d0c0*/  STL.64 [R1+0x840], R132 ;  /* 0x0008408401007387 */ /* 0x000fe80000100a00 */
[----:B------:R2:W-:Y:S04]  /*d0d0*/  STL.64 [R1+0x780], R116 ;  /* 0x0007807401007387 */ /* 0x0005e80000100a00 */
[----:B------:R-:W-:Y:S04]  /*d0e0*/  STL.64 [R1+0x888], R124 ;  /* 0x0008887c01007387 */ /* 0x000fe80000100a00 */
[----:B------:R-:W-:Y:S04]  /*d0f0*/  STL.64 [R1+0x790], R156 ;  /* 0x0007909c01007387 */ /* 0x000fe80000100a00 */
[----:B------:R-:W-:Y:S04]  /*d100*/  STL.64 [R1+0x748], R150 ;  /* 0x0007489601007387 */ /* 0x000fe80000100a00 */
[----:B------:R-:W-:Y:S04]  /*d110*/  LDGSTS.E [R232+0xc], desc[UR8][R114.64], !P0 ;  /* 0x0000c00072e87fae */ /* 0x000fe8000c121848 */
[----:B------:R-:W-:Y:S04]  /*d120*/  STL.64 [R1+0x798], R146 ;  /* 0x0007989201007387 */ /* 0x000fe80000100a00 */
[----:B------:R-:W-:Y:S04]  /*d130*/  LDGSTS.E [R232+0x400c], desc[UR8][R116.64], !P0 ;  /* 0x0400c00074e87fae */ /* 0x000fe8000c121848 */
[----:B------:R-:W-:Y:S04]  /*d140*/  STL.64 [R1+0x7b0], R144 ;  /* 0x0007b09001007387 */ /* 0x000fe80000100a00 */
[----:B------:R-:W-:Y:S04]  /*d150*/  LDGSTS.E [R232+0x800c], desc[UR8][R156.64], !P0 ;  /* 0x0800c0009ce87fae */ /* 0x000fe8000c121848 */
[----:B------:R3:W-:Y:S04]  /*d160*/  STL.64 [R1+0x7a8], R142 ;  /* 0x0007a88e01007387 */ /* 0x0007e80000100a00 */
[----:B------:R-:W-:Y:S04]  /*d170*/  LDGSTS.E [R232+0xc00c], desc[UR8][R150.64], !P0 ;  /* 0x0c00c00096e87fae */ /* 0x000fe8000c121848 */
[----:B------:R-:W-:Y:S04]  /*d180*/  STL.64 [R1+0x808], R138 ;  /* 0x0008088a01007387 */ /* 0x000fe80000100a00 */
[----:B------:R-:W-:Y:S04]  /*d190*/  LDGSTS.E [R232+0x10000], desc[UR8][R148.64], !P2 ;  /* 0x1000000094e87fae */ /* 0x000fe8000d121848 */
[----:B------:R4:W-:Y:S04]  /*d1a0*/  STL.64 [R1+0x818], R136 ;  /* 0x0008188801007387 */ /* 0x0009e80000100a00 */
[----:B------:R-:W-:Y:S04]  /*d1b0*/  LDGSTS.E [R232+0x14000], desc[UR8][R146.64], !P2 ;  /* 0x1400000092e87fae */ /* 0x000fe8000d121848 */
[----:B------:R4:W-:Y:S04]  /*d1c0*/  STL.64 [R1+0x810], R134 ;  /* 0x0008108601007387 */ /* 0x0009e80000100a00 */
[----:B------:R-:W-:Y:S04]  /*d1d0*/  LDGSTS.E [R232+0x18000], desc[UR8][R144.64], !P2 ;  /* 0x1800000090e87fae */ /* 0x000fe8000d121848 */
[----:B------:R4:W-:Y:S04]  /*d1e0*/  STL.64 [R1+0x828], R130 ;  /* 0x0008288201007387 */ /* 0x0009e80000100a00 */
[----:B------:R3:W-:Y:S04]  /*d1f0*/  LDGSTS.E [R232+0x1c000], desc[UR8][R142.64], !P2 ;  /* 0x1c0000008ee87fae */ /* 0x0007e8000d121848 */
[----:B------:R4:W-:Y:S04]  /*d200*/  STL.64 [R1+0x838], R128 ;  /* 0x0008388001007387 */ /* 0x0009e80000100a00 */
[----:B------:R-:W-:Y:S04]  /*d210*/  LDGSTS.E [R232+0x10004], desc[UR8][R140.64], !P3 ;  /* 0x100040008ce87fae */ /* 0x000fe8000d921848 */
[----:B------:R4:W-:Y:S04]  /*d220*/  STL.64 [R1+0x830], R126 ;  /* 0x0008307e01007387 */ /* 0x0009e80000100a00 */
[----:B------:R-:W-:Y:S04]  /*d230*/  LDGSTS.E [R232+0x14004], desc[UR8][R138.64], !P3 ;  /* 0x140040008ae87fae */ /* 0x000fe8000d921848 */
[----:B-1----:R-:W4:Y:S04]  /*d240*/  LDL.LU.64 R114, [R1+0x1d18] ;  /* 0x001d180001727983 */ /* 0x002f280000300a00 */
[----:B------:R4:W-:Y:S04]  /*d250*/  LDGSTS.E [R232+0x18004], desc[UR8][R136.64], !P3 ;  /* 0x1800400088e87fae */ /* 0x0009e8000d921848 */
[----:B------:R1:W-:Y:S04]  /*d260*/  STL.64 [R1+0x858], R122 ;  /* 0x0008587a01007387 */ /* 0x0003e80000100a00 */
[----:B------:R1:W-:Y:S04]  /*d270*/  LDGSTS.E [R232+0x1c004], desc[UR8][R134.64], !P3 ;  /* 0x1c00400086e87fae */ /* 0x0003e8000d921848 */
[----:B--2---:R-:W2:Y:S01]  /*d280*/  LDL.LU.64 R116, [R1+0x1d10] ;  /* 0x001d100001747983 */ /* 0x004ea20000300a00 */
[----:B---3--:R-:W-:Y:S01]  /*d290*/  IMAD.MOV.U32 R142, RZ, RZ, R158 ;  /* 0x000000ffff8e7224 */ /* 0x008fe200078e009e */
[----:B----4-:R-:W-:Y:S01]  /*d2a0*/  MOV R136, R178 ;  /* 0x000000b200887202 */ /* 0x010fe20000000f00 */
[----:B------:R-:W-:Y:S01]  /*d2b0*/  IMAD.MOV.U32 R143, RZ, RZ, R159 ;  /* 0x000000ffff8f7224 */ /* 0x000fe200078e009f */
[----:B------:R3:W-:Y:S01]  /*d2c0*/  LDGSTS.E [R232+0x10008], desc[UR8][R132.64], !P4 ;  /* 0x1000800084e87fae */ /* 0x0007e2000e121848 */
[----:B------:R-:W-:Y:S01]  /*d2d0*/  IMAD.MOV.U32 R137, RZ, RZ, R179 ;  /* 0x000000ffff897224 */ /* 0x000fe200078e00b3 */
[----:B------:R-:W-:Y:S01]  /*d2e0*/  MOV R139, R153 ;  /* 0x00000099008b7202 */ /* 0x000fe20000000f00 */
[----:B------:R-:W-:Y:S01]  /*d2f0*/  IMAD.MOV.U32 R138, RZ, RZ, R152 ;  /* 0x000000ffff8a7224 */ /* 0x000fe200078e0098 */
[----:B------:R4:W-:Y:S01]  /*d300*/  STL.64 [R1+0x870], R120 ;  /* 0x0008707801007387 */ /* 0x0009e20000100a00 */
[----:B-1----:R-:W-:-:S02]  /*d310*/  IMAD.MOV.U32 R134, RZ, RZ, R176 ;  /* 0x000000ffff867224 */ /* 0x002fc400078e00b0 */
[----:B------:R-:W-:Y:S01]  /*d320*/  IMAD.MOV.U32 R135, RZ, RZ, R177 ;  /* 0x000000ffff877224 */ /* 0x000fe200078e00b1 */
[----:B------:R1:W-:Y:S01]  /*d330*/  LDGSTS.E [R232+0x14008], desc[UR8][R130.64], !P4 ;  /* 0x1400800082e87fae */ /* 0x0003e2000e121848 */
[----:B------:R-:W-:Y:S02]  /*d340*/  IMAD.MOV.U32 R140, RZ, RZ, R22 ;  /* 0x000000ffff8c7224 */ /* 0x000fe400078e0016 */
[----:B------:R-:W-:Y:S01]  /*d350*/  IMAD.MOV.U32 R141, RZ, RZ, R23 ;  /* 0x000000ffff8d7224 */ /* 0x000fe200078e0017 */
[----:B------:R4:W-:Y:S01]  /*d360*/  STL.64 [R1+0x868], R118 ;  /* 0x0008687601007387 */ /* 0x0009e20000100a00 */
[----:B---3--:R-:W-:Y:S01]  /*d370*/  IMAD.MOV.U32 R132, RZ, RZ, R174 ;  /* 0x000000ffff847224 */ /* 0x008fe200078e00ae */
[----:B------:R-:W-:Y:S02]  /*d380*/  MOV R133, R175 ;  /* 0x000000af00857202 */ /* 0x000fe40000000f00 */
[----:B------:R3:W-:Y:S04]  /*d390*/  LDGSTS.E [R232+0x18008], desc[UR8][R128.64], !P4 ;  /* 0x1800800080e87fae */ /* 0x0007e8000e121848 */
[----:B------:R3:W-:Y:S01]  /*d3a0*/  LDGSTS.E [R232+0x1c008], desc[UR8][R126.64], !P4 ;  /* 0x1c0080007ee87fae */ /* 0x0007e2000e121848 */
[----:B-1----:R-:W-:Y:S01]  /*d3b0*/  MOV R130, R172 ;  /* 0x000000ac00827202 */ /* 0x002fe20000000f00 */
[----:B------:R-:W-:-:S02]  /*d3c0*/  IMAD.MOV.U32 R131, RZ, RZ, R173 ;  /* 0x000000ffff837224 */ /* 0x000fc400078e00ad */
[----:B------:R-:W2:Y:S04]  /*d3d0*/  LDL.64 R144, [R1+0x480] ;  /* 0x0004800001907983 */ /* 0x000ea80000100a00 */
[----:B------:R1:W-:Y:S01]  /*d3e0*/  LDGSTS.E [R232+0x1000c], desc[UR8][R124.64], !P5 ;  /* 0x1000c0007ce87fae */ /* 0x0003e2000e921848 */
[----:B---3--:R-:W-:Y:S02]  /*d3f0*/  IMAD.MOV.U32 R128, RZ, RZ, R170 ;  /* 0x000000ffff807224 */ /* 0x008fe400078e00aa */
[----:B------:R-:W-:Y:S01]  /*d400*/  IMAD.MOV.U32 R129, RZ, RZ, R171 ;  /* 0x000000ffff817224 */ /* 0x000fe200078e00ab */
[----:B------:R-:W3:Y:S01]  /*d410*/  LDL.64 R146, [R1+0x4b0] ;  /* 0x0004b00001927983 */ /* 0x000ee20000100a00 */
[----:B------:R-:W-:Y:S01]  /*d420*/  IMAD.MOV.U32 R126, RZ, RZ, R168 ;  /* 0x000000ffff7e7224 */ /* 0x000fe200078e00a8 */
[----:B------:R-:W-:-:S02]  /*d430*/  MOV R127, R169 ;  /* 0x000000a9007f7202 */ /* 0x000fc40000000f00 */
[----:B------:R1:W-:Y:S04]  /*d440*/  LDGSTS.E [R232+0x1400c], desc[UR8][R122.64], !P5 ;  /* 0x1400c0007ae87fae */ /* 0x0003e8000e921848 */
[----:B------:R-:W3:Y:S01]  /*d450*/  LDL.64 R148, [R1+0x4d8] ;  /* 0x0004d80001947983 */ /* 0x000ee20000100a00 */
[----:B-1----:R-:W-:Y:S01]  /*d460*/  MOV R124, R166 ;  /* 0x000000a6007c7202 */ /* 0x002fe20000000f00 */
[----:B------:R-:W-:Y:S02]  /*d470*/  IMAD.MOV.U32 R125, RZ, RZ, R167 ;  /* 0x000000ffff7d7224 */ /* 0x000fe400078e00a7 */
[----:B------:R4:W-:Y:S04]  /*d480*/  LDGSTS.E [R232+0x1800c], desc[UR8][R120.64], !P5 ;  /* 0x1800c00078e87fae */ /* 0x0009e8000e921848 */
[----:B------:R-:W3:Y:S01]  /*d490*/  LDL.64 R150, [R1+0x508] ;  /* 0x0005080001967983 */ /* 0x000ee20000100a00 */
[----:B------:R-:W-:-:S02]  /*d4a0*/  IMAD.MOV.U32 R122, RZ, RZ, R164 ;  /* 0x000000ffff7a7224 */ /* 0x000fc400078e00a4 */
[----:B------:R-:W-:Y:S01]  /*d4b0*/  IMAD.MOV.U32 R123, RZ, RZ, R165 ;  /* 0x000000ffff7b7224 */ /* 0x000fe200078e00a5 */
[----:B------:R1:W-:Y:S04]  /*d4c0*/  LDGSTS.E [R232+0x1c00c], desc[UR8][R118.64], !P5 ;  /* 0x1c00c00076e87fae */ /* 0x0003e8000e921848 */
[----:B------:R-:W3:Y:S01]  /*d4d0*/  LDL.64 R156, [R1+0x530] ;  /* 0x00053000019c7983 */ /* 0x000ee20000100a00 */
[----:B----4-:R-:W-:Y:S01]  /*d4e0*/  IMAD.MOV.U32 R120, RZ, RZ, R162 ;  /* 0x000000ffff787224 */ /* 0x010fe200078e00a2 */
[----:B------:R-:W-:Y:S02]  /*d4f0*/  MOV R121, R163 ;  /* 0x000000a300797202 */ /* 0x000fe40000000f00 */
[----:B------:R-:W4:Y:S01]  /*d500*/  LDL.64 R158, [R1+0x560] ;  /* 0x00056000019e7983 */ /* 0x000f220000100a00 */
[----:B-1----:R-:W-:Y:S01]  /*d510*/  MOV R118, R160 ;  /* 0x000000a000767202 */ /* 0x002fe20000000f00 */
[----:B------:R-:W-:-:S02]  /*d520*/  IMAD.MOV.U32 R119, RZ, RZ, R161 ;  /* 0x000000ffff777224 */ /* 0x000fc400078e00a1 */
[----:B------:R-:W4:Y:S04]  /*d530*/  LDL.64 R162, [R1+0x5b8] ;  /* 0x0005b80001a27983 */ /* 0x000f280000100a00 */
        /* <DEDUP_REMOVED lines=11> */
[----:B------:R-:W0:Y:S04]  /*d5f0*/  LDGDEPBAR ;  /* 0x00000000000079af */ /* 0x000e280000000000 */
[----:B------:R-:W-:Y:S04]  /*d600*/  LDGSTS.E [R0], desc[UR8][R118.64], P1 ;  /* 0x0000000076007fae */ /* 0x000fe80008921848 */
[----:B------:R-:W-:Y:S04]  /*d610*/  LDGSTS.E [R0+0x400], desc[UR8][R120.64], P1 ;  /* 0x0040000078007fae */ /* 0x000fe80008921848 */
        /* <DEDUP_REMOVED lines=24> */
[----:B--2---:R-:W-:Y:S04]  /*d7a0*/  LDGSTS.E [R0+0x3400], desc[UR8][R144.64], P1 ;  /* 0x0340000090007fae */ /* 0x004fe80008921848 */
[----:B---3--:R-:W-:Y:S04]  /*d7b0*/  LDGSTS.E [R0+0x3800], desc[UR8][R146.64], P1 ;  /* 0x0380000092007fae */ /* 0x008fe80008921848 */
[----:B------:R-:W2:Y:S04]  /*d7c0*/  LDL.64 R144, [R1+0x490] ;  /* 0x0004900001907983 */ /* 0x000ea80000100a00 */
[----:B------:R-:W-:Y:S04]  /*d7d0*/  LDGSTS.E [R0+0x3c00], desc[UR8][R148.64], P1 ;  /* 0x03c0000094007fae */ /* 0x000fe80008921848 */
[----:B------:R-:W3:Y:S04]  /*d7e0*/  LDL.64 R146, [R1+0x4b8] ;  /* 0x0004b80001927983 */ /* 0x000ee80000100a00 */
[----:B------:R-:W-:Y:S04]  /*d7f0*/  LDGSTS.E [R0+0x4000], desc[UR8][R150.64], P1 ;  /* 0x0400000096007fae */ /* 0x000fe80008921848 */
[----:B------:R-:W3:Y:S04]  /*d800*/  LDL.64 R148, [R1+0x4e8] ;  /* 0x0004e80001947983 */ /* 0x000ee80000100a00 */
[----:B------:R-:W-:Y:S04]  /*d810*/  LDGSTS.E [R0+0x4400], desc[UR8][R156.64], P1 ;  /* 0x044000009c007fae */ /* 0x000fe80008921848 */
[----:B----4-:R-:W-:Y:S04]  /*d820*/  LDGSTS.E [R0+0x4800], desc[UR8][R158.64], P1 ;  /* 0x048000009e007fae */ /* 0x010fe80008921848 */
[----:B------:R-:W4:Y:S04]  /*d830*/  LDL.64 R150, [R1+0x518] ;  /* 0x0005180001967983 */ /* 0x000f280000100a00 */
[----:B------:R-:W4:Y:S04]  /*d840*/  LDL.64 R156, [R1+0x540] ;  /* 0x00054000019c7983 */ /* 0x000f280000100a00 */
        /* <DEDUP_REMOVED lines=14> */
[----:B------:R-:W2:Y:S04]  /*d930*/  LDL.64 R22, [R1+0x7b8] ;  /* 0x0007b80001167983 */ /* 0x000ea80000100a00 */
        /* <DEDUP_REMOVED lines=11> */
[----:B------:R-:W-:Y:S04]  /*d9f0*/  LDGSTS.E [R3+0x100], desc[UR8][R118.64], P1 ;  /* 0x0010000076037fae */ /* 0x000fe80008921848 */
[----:B------:R-:W-:Y:S04]  /*da00*/  LDGSTS.E [R3+0x500], desc[UR8][R120.64], P1 ;  /* 0x0050000078037fae */ /* 0x000fe80008921848 */
[----:B------:R-:W2:Y:S04]  /*da10*/  LDL.LU.64 R22, [R1+0x1d08] ;  /* 0x001d080001167983 */ /* 0x000ea80000300a00 */
[----:B------:R-:W2:Y:S04]  /*da20*/  LDL.64 R118, [R1+0x760] ;  /* 0x0007600001767983 */ /* 0x000ea80000100a00 */
[----:B------:R-:W-:Y:S04]  /*da30*/  LDGSTS.E [R3+0x900], desc[UR8][R122.64], P1 ;  /* 0x009000007a037fae */ /* 0x000fe80008921848 */
        /* <DEDUP_REMOVED lines=23> */
[----:B---3--:R-:W-:Y:S04]  /*dbb0*/  LDGSTS.E [R3+0x3900], desc[UR8][R146.64], P1 ;  /* 0x0390000092037fae */ /* 0x008fe80008921848 */
[----:B------:R-:W3:Y:S04]  /*dbc0*/  LDL.64 R144, [R1+0x468] ;  /* 0x0004680001907983 */ /* 0x000ee80000100a00 */
[----:B------:R-:W-:Y:S04]  /*dbd0*/  LDGSTS.E [R3+0x3d00], desc[UR8][R148.64], P1 ;  /* 0x03d0000094037fae */ /* 0x000fe80008921848 */
[----:B------:R-:W3:Y:S04]  /*dbe0*/  LDL.64 R146, [R1+0x498] ;  /* 0x0004980001927983 */ /* 0x000ee80000100a00 */
[----:B----4-:R-:W-:Y:S04]  /*dbf0*/  LDGSTS.E [R3+0x4100], desc[UR8][R150.64], P1 ;  /* 0x0410000096037fae */ /* 0x010fe80008921848 */
[----:B------:R-:W4:Y:S04]  /*dc00*/  LDL.64 R148, [R1+0x4c0] ;  /* 0x0004c00001947983 */ /* 0x000f280000100a00 */
[----:B------:R-:W-:Y:S04]  /*dc10*/  LDGSTS.E [R3+0x4500], desc[UR8][R156.64], P1 ;  /* 0x045000009c037fae */ /* 0x000fe80008921848 */
        /* <DEDUP_REMOVED lines=25> */
[----:B------:R-:W4:Y:S04]  /*ddb0*/  LDL.64 R152, [R1+0x7e0] ;  /* 0x0007e00001987983 */ /* 0x000f280000100a00 */
[----:B--2---:R-:W-:Y:S04]  /*ddc0*/  LDGSTS.E [R3+0x7900], desc[UR8][R22.64], P1 ;  /* 0x0790000016037fae */ /* 0x004fe80008921848 */
        /* <DEDUP_REMOVED lines=65> */
[----:B------:R-:W2:Y:S04]  /*e1e0*/  LDL.LU.64 R118, [R1+0x1d00] ;  /* 0x001d000001767983 */ /* 0x000ea80000300a00 */
        /* <DEDUP_REMOVED lines=20> */
[----:B---3--:R-:W-:Y:S04]  /*e330*/  LDGSTS.E [R6+0x2b00], desc[UR8][R142.64], P1 ;  /* 0x02b000008e067fae */ /* 0x008fe80008921848 */
[----:B------:R-:W3:Y:S04]  /*e340*/  LDL.LU.64 R140, [R1+0x1ca8] ;  /* 0x001ca800018c7983 */ /* 0x000ee80000300a00 */
[----:B------:R-:W-:Y:S04]  /*e350*/  LDGSTS.E [R6+0x2f00], desc[UR8][R144.64], P1 ;  /* 0x02f0000090067fae */ /* 0x000fe80008921848 */
[----:B------:R-:W3:Y:S04]  /*e360*/  LDL.LU.64 R142, [R1+0x1ca0] ;  /* 0x001ca000018e7983 */ /* 0x000ee80000300a00 */
[----:B----4-:R-:W-:Y:S04]  /*e370*/  LDGSTS.E [R6+0x3300], desc[UR8][R146.64], P1 ;  /* 0x0330000092067fae */ /* 0x010fe80008921848 */
[----:B------:R-:W4:Y:S04]  /*e380*/  LDL.LU.64 R144, [R1+0x1c98] ;  /* 0x001c980001907983 */ /* 0x000f280000300a00 */
[----:B------:R-:W-:Y:S04]  /*e390*/  LDGSTS.E [R6+0x3700], desc[UR8][R148.64], P1 ;  /* 0x0370000094067fae */ /* 0x000fe80008921848 */
[----:B------:R-:W3:Y:S04]  /*e3a0*/  LDL.LU.64 R146, [R1+0x1c90] ;  /* 0x001c900001927983 */ /* 0x000ee80000300a00 */
[----:B------:R-:W-:Y:S04]  /*e3b0*/  LDGSTS.E [R6+0x3b00], desc[UR8][R150.64], P1 ;  /* 0x03b0000096067fae */ /* 0x000fe80008921848 */
        /* <DEDUP_REMOVED lines=14> */
[----:B------:R-:W4:Y:S04]  /*e4a0*/  LDL.LU.64 R166, [R1+0x1c50] ;  /* 0x001c500001a67983 */ /* 0x000f280000300a00 */
        /* <DEDUP_REMOVED lines=12> */
[----:B------:R-:W4:Y:S04]  /*e570*/  LDL.LU.64 R152, [R1+0x1c18] ;  /* 0x001c180001987983 */ /* 0x000f280000300a00 */
[----:B--2---:R-:W-:Y:S04]  /*e580*/  LDGSTS.E [R6+0x7300], desc[UR8][R22.64], P1 ;  /* 0x0730000016067fae */ /* 0x004fe80008921848 */
[----:B------:R-:W2:Y:S04]  /*e590*/  LDL.LU.64 R22, [R1+0x1c10] ;  /* 0x001c100001167983 */ /* 0x000ea80000300a00 */
[----:B--2---:R-:W-:Y:S04]  /*e5a0*/  LDGSTS.E [R6+0x7700], desc[UR8][R22.64], P1 ;  /* 0x0770000016067fae */ /* 0x004fe80008921848 */
[----:B----4-:R-:W-:Y:S04]  /*e5b0*/  LDGSTS.E [R6+0x7b00], desc[UR8][R152.64], P1 ;  /* 0x07b0000098067fae */ /* 0x010fe80008921848 */
[----:B------:R-:W2:Y:S04]  /*e5c0*/  LDL.LU.64 R22, [R1+0x1c08] ;  /* 0x001c080001167983 */ /* 0x000ea80000300a00 */
[----:B------:R-:W4:Y:S04]  /*e5d0*/  LDL.LU.64 R152, [R1+0x1c00] ;  /* 0x001c000001987983 */ /* 0x000f280000300a00 */
[----:B--2---:R1:W-:Y:S04]  /*e5e0*/  LDGSTS.E [R6+0x7f00], desc[UR8][R22.64], P1 ;  /* 0x07f0000016067fae */ /* 0x0043e80008921848 */
[----:B------:R-:W0:Y:S04]  /*e5f0*/  LDGDEPBAR ;  /* 0x00000000000079af */ /* 0x000e280000000000 */
[----:B------:R-:W2:Y:S04]  /*e600*/  LDL.LU.64 R22, [R1+0x1bf8] ;  /* 0x001bf80001167983 */ /* 0x000ea80000300a00 */
[----:B------:R-:W3:Y:S01]  /*e610*/  LDL.LU R2, [R1+0x848] ;  /* 0x0008480001027983 */ /* 0x000ee20000300800 */
[----:B------:R-:W-:Y:S01]  /*e620*/  BAR.SYNC.DEFER_BLOCKING 0x0 ;  /* 0x0000000000007b1d */ /* 0x000fe20000010000 */
[----:B------:R-:W-:-:S07]  /*e630*/  PLOP3.LUT P0, PT, PT, PT, UP1, 0x80, 0x0 ;  /* 0x000000000000781c */ /* 0x000fce0003f0f018 */
[----:B------:R-:W4:Y:S01]  /*e640*/  LDC R4, c[0x0][0x230] ;  /* 0x00008c00ff047b82 */ /* 0x000f220000000800 */
[----:B------:R1:W-:Y:S04]  /*e650*/  STL.64 [R1+0x2578], R214 ;  /* 0x002578d601007387 */ /* 0x0003e80000100a00 */
[----:B------:R-:W-:Y:S03]  /*e660*/  STL.64 [R1+0x2570], R216 ;  /* 0x002570d801007387 */ /* 0x000fe60000100a00 */
[----:B------:R-:W4:Y:S01]  /*e670*/  LDC R233, c[0x0][0x230] ;  /* 0x00008c00ffe97b82 */ /* 0x000f220000000800 */
[----:B------:R2:W-:Y:S04]  /*e680*/  STL.64 [R1+0x2568], R218 ;  /* 0x002568da01007387 */ /* 0x0005e80000100a00 */
[----:B------:R2:W-:Y:S03]  /*e690*/  STL.64 [R1+0x2560], R220 ;  /* 0x002560dc01007387 */ /* 0x0005e60000100a00 */
[----:B-1----:R-:W1:Y:S01]  /*e6a0*/  LDC R215, c[0x0][0x230] ;  /* 0x00008c00ffd77b82 */ /* 0x002e620000000800 */
[----:B------:R2:W-:Y:S04]  /*e6b0*/  STL.64 [R1+0x2558], R222 ;  /* 0x002558de01007387 */ /* 0x0005e80000100a00 */
[----:B------:R2:W-:Y:S01]  /*e6c0*/  STL.64 [R1+0x2550], R224 ;  /* 0x002550e001007387 */ /* 0x0005e20000100a00 */
[----:B----4-:R-:W-:-:S02]  /*e6d0*/  VIADD R4, R4, 0xffffffbd ;  /* 0xffffffbd04047836 */ /* 0x010fc40000000000 */
[----:B------:R-:W4:Y:S01]  /*e6e0*/  LDC R214, c[0x0][0x230] ;  /* 0x00008c00ffd67b82 */ /* 0x000f220000000800 */
[----:B------:R1:W-:Y:S02]  /*e6f0*/  STL.64 [R1+0x2548], R226 ;  /* 0x002548e201007387 */ /* 0x0003e40000100a00 */
[----:B------:R-:W-:Y:S02]  /*e700*/  ISETP.GE.U32.AND P5, PT, R4, 0x7fffff7e, PT ;  /* 0x7fffff7e0400780c */ /* 0x000fe40003fa6070 */
[----:B------:R1:W-:Y:S01]  /*e710*/  STL.64 [R1+0x2540], R228 ;  /* 0x002540e401007387 */ /* 0x0003e20000100a00 */
[----:B------:R-:W-:Y:S02]  /*e720*/  VIADD R233, R233, 0xffffffbe ;  /* 0xffffffbee9e97836 */ /* 0x000fe40000000000 */
[----:B------:R-:W1:Y:S01]  /*e730*/  LDC R252, c[0x0][0x230] ;  /* 0x00008c00fffc7b82 */ /* 0x000e620000000800 */
[----:B------:R-:W-:Y:S02]  /*e740*/  STL.64 [R1+0x1c08], R154 ;  /* 0x001c089a01007387 */ /* 0x000fe40000100a00 */
[----:B------:R-:W-:-:S02]  /*e750*/  ISETP.GE.U32.AND P6, PT, R233, 0x7fffff7f, PT ;  /* 0x7fffff7fe900780c */ /* 0x000fc40003fc6070 */
[----:B------:R-:W-:Y:S04]  /*e760*/  STL.64 [R1+0x1c00], R152 ;  /* 0x001c009801007387 */ /* 0x000fe80000100a00 */
[----:B--2---:R2:W-:Y:S04]  /*e770*/  STL.64 [R1+0x1bf8], R22 ;  /* 0x001bf81601007387 */ /* 0x0045e80000100a00 */
[----:B------:R-:W2:Y:S01]  /*e780*/  LDL.LU.64 R218, [R1+0x230] ;  /* 0x0002300001da7983 */ /* 0x000ea20000300a00 */
[----:B----4-:R-:W-:-:S03]  /*e790*/  VIADD R233, R214, 0xffffffbb ;  /* 0xffffffbbd6e97836 */ /* 0x010fc60000000000 */
[----:B------:R-:W4:Y:S04]  /*e7a0*/  LDL.LU.64 R220, [R1+0x228] ;  /* 0x0002280001dc7983 */ /* 0x000f280000300a00 */
[----:B------:R-:W4:Y:S01]  /*e7b0*/  LDL.LU.64 R222, [R1+0x220] ;  /* 0x0002200001de7983 */ /* 0x000f220000300a00 */
[----:B-1----:R-:W-:-:S03]  /*e7c0*/  IADD3 R252, R252, -0x41, RZ ;  /* 0xffffffbffcfc7810 */ /* 0x002fc60007ffe0ff */
[----:B------:R-:W4:Y:S04]  /*e7d0*/  LDL.LU.64 R224, [R1+0x210] ;  /* 0x0002100001e07983 */ /* 0x000f280000300a00 */
[----:B------:R-:W4:Y:S04]  /*e7e0*/  LDL.LU.64 R226, [R1+0x208] ;  /* 0x0002080001e27983 */ /* 0x000f280000300a00 */
[----:B------:R-:W4:Y:S01]  /*e7f0*/  LDL.LU.64 R228, [R1+0x200] ;  /* 0x0002000001e47983 */ /* 0x000f220000300a00 */
[----:B---3--:R-:W-:Y:S02]  /*e800*/  SEL R2, R2, RZ, P0 ;  /* 0x000000ff02027207 */ /* 0x008fe40000000000 */
[----:B------:R-:W-:-:S02]  /*e810*/  ISETP.GE.U32.AND P0, PT, R252, 0x7fffff80, PT ;  /* 0x7fffff80fc00780c */ /* 0x000fc40003f06070 */
[----:B------:R-:W-:Y:S01]  /*e820*/  ISETP.NE.U32.AND P1, PT, R2, RZ, PT ;  /* 0x000000ff0200720c */ /* 0x000fe20003f25070 */
[----:B------:R-:W1:Y:S01]  /*e830*/  LDC R252, c[0x0][0x230] ;  /* 0x00008c00fffc7b82 */ /* 0x000e620000000800 */
[----:B------:R-:W-:-:S07]  /*e840*/  IADD3 R2, R215, -0x44, RZ ;  /* 0xffffffbcd7027810 */ /* 0x000fce0007ffe0ff */
[----:B------:R-:W3:Y:S01]  /*e850*/  LDC R215, c[0x0][0x230] ;  /* 0x00008c00ffd77b82 */ /* 0x000ee20000000800 */
[----:B------:R-:W-:Y:S02]  /*e860*/  ISETP.GE.U32.AND P3, PT, R2, 0x7fffff7d, PT ;  /* 0x7fffff7d0200780c */ /* 0x000fe40003f66070 */
[----:B------:R-:W-:Y:S01]  /*e870*/  SHF.L.U32 R2, R230, 0x6, RZ ;  /* 0x00000006e6027819 */ /* 0x000fe200000006ff */
[----:B---3--:R-:W-:-:S04]  /*e880*/  VIADD R4, R215, 0xffffffba ;  /* 0xffffffbad7047836 */ /* 0x008fc80000000000 */
[----:B------:R-:W3:Y:S08]  /*e890*/  LDC R230, c[0x0][0x230] ;  /* 0x00008c00ffe67b82 */ /* 0x000ef00000000800 */
[----:B------:R-:W1:Y:S01]  /*e8a0*/  LDC R215, c[0x0][0x230] ;  /* 0x00008c00ffd77b82 */ /* 0x000e620000000800 */
[----:B------:R-:W-:Y:S01]  /*e8b0*/  ISETP.GE.U32.AND P4, PT, R4, 0x7fffff7b, PT ;  /* 0x7fffff7b0400780c */ /* 0x000fe20003f86070 */
[----:B--2---:R-:W-:-:S04]  /*e8c0*/  IMAD.WIDE R22, R2, 0x4, R186 ;  /* 0x0000000402167825 */ /* 0x004fc800078e02ba */
[C---:B------:R-:W-:Y:S01]  /*e8d0*/  IMAD.WIDE R216, R2.reuse, 0x4, R182 ;  /* 0x0000000402d87825 */ /* 0x040fe200078e02b6 */
[----:B------:R-:W-:Y:S01]  /*e8e0*/  @!PT LDS RZ, [RZ] ;  /* 0x00000000fffff984 */ /* 0x000fe20000000800 */
[----:B------:R-:W-:Y:S01]  /*e8f0*/  @!PT LDS RZ, [RZ] ;  /* 0x00000000fffff984 */ /* 0x000fe20000000800 */
[----:B------:R-:W-:Y:S01]  /*e900*/  @!PT LDS RZ, [RZ] ;  /* 0x00000000fffff984 */ /* 0x000fe20000000800 */
[----:B------:R-:W-:Y:S03]  /*e910*/  LDGSTS.E [R7+0x20000], desc[UR8][R22.64], !P0 ;  /* 0x2000000016077fae */ /* 0x000fe6000c121848 */
[----:B------:R-:W-:-:S04]  /*e920*/  IMAD.WIDE R182, R2, 0x4, R180 ;  /* 0x0000000402b67825 */ /* 0x000fc800078e02b4 */
[----:B-1----:R-:W-:Y:S02]  /*e930*/  VIADD R4, R215, 0xffffffb9 ;  /* 0xffffffb9d7047836 */ /* 0x002fe40000000000 */
[C---:B------:R-:W-:Y:S02]  /*e940*/  IMAD.WIDE R214, R2.reuse, 0x4, R184 ;  /* 0x0000000402d67825 */ /* 0x040fe400078e02b8 */
[----:B------:R-:W2:Y:S04]  /*e950*/  LDL.LU.64 R184, [R1+0x1f8] ;  /* 0x0001f80001b87983 */ /* 0x000ea80000300a00 */
[----:B------:R1:W-:Y:S04]  /*e960*/  STL.64 [R1+0xd88], R22 ;  /* 0x000d881601007387 */ /* 0x0003e80000100a00 */
[----:B------:R3:W-:Y:S04]  /*e970*/  STL.64 [R1+0xd80], R214 ;  /* 0x000d80d601007387 */ /* 0x0007e80000100a00 */
[----:B------:R-:W2:Y:S04]  /*e980*/  LDL.LU.64 R180, [R1+0x218] ;  /* 0x0002180001b47983 */ /* 0x000ea80000300a00 */
[----:B------:R3:W-:Y:S04]  /*e990*/  STL.64 [R1+0xd78], R216 ;  /* 0x000d78d801007387 */ /* 0x0007e80000100a00 */
[----:B------:R3:W-:Y:S04]  /*e9a0*/  STL.64 [R1+0xd70], R182 ;  /* 0x000d70b601007387 */ /* 0x0007e80000100a00 */
[----:B------:R-:W2:Y:S04]  /*e9b0*/  LDL.LU.64 R186, [R1+0x1f0] ;  /* 0x0001f00001ba7983 */ /* 0x000ea80000300a00 */
[----:B------:R-:W2:Y:S04]  /*e9c0*/  LDL.LU.64 R154, [R1+0x1e8] ;  /* 0x0001e800019a7983 */ /* 0x000ea80000300a00 */
[----:B------:R-:W2:Y:S04]  /*e9d0*/  LDL.LU.64 R152, [R1+0x1e0] ;  /* 0x0001e00001987983 */ /* 0x000ea80000300a00 */
[----:B-1----:R-:W2:Y:S04]  /*e9e0*/  LDL.LU.64 R22, [R1+0x1d8] ;  /* 0x0001d80001167983 */ /* 0x002ea80000300a00 */
[----:B------:R-:W-:Y:S04]  /*e9f0*/  LDGSTS.E [R7+0x24000], desc[UR8][R214.64], !P0 ;  /* 0x24000000d6077fae */ /* 0x000fe8000c121848 */
[----:B------:R-:W-:Y:S01]  /*ea00*/  LDGSTS.E [R7+0x28000], desc[UR8][R216.64], !P0 ;  /* 0x28000000d8077fae */ /* 0x000fe2000c121848 */
[----:B------:R-:W-:-:S03]  /*ea10*/  IMAD.WIDE R218, R2, 0x4, R218 ;  /* 0x0000000402da7825 */ /* 0x000fc600078e02da */
[----:B------:R1:W-:Y:S01]  /*ea20*/  LDGSTS.E [R7+0x2c000], desc[UR8][R182.64], !P0 ;  /* 0x2c000000b6077fae */ /* 0x0003e2000c121848 */
[----:B----4-:R-:W-:-:S03]  /*ea30*/  IMAD.WIDE R220, R2, 0x4, R220 ;  /* 0x0000000402dc7825 */ /* 0x010fc600078e02dc */
[----:B---3--:R-:W3:Y:S01]  /*ea40*/  LDL.LU.64 R214, [R1+0x2578] ;  /* 0x0025780001d67983 */ /* 0x008ee20000300a00 */
[----:B------:R-:W-:-:S03]  /*ea50*/  IMAD.WIDE R222, R2, 0x4, R222 ;  /* 0x0000000402de7825 */ /* 0x000fc600078e02de */
[----:B------:R-:W4:Y:S01]  /*ea60*/  LDL.LU.64 R216, [R1+0x2570] ;  /* 0x0025700001d87983 */ /* 0x000f220000300a00 */
[----:B-1----:R-:W1:Y:S03]  /*ea70*/  LDC R182, c[0x0][0x230] ;  /* 0x00008c00ffb67b82 */ /* 0x002e660000000800 */
[----:B------:R1:W-:Y:S01]  /*ea80*/  STL.64 [R1+0xd68], R218 ;  /* 0x000d68da01007387 */ /* 0x0003e20000100a00 */
[----:B------:R-:W-:-:S03]  /*ea90*/  IMAD.WIDE R224, R2, 0x4, R224 ;  /* 0x0000000402e07825 */ /* 0x000fc600078e02e0 */
[----:B------:R1:W-:Y:S01]  /*eaa0*/  STL.64 [R1+0xd60], R220 ;  /* 0x000d60dc01007387 */ /* 0x0003e20000100a00 */
[----:B------:R-:W-:-:S03]  /*eab0*/  IMAD.WIDE R226, R2, 0x4, R226 ;  /* 0x0000000402e27825 */ /* 0x000fc600078e02e2 */
[----:B------:R-:W-:Y:S01]  /*eac0*/  LDGSTS.E [R7+0x20004], desc[UR8][R218.64], !P6 ;  /* 0x20004000da077fae */ /* 0x000fe2000f121848 */
[----:B------:R-:W-:Y:S01]  /*ead0*/  ISETP.GE.U32.AND P0, PT, R4, 0x7fffff7a, PT ;  /* 0x7fffff7a0400780c */ /* 0x000fe20003f06070 */
[----:B------:R-:W-:Y:S02]  /*eae0*/  IMAD.WIDE R228, R2, 0x4, R228 ;  /* 0x0000000402e47825 */ /* 0x000fe400078e02e4 */
[----:B------:R-:W-:Y:S02]  /*eaf0*/  LDGSTS.E [R7+0x24004], desc[UR8][R220.64], !P6 ;  /* 0x24004000dc077fae */ /* 0x000fe4000f121848 */
[----:B------:R-:W-:Y:S02]  /*eb00*/  VIADD R4, R252, 0xffffffb8 ;  /* 0xffffffb8fc047836 */ /* 0x000fe40000000000 */
[----:B------:R-:W-:Y:S01]  /*eb10*/  LDGSTS.E [R7+0x28004], desc[UR8][R222.64], !P6 ;  /* 0x28004000de077fae */ /* 0x000fe2000f121848 */
[C---:B------:R-:W-:Y:S01]  /*eb20*/  IMAD.WIDE R178, R2.reuse, 0x4, R178 ;  /* 0x0000000402b27825 */ /* 0x040fe200078e02b2 */
[----:B------:R-:W-:Y:S01]  /*eb30*/  ISETP.GE.U32.AND P2, PT, R233, 0x7fffff7c, PT ;  /* 0x7fffff7ce900780c */ /* 0x000fe20003f46070 */
[----:B------:R-:W-:Y:S01]  /*eb40*/  UISETP.GT.AND UP1, UPT, UR4, 0xbf, UPT ;  /* 0x000000bf0400788c */ /* 0x000fe2000bf24270 */
[----:B-1----:R-:W4:Y:S01]  /*eb50*/  LDL.LU.64 R218, [R1+0x2568] ;  /* 0x0025680001da7983 */ /* 0x002f220000300a00 */
[C---:B------:R-:W-:Y:S01]  /*eb60*/  IMAD.WIDE R170, R2.reuse, 0x4, R170 ;  /* 0x0000000402aa7825 */ /* 0x040fe200078e02aa */
[----:B------:R-:W1:Y:S02]  /*eb70*/  LDC R252, c[0x0][0x230] ;  /* 0x00008c00fffc7b82 */ /* 0x000e640000000800 */
[----:B------:R2:W-:Y:S04]  /*eb80*/  STL.64 [R1+0xd58], R222 ;  /* 0x000d58de01007387 */ /* 0x0005e80000100a00 */
[----:B------:R-:W4:Y:S01]  /*eb90*/  LDL.LU.64 R220, [R1+0x2560] ;  /* 0x0025600001dc7983 */ /* 0x000f220000300a00 */
[----:B--2---:R-:W-:-:S04]  /*eba0*/  IMAD.WIDE R184, R2, 0x4, R184 ;  /* 0x0000000402b87825 */ /* 0x004fc800078e02b8 */
[----:B------:R-:W-:-:S05]  /*ebb0*/  IMAD.WIDE R180, R2, 0x4, R180 ;  /* 0x0000000402b47825 */ /* 0x000fca00078e02b4 */
[----:B------:R2:W-:Y:S04]  /*ebc0*/  STL.64 [R1+0xd50], R180 ;  /* 0x000d50b401007387 */ /* 0x0005e80000100a00 */
[----:B------:R-:W4:Y:S04]  /*ebd0*/  LDL.LU.64 R222, [R1+0x2558] ;  /* 0x0025580001de7983 */ /* 0x000f280000300a00 */
[----:B------:R2:W-:Y:S04]  /*ebe0*/  LDGSTS.E [R7+0x2c004], desc[UR8][R180.64], !P6 ;  /* 0x2c004000b4077fae */ /* 0x0005e8000f121848 */
[----:B------:R1:W-:Y:S01]  /*ebf0*/  STL.64 [R1+0xd48], R224 ;  /* 0x000d48e001007387 */ /* 0x0003e20000100a00 */
[----:B------:R-:W-:-:S03]  /*ec00*/  ISETP.GE.U32.AND P6, PT, R4, 0x7fffff79, PT ;  /* 0x7fffff790400780c */ /* 0x000fc60003fc6070 */
[----:B------:R1:W-:Y:S04]  /*ec10*/  STL.64 [R1+0xd40], R226 ;  /* 0x000d40e201007387 */ /* 0x0003e80000100a00 */
[----:B------:R-:W-:Y:S01]  /*ec20*/  LDGSTS.E [R7+0x20008], desc[UR8][R224.64], !P5 ;  /* 0x20008000e0077fae */ /* 0x000fe2000e921848 */
[----:B------:R-:W-:Y:S01]  /*ec30*/  IADD3 R4, R230, -0x61, RZ ;  /* 0xffffff9fe6047810 */ /* 0x000fe20007ffe0ff */
[C---:B------:R-:W-:Y:S01]  /*ec40*/  IMAD.WIDE R154, R2.reuse, 0x4, R154 ;  /* 0x00000004029a7825 */ /* 0x040fe200078e029a */
[----:B--2---:R-:W2:Y:S01]  /*ec50*/  LDC R181, c[0x0][0x230] ;  /* 0x00008c00ffb57b82 */ /* 0x004ea20000000800 */
[----:B------:R-:W-:Y:S04]  /*ec60*/  LDGSTS.E [R7+0x24008], desc[UR8][R226.64], !P5 ;  /* 0x24008000e2077fae */ /* 0x000fe8000e921848 */
[----:B------:R-:W-:Y:S01]  /*ec70*/  LDGSTS.E [R7+0x28008], desc[UR8][R228.64], !P5 ;  /* 0x28008000e4077fae */ /* 0x000fe2000e921848 */
[----:B------:R-:W-:-:S02]  /*ec80*/  IMAD.WIDE R152, R2, 0x4, R152 ;  /* 0x0000000402987825 */ /* 0x000fc400078e0298 */
[----:B------:R-:W2:Y:S01]  /*ec90*/  LDC R180, c[0x0][0x230] ;  /* 0x00008c00ffb47b82 */ /* 0x000ea20000000800 */
[----:B-1----:R-:W4:Y:S04]  /*eca0*/  LDL.LU.64 R224, [R1+0x2550] ;  /* 0x0025500001e07983 */ /* 0x002f280000300a00 */
[----:B------:R1:W-:Y:S04]  /*ecb0*/  STL.64 [R1+0xd38], R228 ;  /* 0x000d38e401007387 */ /* 0x0003e80000100a00 */
[----:B------:R-:W4:Y:S04]  /*ecc0*/  LDL.LU.64 R226, [R1+0x2548] ;  /* 0x0025480001e27983 */ /* 0x000f280000300a00 */
[----:B------:R1:W-:Y:S04]  /*ecd0*/  STL.64 [R1+0xd30], R184 ;  /* 0x000d30b801007387 */ /* 0x0003e80000100a00 */
[----:B------:R1:W-:Y:S01]  /*ece0*/  LDGSTS.E [R7+0x2c008], desc[UR8][R184.64], !P5 ;  /* 0x2c008000b8077fae */ /* 0x0003e2000e921848 */
[----:B------:R-:W-:Y:S01]  /*ecf0*/  ISETP.GE.U32.AND P5, PT, R4, 0x7fffff60, PT ;  /* 0x7fffff600400780c */ /* 0x000fe20003fa6070 */
[----:B------:R-:W-:-:S02]  /*ed00*/  IMAD.WIDE R22, R2, 0x4, R22 ;  /* 0x0000000402167825 */ /* 0x000fc400078e0216 */
[----:B-1----:R-:W4:Y:S02]  /*ed10*/  LDL.LU.64 R228, [R1+0x2540] ;  /* 0x0025400001e47983 */ /* 0x002f240000300a00 */
[----:B------:R-:W-:Y:S02]  /*ed20*/  VIADD R4, R182, 0xffffff9e ;  /* 0xffffff9eb6047836 */ /* 0x000fe40000000000 */
[C---:B------:R-:W-:Y:S01]  /*ed30*/  IMAD.WIDE R162, R2.reuse, 0x4, R162 ;  /* 0x0000000402a27825 */ /* 0x040fe200078e02a2 */
[----:B------:R-:W1:Y:S03]  /*ed40*/  LDC R182, c[0x0][0x230] ;  /* 0x00008c00ffb67b82 */ /* 0x000e660000000800 */
[----:B------:R-:W-:-:S05]  /*ed50*/  IMAD.WIDE R184, R2, 0x4, R186 ;  /* 0x0000000402b87825 */ /* 0x000fca00078e02ba */
[----:B------:R-:W-:Y:S04]  /*ed60*/  LDGSTS.E [R7+0x2000c], desc[UR8][R184.64], !P3 ;  /* 0x2000c000b8077fae */ /* 0x000fe8000d921848 */
[----:B------:R2:W-:Y:S04]  /*ed70*/  LDGSTS.E [R7+0x2400c], desc[UR8][R154.64], !P3 ;  /* 0x2400c0009a077fae */ /* 0x0005e8000d921848 */
[----:B------:R2:W-:Y:S04]  /*ed80*/  LDGSTS.E [R7+0x2800c], desc[UR8][R152.64], !P3 ;  /* 0x2800c00098077fae */ /* 0x0005e8000d921848 */
[----:B------:R2:W-:Y:S01]  /*ed90*/  LDGSTS.E [R7+0x2c00c], desc[UR8][R22.64], !P3 ;  /* 0x2c00c00016077fae */ /* 0x0005e2000d921848 */
[----:B------:R-:W-:-:S03]  /*eda0*/  ISETP.GE.U32.AND P3, PT, R4, 0x7fffff5f, PT ;  /* 0x7fffff5f0400780c */ /* 0x000fc60003f66070 */
[----:B------:R-:W-:Y:S04]  /*edb0*/  STL.64 [R1+0xd28], R184 ;  /* 0x000d28b801007387 */ /* 0x000fe80000100a00 */
[----:B------:R2:W-:Y:S04]  /*edc0*/  STL.64 [R1+0xd20], R154 ;  /* 0x000d209a01007387 */ /* 0x0005e80000100a00 */
[----:B------:R1:W-:Y:S04]  /*edd0*/  STL.64 [R1+0xd18], R152 ;  /* 0x000d189801007387 */ /* 0x0003e80000100a00 */
[----:B------:R1:W-:Y:S01]  /*ede0*/  STL.64 [R1+0xd10], R22 ;  /* 0x000d101601007387 */ /* 0x0003e20000100a00 */
[----:B--2---:R-:W-:-:S03]  /*edf0*/  IMAD.WIDE R154, R2, 0x4, R176 ;  /* 0x00000004029a7825 */ /* 0x004fc600078e02b0 */
[----:B------:R-:W-:Y:S01]  /*ee00*/  STL.64 [R1+0xcf8], R178 ;  /* 0x000cf8b201007387 */ /* 0x000fe20000100a00 */
[----:B-1----:R-:W-:-:S03]  /*ee10*/  IMAD.WIDE R152, R2, 0x4, R174 ;  /* 0x0000000402987825 */ /* 0x002fc600078e02ae */
[----:B------:R-:W-:Y:S01]  /*ee20*/  LDGSTS.E [R7+0x30000], desc[UR8][R178.64], !P5 ;  /* 0x30000000b2077fae */ /* 0x000fe2000e921848 */
[----:B------:R-:W-:-:S03]  /*ee30*/  IMAD.WIDE R22, R2, 0x4, R172 ;  /* 0x0000000402167825 */ /* 0x000fc600078e02ac */
[----:B------:R1:W-:Y:S01]  /*ee40*/  STL.64 [R1+0xcf0], R154 ;  /* 0x000cf09a01007387 */ /* 0x0003e20000100a00 */
[----:B------:R-:W2:Y:S03]  /*ee50*/  LDC R172, c[0x0][0x230] ;  /* 0x00008c00ffac7b82 */ /* 0x000ea60000000800 */
[----:B------:R1:W-:Y:S04]  /*ee60*/  LDGSTS.E [R7+0x34000], desc[UR8][R154.64], !P5 ;  /* 0x340000009a077fae */ /* 0x0003e8000e921848 */
[----:B------:R1:W-:Y:S04]  /*ee70*/  STL.64 [R1+0xce8], R152 ;  /* 0x000ce89801007387 */ /* 0x0003e80000100a00 */
[----:B------:R1:W-:Y:S02]  /*ee80*/  LDGSTS.E [R7+0x38000], desc[UR8][R152.64], !P5 ;  /* 0x3800000098077fae */ /* 0x0003e4000e921848 */
[----:B-1----:R-:W-:-:S02]  /*ee90*/  IMAD.WIDE R154, R2, 0x4, R168 ;  /* 0x00000004029a7825 */ /* 0x002fc400078e02a8 */
[----:B------:R1:W-:Y:S04]  /*eea0*/  STL.64 [R1+0xce0], R22 ;  /* 0x000ce01601007387 */ /* 0x0003e80000100a00 */
[----:B------:R1:W-:Y:S01]  /*eeb0*/  LDGSTS.E [R7+0x3c000], desc[UR8][R22.64], !P5 ;  /* 0x3c00000016077fae */ /* 0x0003e2000e921848 */
[----:B------:R-:W-:-:S03]  /*eec0*/  IMAD.WIDE R152, R2, 0x4, R166 ;  /* 0x0000000402987825 */ /* 0x000fc600078e02a6 */
[----:B------:R-:W-:Y:S04]  /*eed0*/  STL.64 [R1+0xcd8], R170 ;  /* 0x000cd8aa01007387 */ /* 0x000fe80000100a00 */
[----:B------:R-:W-:Y:S01]  /*eee0*/  LDGSTS.E [R7+0x30004], desc[UR8][R170.64], !P3 ;  /* 0x30004000aa077fae */ /* 0x000fe2000d921848 */
[----:B-1----:R-:W-:-:S03]  /*eef0*/  IMAD.WIDE R22, R2, 0x4, R164 ;  /* 0x0000000402167825 */ /* 0x002fc600078e02a4 */
[----:B------:R-:W-:Y:S01]  /*ef00*/  STL.64 [R1+0xcd0], R154 ;  /* 0x000cd09a01007387 */ /* 0x000fe20000100a00 */
[----:B------:R-:W1:Y:S03]  /*ef10*/  LDC R164, c[0x0][0x230] ;  /* 0x00008c00ffa47b82 */ /* 0x000e660000000800 */
[----:B------:R-:W-:Y:S04]  /*ef20*/  LDGSTS.E [R7+0x34004], desc[UR8][R154.64], !P3 ;  /* 0x340040009a077fae */ /* 0x000fe8000d921848 */
[----:B------:R-:W-:Y:S04]  /*ef30*/  STL.64 [R1+0xcc8], R152 ;  /* 0x000cc89801007387 */ /* 0x000fe80000100a00 */
[----:B------:R-:W-:Y:S04]  /*ef40*/  LDGSTS.E [R7+0x38004], desc[UR8][R152.64], !P3 ;  /* 0x3800400098077fae */ /* 0x000fe8000d921848 */
[----:B------:R3:W-:Y:S04]  /*ef50*/  STL.64 [R1+0xcc0], R22 ;  /* 0x000cc01601007387 */ /* 0x0007e80000100a00 */
[----:B------:R-:W-:Y:S04]  /*ef60*/  LDGSTS.E [R7+0x3c004], desc[UR8][R22.64], !P3 ;  /* 0x3c00400016077fae */ /* 0x000fe8000d921848 */
[----:B---3--:R-:W3:Y:S04]  /*ef70*/  LDL.LU.64 R22, [R1+0x1d0] ;  /* 0x0001d00001167983 */ /* 0x008ee80000300a00 */
[----:B------:R-:W2:Y:S04]  /*ef80*/  LDL.LU.64 R186, [R1+0x1c8] ;  /* 0x0001c80001ba7983 */ /* 0x000ea80000300a00 */
[----:B------:R-:W4:Y:S04]  /*ef90*/  LDL.LU.64 R152, [R1+0x1c0] ;  /* 0x0001c00001987983 */ /* 0x000f280000300a00 */
[----:B------:R-:W4:Y:S01]  /*efa0*/  LDL.LU.64 R154, [R1+0x1b8] ;  /* 0x0001b800019a7983 */ /* 0x000f220000300a00 */
[----:B------:R-:W-:-:S02]  /*efb0*/  VIADD R4, R181, 0xffffff9d ;  /* 0xffffff9db5047836 */ /* 0x000fc40000000000 */
[----:B------:R-:W-:-:S03]  /*efc0*/  IMAD.WIDE R160, R2, 0x4, R160 ;  /* 0x0000000402a07825 */ /* 0x000fc600078e02a0 */
[----:B------:R-:W-:Y:S02]  /*efd0*/  ISETP.GE.U32.AND P5, PT, R4, 0x7fffff5e, PT ;  /* 0x7fffff5e0400780c */ /* 0x000fe40003fa6070 */
[----:B------:R-:W-:Y:S01]  /*efe0*/  IADD3 R4, R180, -0x64, RZ ;  /* 0xffffff9cb4047810 */ /* 0x000fe20007ffe0ff */
[----:B------:R-:W-:Y:S01]  /*eff0*/  IMAD.WIDE R158, R2, 0x4, R158 ;  /* 0x00000004029e7825 */ /* 0x000fe200078e029e */
[----:B------:R-:W-:Y:S02]  /*f000*/  STL.64 [R1+0xcb8], R162 ;  /* 0x000cb8a201007387 */ /* 0x000fe40000100a00 */
[----:B------:R-:W-:Y:S01]  /*f010*/  ISETP.GE.U32.AND P3, PT, R4, 0x7fffff5d, PT ;  /* 0x7fffff5d0400780c */ /* 0x000fe20003f66070 */
[C---:B------:R-:W-:Y:S01]  /*f020*/  IMAD.WIDE R156, R2.reuse, 0x4, R156 ;  /* 0x00000004029c7825 */ /* 0x040fe200078e029c */
[----:B------:R-:W-:Y:S03]  /*f030*/  STL.64 [R1+0xcb0], R160 ;  /* 0x000cb0a001007387 */ /* 0x000fe60000100a00 */
[C---:B------:R-:W-:Y:S01]  /*f040*/  IMAD.WIDE R150, R2.reuse, 0x4, R150 ;  /* 0x0000000402967825 */ /* 0x040fe200078e0296 */
[----:B------:R-:W-:Y:S03]  /*f050*/  STL.64 [R1+0xca8], R158 ;  /* 0x000ca89e01007387 */ /* 0x000fe60000100a00 */
[C---:B------:R-:W-:Y:S01]  /*f060*/  IMAD.WIDE R148, R2.reuse, 0x4, R148 ;  /* 0x0000000402947825 */ /* 0x040fe200078e0294 */
[----:B------:R1:W-:Y:S03]  /*f070*/  STL.64 [R1+0xca0], R156 ;  /* 0x000ca09c01007387 */ /* 0x0003e60000100a00 */
[C---:B------:R-:W-:Y:S01]  /*f080*/  IMAD.WIDE R146, R2.reuse, 0x4, R146 ;  /* 0x0000000402927825 */ /* 0x040fe200078e0292 */
[----:B------:R-:W4:Y:S03]  /*f090*/  LDL.LU.64 R180, [R1+0x1b0] ;  /* 0x0001b00001b47983 */ /* 0x000f260000300a00 */
[C---:B------:R-:W-:Y:S01]  /*f0a0*/  IMAD.WIDE R144, R2.reuse, 0x4, R144 ;  /* 0x0000000402907825 */ /* 0x040fe200078e0290 */
[----:B------:R-:W4:Y:S04]  /*f0b0*/  LDL.LU.64 R166, [R1+0x1a8] ;  /* 0x0001a80001a67983 */ /* 0x000f280000300a00 */
[----:B------:R-:W4:Y:S04]  /*f0c0*/  LDL.LU.64 R168, [R1+0x1a0] ;  /* 0x0001a00001a87983 */ /* 0x000f280000300a00 */
[----:B------:R-:W-:Y:S04]  /*f0d0*/  LDGSTS.E [R7+0x30008], desc[UR8][R162.64], !P5 ;  /* 0x30008000a2077fae */ /* 0x000fe8000e921848 */
[----:B------:R-:W4:Y:S04]  /*f0e0*/  LDL.LU.64 R170, [R1+0x198] ;  /* 0x0001980001aa7983 */ /* 0x000f280000300a00 */
[----:B------:R-:W-:Y:S04]  /*f0f0*/  LDGSTS.E [R7+0x34008], desc[UR8][R160.64], !P5 ;  /* 0x34008000a0077fae */ /* 0x000fe8000e921848 */
[----:B------:R-:W-:Y:S04]  /*f100*/  STL.64 [R1+0xc98], R150 ;  /* 0x000c989601007387 */ /* 0x000fe80000100a00 */
[----:B------:R-:W-:Y:S04]  /*f110*/  LDGSTS.E [R7+0x38008], desc[UR8][R158.64], !P5 ;  /* 0x380080009e077fae */ /* 0x000fe8000e921848 */
[----:B------:R-:W-:Y:S04]  /*f120*/  STL.64 [R1+0xc90], R148 ;  /* 0x000c909401007387 */ /* 0x000fe80000100a00 */
[----:B------:R1:W-:Y:S04]  /*f130*/  LDGSTS.E [R7+0x3c008], desc[UR8][R156.64], !P5 ;  /* 0x3c0080009c077fae */ /* 0x0003e8000e921848 */
[----:B------:R1:W-:Y:S04]  /*f140*/  STL.64 [R1+0xc88], R146 ;  /* 0x000c889201007387 */ /* 0x0003e80000100a00 */
[----:B------:R-:W-:Y:S04]  /*f150*/  LDGSTS.E [R7+0x3000c], desc[UR8][R150.64], !P3 ;  /* 0x3000c00096077fae */ /* 0x000fe8000d921848 */
[----:B------:R4:W-:Y:S01]  /*f160*/  STL.64 [R1+0xc80], R144 ;  /* 0x000c809001007387 */ /* 0x0009e20000100a00 */
[----:B-1----:R-:W1:Y:S03]  /*f170*/  LDC R156, c[0x0][0x230] ;  /* 0x00008c00ff9c7b82 */ /* 0x002e660000000800 */
[----:B------:R-:W-:Y:S04]  /*f180*/  LDGSTS.E [R7+0x3400c], desc[UR8][R148.64], !P3 ;  /* 0x3400c00094077fae */ /* 0x000fe8000d921848 */
[----:B------:R-:W4:Y:S04]  /*f190*/  LDL.LU.64 R174, [R1+0x190] ;  /* 0x0001900001ae7983 */ /* 0x000f280000300a00 */
[----:B------:R1:W-:Y:S04]  /*f1a0*/  LDGSTS.E [R7+0x3800c], desc[UR8][R146.64], !P3 ;  /* 0x3800c00092077fae */ /* 0x0003e8000d921848 */
[----:B------:R-:W4:Y:S04]  /*f1b0*/  LDL.LU.64 R176, [R1+0x188] ;  /* 0x0001880001b07983 */ /* 0x000f280000300a00 */
[----:B------:R4:W-:Y:S04]  /*f1c0*/  LDGSTS.E [R7+0x3c00c], desc[UR8][R144.64], !P3 ;  /* 0x3c00c00090077fae */ /* 0x0009e8000d921848 */
[----:B------:R-:W4:Y:S01]  /*f1d0*/  LDL.LU.64 R178, [R1+0x180] ;  /* 0x0001800001b27983 */ /* 0x000f220000300a00 */
[----:B-1----:R-:W1:Y:S03]  /*f1e0*/  LDC R146, c[0x0][0x230] ;  /* 0x00008c00ff927b82 */ /* 0x002e660000000800 */
[----:B------:R-:W4:Y:S04]  /*f1f0*/  LDL.LU.64 R184, [R1+0x178] ;  /* 0x0001780001b87983 */ /* 0x000f280000300a00 */
[----:B------:R4:W-:Y:S01]  /*f200*/  STL.64 [R1+0x23e8], R6 ;  /* 0x0023e80601007387 */ /* 0x0009e20000100a00 */
[----:B---3--:R-:W-:-:S04]  /*f210*/  IMAD.WIDE R22, R2, 0x4, R22 ;  /* 0x0000000402167825 */ /* 0x008fc800078e0216 */
[C---:B--2---:R-:W-:Y:S01]  /*f220*/  IMAD.WIDE R148, R2.reuse, 0x4, R186 ;  /* 0x0000000402947825 */ /* 0x044fe200078e02ba */
[----:B------:R2:W-:Y:S03]  /*f230*/  STL.64 [R1+0xd08], R22 ;  /* 0x000d081601007387 */ /* 0x0005e60000100a00 */
[C---:B----4-:R-:W-:Y:S01]  /*f240*/  IMAD.WIDE R144, R2.reuse, 0x4, R152 ;  /* 0x0000000402907825 */ /* 0x050fe200078e0298 */
[----:B------:R-:W-:Y:S03]  /*f250*/  STL.64 [R1+0xd00], R148 ;  /* 0x000d009401007387 */ /* 0x000fe60000100a00 */
[----:B------:R-:W-:Y:S01]  /*f260*/  IMAD.WIDE R6, R2, 0x4, R154 ;  /* 0x0000000402067825 */ /* 0x000fe200078e029a */
[----:B------:R3:W-:Y:S04]  /*f270*/  STL.64 [R1+0xc78], R144 ;  /* 0x000c789001007387 */ /* 0x0007e80000100a00 */
[----:B------:R-:W4:Y:S04]  /*f280*/  LDL.LU.64 R186, [R1+0x170] ;  /* 0x0001700001ba7983 */ /* 0x000f280000300a00 */
[----:B------:R-:W-:Y:S04]  /*f290*/  LDGSTS.E [R8+0x20000], desc[UR8][R22.64], !P2 ;  /* 0x2000000016087fae */ /* 0x000fe8000d121848 */
[----:B------:R1:W-:Y:S01]  /*f2a0*/  STL.64 [R1+0xc70], R6 ;  /* 0x000c700601007387 */ /* 0x0003e20000100a00 */
[----:B------:R-:W-:-:S03]  /*f2b0*/  VIADD R4, R182, 0xffffffb7 ;  /* 0xffffffb7b6047836 */ /* 0x000fc60000000000 */
[----:B------:R-:W-:Y:S04]  /*f2c0*/  LDGSTS.E [R8+0x24000], desc[UR8][R148.64], !P2 ;  /* 0x2400000094087fae */ /* 0x000fe8000d121848 */
[----:B--2---:R-:W2:Y:S04]  /*f2d0*/  LDL.LU.64 R22, [R1+0x168] ;  /* 0x0001680001167983 */ /* 0x004ea80000300a00 */
[----:B------:R-:W2:Y:S04]  /*f2e0*/  LDL.LU.64 R152, [R1+0x160] ;  /* 0x0001600001987983 */ /* 0x000ea80000300a00 */
[----:B------:R-:W2:Y:S01]  /*f2f0*/  LDL.LU.64 R154, [R1+0x158] ;  /* 0x00015800019a7983 */ /* 0x000ea20000300a00 */
[----:B------:R-:W-:Y:S01]  /*f300*/  ISETP.GE.U32.AND P5, PT, R4, 0x7fffff78, PT ;  /* 0x7fffff780400780c */ /* 0x000fe20003fa6070 */
[----:B------:R-:W-:-:S02]  /*f310*/  VIADD R4, R172, 0xffffffb6 ;  /* 0xffffffb6ac047836 */ /* 0x000fc40000000000 */
[----:B------:R3:W-:Y:S01]  /*f320*/  LDGSTS.E [R8+0x28000], desc[UR8][R144.64], !P2 ;  /* 0x2800000090087fae */ /* 0x0007e2000d121848 */
[----:B------:R-:W-:Y:S02]  /*f330*/  IMAD.WIDE R158, R2, 0x4, R180 ;  /* 0x00000004029e7825 */ /* 0x000fe400078e02b4 */
[----:B------:R-:W-:Y:S01]  /*f340*/  ISETP.GE.U32.AND P3, PT, R4, 0x7fffff77, PT ;  /* 0x7fffff770400780c */ /* 0x000fe20003f66070 */
[----:B------:R1:W-:Y:S01]  /*f350*/  LDGSTS.E [R8+0x2c000], desc[UR8][R6.64], !P2 ;  /* 0x2c00000006087fae */ /* 0x0003e2000d121848 */
[----:B------:R-:W-:Y:S01]  /*f360*/  IADD3 R4, R164, -0x4b, RZ ;  /* 0xffffffb5a4047810 */ /* 0x000fe20007ffe0ff */
[----:B---3--:R-:W3:Y:S01]  /*f370*/  LDC R145, c[0x0][0x230] ;  /* 0x00008c00ff917b82 */ /* 0x008ee20000000800 */
[----:B------:R-:W-:Y:S02]  /*f380*/  IMAD.WIDE R150, R2, 0x4, R166 ;  /* 0x0000000402967825 */ /* 0x000fe400078e02a6 */
[----:B------:R-:W-:Y:S02]  /*f390*/  ISETP.GE.U32.AND P2, PT, R4, 0x7fffff76, PT ;  /* 0x7fffff760400780c */ /* 0x000fe40003f46070 */
[C---:B------:R-:W-:Y:S01]  /*f3a0*/  IMAD.WIDE R148, R2.reuse, 0x4, R168 ;  /* 0x0000000402947825 */ /* 0x040fe200078e02a8 */
[----:B------:R-:W-:Y:S02]  /*f3b0*/  STL.64 [R1+0xc68], R158 ;  /* 0x000c689e01007387 */ /* 0x000fe40000100a00 */
[----:B------:R-:W2:Y:S01]  /*f3c0*/  LDC R144, c[0x0][0x230] ;  /* 0x00008c00ff907b82 */ /* 0x000ea20000000800 */
[----:B-1----:R-:W-:Y:S01]  /*f3d0*/  IMAD.WIDE R6, R2, 0x4, R170 ;  /* 0x0000000402067825 */ /* 0x002fe200078e02aa */
[----:B------:R-:W-:Y:S03]  /*f3e0*/  LDGSTS.E [R8+0x20004], desc[UR8][R158.64], !P4 ;  /* 0x200040009e087fae */ /* 0x000fe6000e121848 */
[----:B------:R-:W-:Y:S01]  /*f3f0*/  VIADD R4, R156, 0xffffffb4 ;  /* 0xffffffb49c047836 */ /* 0x000fe20000000000 */
[----:B------:R1:W-:Y:S04]  /*f400*/  STL.64 [R1+0xc60], R150 ;  /* 0x000c609601007387 */ /* 0x0003e80000100a00 */
[----:B------:R1:W-:Y:S04]  /*f410*/  LDGSTS.E [R8+0x24004], desc[UR8][R150.64], !P4 ;  /* 0x2400400096087fae */ /* 0x0003e8000e121848 */
[----:B------:R1:W-:Y:S04]  /*f420*/  STL.64 [R1+0xc58], R148 ;  /* 0x000c589401007387 */ /* 0x0003e80000100a00 */
[----:B------:R1:W-:Y:S04]  /*f430*/  LDGSTS.E [R8+0x28004], desc[UR8][R148.64], !P4 ;  /* 0x2800400094087fae */ /* 0x0003e8000e121848 */
[----:B------:R3:W-:Y:S04]  /*f440*/  STL.64 [R1+0xc50], R6 ;  /* 0x000c500601007387 */ /* 0x0007e80000100a00 */
[----:B------:R3:W-:Y:S01]  /*f450*/  LDGSTS.E [R8+0x2c004], desc[UR8][R6.64], !P4 ;  /* 0x2c00400006087fae */ /* 0x0007e2000e121848 */
[----:B------:R-:W-:Y:S01]  /*f460*/  IMAD.WIDE R156, R2, 0x4, R174 ;  /* 0x00000004029c7825 */ /* 0x000fe200078e02ae */
[----:B------:R-:W-:-:S03]  /*f470*/  ISETP.GE.U32.AND P4, PT, R4, 0x7fffff75, PT ;  /* 0x7fffff750400780c */ /* 0x000fc60003f86070 */
[----:B------:R-:W-:Y:S02]  /*f480*/  VIADD R4, R146, 0xffffff9b ;  /* 0xffffff9b92047836 */ /* 0x000fe40000000000 */
[C---:B-1----:R-:W-:Y:S01]  /*f490*/  IMAD.WIDE R150, R2.reuse, 0x4, R176 ;  /* 0x0000000402967825 */ /* 0x042fe200078e02b0 */
[----:B------:R-:W-:Y:S01]  /*f4a0*/  STL.64 [R1+0xc48], R156 ;  /* 0x000c489c01007387 */ /* 0x000fe20000100a00 */
[----:B------:R-:W1:Y:S03]  /*f4b0*/  LDC R146, c[0x0][0x230] ;  /* 0x00008c00ff927b82 */ /* 0x000e660000000800 */
[----:B------:R-:W-:Y:S01]  /*f4c0*/  LDGSTS.E [R8+0x20008], desc[UR8][R156.64], !P0 ;  /* 0x200080009c087fae */ /* 0x000fe2000c121848 */
[----:B------:R-:W-:-:S03]  /*f4d0*/  IMAD.WIDE R148, R2, 0x4, R178 ;  /* 0x0000000402947825 */ /* 0x000fc600078e02b2 */
[----:B------:R4:W-:Y:S01]  /*f4e0*/  STL.64 [R1+0xc40], R150 ;  /* 0x000c409601007387 */ /* 0x0009e20000100a00 */
[----:B---3--:R-:W-:-:S03]  /*f4f0*/  IMAD.WIDE R6, R2, 0x4, R184 ;  /* 0x0000000402067825 */ /* 0x008fc600078e02b8 */
[----:B------:R4:W-:Y:S04]  /*f500*/  LDGSTS.E [R8+0x24008], desc[UR8][R150.64], !P0 ;  /* 0x2400800096087fae */ /* 0x0009e8000c121848 */
[----:B------:R2:W-:Y:S04]  /*f510*/  STL.64 [R1+0xc38], R148 ;  /* 0x000c389401007387 */ /* 0x0005e80000100a00 */
[----:B------:R2:W-:Y:S04]  /*f520*/  LDGSTS.E [R8+0x28008], desc[UR8][R148.64], !P0 ;  /* 0x2800800094087fae */ /* 0x0005e8000c121848 */
[----:B------:R3:W-:Y:S01]  /*f530*/  LDGSTS.E [R8+0x2c008], desc[UR8][R6.64], !P0 ;  /* 0x2c00800006087fae */ /* 0x0007e2000c121848 */
[----:B------:R-:W-:-:S03]  /*f540*/  ISETP.GE.U32.AND P0, PT, R4, 0x7fffff5c, PT ;  /* 0x7fffff5c0400780c */ /* 0x000fc60003f06070 */
[----:B------:R3:W-:Y:S01]  /*f550*/  STL.64 [R1+0xc30], R6 ;  /* 0x000c300601007387 */ /* 0x0007e20000100a00 */
[----:B------:R-:W-:Y:S01]  /*f560*/  IADD3 R4, R145, -0x66, RZ ;  /* 0xffffff9a91047810 */ /* 0x000fe20007ffe0ff */
[C---:B------:R-:W-:Y:S01]  /*f570*/  IMAD.WIDE R142, R2.reuse, 0x4, R142 ;  /* 0x00000004028e7825 */ /* 0x040fe200078e028e */
[----:B------:R-:W1:Y:S03]  /*f580*/  LDC R145, c[0x0][0x230] ;  /* 0x00008c00ff917b82 */ /* 0x000e660000000800 */
[----:B------:R-:W-:-:S04]  /*f590*/  IMAD.WIDE R140, R2, 0x4, R140 ;  /* 0x00000004028c7825 */ /* 0x000fc800078e028c */
[----:B------:R-:W-:-:S04]  /*f5a0*/  IMAD.WIDE R134, R2, 0x4, R134 ;  /* 0x0000000402867825 */ /* 0x000fc800078e0286 */
[----:B------:R-:W-:-:S04]  /*f5b0*/  IMAD.WIDE R132, R2, 0x4, R132 ;  /* 0x0000000402847825 */ /* 0x000fc800078e0284 */
[----:B----4-:R-:W-:-:S05]  /*f5c0*/  IMAD.WIDE R150, R2, 0x4, R186 ;  /* 0x0000000402967825 */ /* 0x010fca00078e02ba */
[----:B------:R-:W-:Y:S01]  /*f5d0*/  LDGSTS.E [R8+0x2000c], desc[UR8][R150.64], !P6 ;  /* 0x2000c00096087fae */ /* 0x000fe2000f121848 */
[----:B--2---:R-:W-:-:S04]  /*f5e0*/  IMAD.WIDE R148, R2, 0x4, R22 ;  /* 0x0000000402947825 */ /* 0x004fc800078e0216 */
[C---:B------:R-:W-:Y:S01]  /*f5f0*/  IMAD.WIDE R22, R2.reuse, 0x4, R152 ;  /* 0x0000000402167825 */ /* 0x040fe200078e0298 */
[----:B------:R-:W-:Y:S03]  /*f600*/  LDGSTS.E [R8+0x2400c], desc[UR8][R148.64], !P6 ;  /* 0x2400c00094087fae */ /* 0x000fe6000f121848 */
[----:B---3--:R-:W-:Y:S01]  /*f610*/  IMAD.WIDE R6, R2, 0x4, R154 ;  /* 0x0000000402067825 */ /* 0x008fe200078e029a */
[----:B------:R2:W-:Y:S04]  /*f620*/  LDGSTS.E [R8+0x2800c], desc[UR8][R22.64], !P6 ;  /* 0x2800c00016087fae */ /* 0x0005e8000f121848 */
[----:B------:R3:W-:Y:S01]  /*f630*/  LDGSTS.E [R8+0x2c00c], desc[UR8][R6.64], !P6 ;  /* 0x2c00c00006087fae */ /* 0x0007e2000f121848 */
[----:B------:R-:W-:-:S03]  /*f640*/  ISETP.GE.U32.AND P6, PT, R4, 0x7fffff5b, PT ;  /* 0x7fffff5b0400780c */ /* 0x000fc60003fc6070 */
[----:B------:R-:W-:Y:S04]  /*f650*/  STL.64 [R1+0xc28], R150 ;  /* 0x000c289601007387 */ /* 0x000fe80000100a00 */
[----:B------:R-:W-:Y:S04]  /*f660*/  STL.64 [R1+0xc20], R148 ;  /* 0x000c209401007387 */ /* 0x000fe80000100a00 */
[----:B------:R2:W-:Y:S04]  /*f670*/  STL.64 [R1+0xc18], R22 ;  /* 0x000c181601007387 */ /* 0x0005e80000100a00 */
[----:B------:R3:W-:Y:S04]  /*f680*/  STL.64 [R1+0xc10], R6 ;  /* 0x000c100601007387 */ /* 0x0007e80000100a00 */
[----:B------:R-:W-:Y:S01]  /*f690*/  STL.64 [R1+0xc08], R142 ;  /* 0x000c088e01007387 */ /* 0x000fe20000100a00 */
[----:B--2---:R-:W-:-:S03]  /*f6a0*/  IMAD.WIDE R22, R2, 0x4, R138 ;  /* 0x0000000402167825 */ /* 0x004fc600078e028a */
[----:B------:R-:W-:Y:S01]  /*f6b0*/  LDGSTS.E [R8+0x30000], desc[UR8][R142.64], !P0 ;  /* 0x300000008e087fae */ /* 0x000fe2000c121848 */
[----:B---3--:R-:W-:-:S03]  /*f6c0*/  IMAD.WIDE R6, R2, 0x4, R136 ;  /* 0x0000000402067825 */ /* 0x008fc600078e0288 */
[----:B------:R-:W-:Y:S01]  /*f6d0*/  STL.64 [R1+0xc00], R140 ;  /* 0x000c008c01007387 */ /* 0x000fe20000100a00 */
[----:B------:R-:W2:Y:S03]  /*f6e0*/  LDC R136, c[0x0][0x230] ;  /* 0x00008c00ff887b82 */ /* 0x000ea60000000800 */
[----:B------:R-:W-:Y:S04]  /*f6f0*/  LDGSTS.E [R8+0x34000], desc[UR8][R140.64], !P0 ;  /* 0x340000008c087fae */ /* 0x000fe8000c121848 */
[----:B------:R3:W-:Y:S04]  /*f700*/  STL.64 [R1+0xbf8], R22 ;  /* 0x000bf81601007387 */ /* 0x0007e80000100a00 */
[----:B------:R3:W-:Y:S04]  /*f710*/  LDGSTS.E [R8+0x38000], desc[UR8][R22.64], !P0 ;  /* 0x3800000016087fae */ /* 0x0007e8000c121848 */
[----:B------:R4:W-:Y:S04]  /*f720*/  STL.64 [R1+0xbf0], R6 ;  /* 0x000bf00601007387 */ /* 0x0009e80000100a00 */
[----:B------:R4:W-:Y:S01]  /*f730*/  LDGSTS.E [R8+0x3c000], desc[UR8][R6.64], !P0 ;  /* 0x3c00000006087fae */ /* 0x0009e2000c121848 */
[----:B---3--:R-:W-:-:S03]  /*f740*/  IMAD.WIDE R22, R2, 0x4, R130 ;  /* 0x0000000402167825 */ /* 0x008fc600078e0282 */
[----:B------:R-:W-:Y:S04]  /*f750*/  STL.64 [R1+0xbe8], R134 ;  /* 0x000be88601007387 */ /* 0x000fe80000100a00 */
[----:B------:R-:W-:Y:S01]  /*f760*/  STL.64 [R1+0xbe0], R132 ;  /* 0x000be08401007387 */ /* 0x000fe20000100a00 */
[----:B----4-:R-:W-:-:S03]  /*f770*/  IMAD.WIDE R6, R2, 0x4, R128 ;  /* 0x0000000402067825 */ /* 0x010fc600078e0280 */
[----:B------:R-:W-:Y:S01]  /*f780*/  LDGSTS.E [R8+0x30004], desc[UR8][R134.64], !P6 ;  /* 0x3000400086087fae */ /* 0x000fe2000f121848 */
[----:B------:R-:W3:Y:S03]  /*f790*/  LDC R128, c[0x0][0x230] ;  /* 0x00008c00ff807b82 */ /* 0x000ee60000000800 */
[----:B------:R4:W-:Y:S04]  /*f7a0*/  STL.64 [R1+0xbd8], R22 ;  /* 0x000bd81601007387 */ /* 0x0009e80000100a00 */
[----:B------:R-:W-:Y:S04]  /*f7b0*/  LDGSTS.E [R8+0x34004], desc[UR8][R132.64], !P6 ;  /* 0x3400400084087fae */ /* 0x000fe8000f121848 */
[----:B------:R2:W-:Y:S04]  /*f7c0*/  STL.64 [R1+0xbd0], R6 ;  /* 0x000bd00601007387 */ /* 0x0005e80000100a00 */
[----:B------:R-:W-:Y:S01]  /*f7d0*/  LDGSTS.E [R8+0x38004], desc[UR8][R22.64], !P6 ;  /* 0x3800400016087fae */ /* 0x000fe2000f121848 */
[----:B------:R-:W-:-:S02]  /*f7e0*/  VIADD R4, R144, 0xffffff99 ;  /* 0xffffff9990047836 */ /* 0x000fc40000000000 */
[----:B------:R-:W-:Y:S01]  /*f7f0*/  IMAD.WIDE R126, R2, 0x4, R126 ;  /* 0x00000004027e7825 */ /* 0x000fe200078e027e */
[----:B------:R2:W-:Y:S04]  /*f800*/  LDGSTS.E [R8+0x3c004], desc[UR8][R6.64], !P6 ;  /* 0x3c00400006087fae */ /* 0x0005e8000f121848 */
[----:B----4-:R-:W4:Y:S04]  /*f810*/  LDL.LU.64 R22, [R1+0x150] ;  /* 0x0001500001167983 */ /* 0x010f280000300a00 */
[----:B------:R-:W3:Y:S04]  /*f820*/  LDL.LU.64 R186, [R1+0x148] ;  /* 0x0001480001ba7983 */ /* 0x000ee80000300a00 */
[----:B------:R-:W3:Y:S04]  /*f830*/  LDL.LU.64 R152, [R1+0x140] ;  /* 0x0001400001987983 */ /* 0x000ee80000300a00 */
[----:B------:R-:W3:Y:S01]  /*f840*/  LDL.LU.64 R154, [R1+0x138] ;  /* 0x00013800019a7983 */ /* 0x000ee20000300a00 */
[----:B------:R-:W-:Y:S01]  /*f850*/  ISETP.GE.U32.AND P0, PT, R4, 0x7fffff5a, PT ;  /* 0x7fffff5a0400780c */ /* 0x000fe20003f06070 */
[----:B-1----:R-:W-:-:S02]  /*f860*/  VIADD R4, R146, 0xffffff98 ;  /* 0xffffff9892047836 */ /* 0x002fc40000000000 */
[----:B------:R-:W-:-:S03]  /*f870*/  IMAD.WIDE R124, R2, 0x4, R124 ;  /* 0x00000004027c7825 */ /* 0x000fc600078e027c */
[----:B------:R-:W-:Y:S01]  /*f880*/  ISETP.GE.U32.AND P6, PT, R4, 0x7fffff59, PT ;  /* 0x7fffff590400780c */ /* 0x000fe20003fc6070 */
[C---:B------:R-:W-:Y:S01]  /*f890*/  IMAD.WIDE R122, R2.reuse, 0x4, R122 ;  /* 0x00000004027a7825 */ /* 0x040fe200078e027a */
[----:B------:R-:W-:Y:S03]  /*f8a0*/  STL.64 [R1+0xbc8], R126 ;  /* 0x000bc87e01007387 */ /* 0x000fe60000100a00 */
[C---:B--2---:R-:W-:Y:S01]  /*f8b0*/  IMAD.WIDE R6, R2.reuse, 0x4, R120 ;  /* 0x0000000402067825 */ /* 0x044fe200078e0278 */
[----:B------:R-:W-:Y:S01]  /*f8c0*/  STL.64 [R1+0xbc0], R124 ;  /* 0x000bc07c01007387 */ /* 0x000fe20000100a00 */
[----:B------:R-:W1:Y:S02]  /*f8d0*/  LDC R120, c[0x0][0x230] ;  /* 0x00008c00ff787b82 */ /* 0x000e640000000800 */
[C---:B------:R-:W-:Y:S01]  /*f8e0*/  IMAD.WIDE R118, R2.reuse, 0x4, R118 ;  /* 0x0000000402767825 */ /* 0x040fe200078e0276 */
[----:B------:R-:W-:Y:S04]  /*f8f0*/  LDGSTS.E [R8+0x30008], desc[UR8][R126.64], !P0 ;  /* 0x300080007e087fae */ /* 0x000fe8000c121848 */
[----:B------:R-:W-:Y:S01]  /*f900*/  STL.64 [R1+0xbb8], R122 ;  /* 0x000bb87a01007387 */ /* 0x000fe20000100a00 */
[----:B------:R-:W-:-:S03]  /*f910*/  IMAD.WIDE R116, R2, 0x4, R116 ;  /* 0x0000000402747825 */ /* 0x000fc600078e0274 */
[----:B------:R-:W-:Y:S01]  /*f920*/  LDGSTS.E [R8+0x34008], desc[UR8][R124.64], !P0 ;  /* 0x340080007c087fae */ /* 0x000fe2000c121848 */
[----:B------:R-:W-:-:S03]  /*f930*/  IMAD.WIDE R114, R2, 0x4, R114 ;  /* 0x0000000402727825 */ /* 0x000fc600078e0272 */
[----:B------:R2:W-:Y:S04]  /*f940*/  STL.64 [R1+0xbb0], R6 ;  /* 0x000bb00601007387 */ /* 0x0005e80000100a00 */
[----:B------:R-:W-:Y:S04]  /*f950*/  LDGSTS.E [R8+0x38008], desc[UR8][R122.64], !P0 ;  /* 0x380080007a087fae */ /* 0x000fe8000c121848 */
[----:B------:R-:W3:Y:S04]  /*f960*/  LDL.LU.64 R180, [R1+0x130] ;  /* 0x0001300001b47983 */ /* 0x000ee80000300a00 */
[----:B------:R2:W-:Y:S04]  /*f970*/  LDGSTS.E [R8+0x3c008], desc[UR8][R6.64], !P0 ;  /* 0x3c00800006087fae */ /* 0x0005e8000c121848 */
[----:B------:R-:W3:Y:S04]  /*f980*/  LDL.LU.64 R166, [R1+0x128] ;  /* 0x0001280001a67983 */ /* 0x000ee80000300a00 */
[----:B------:R-:W3:Y:S01]  /*f990*/  LDL.LU.64 R168, [R1+0x120] ;  /* 0x0001200001a87983 */ /* 0x000ee20000300a00 */
[----:B--2---:R-:W-:-:S03]  /*f9a0*/  IMAD.WIDE R6, R2, 0x4, R112 ;  /* 0x0000000402067825 */ /* 0x004fc600078e0270 */
[----:B------:R-:W2:Y:S04]  /*f9b0*/  LDL.LU.64 R170, [R1+0x118] ;  /* 0x0001180001aa7983 */ /* 0x000ea80000300a00 */
[----:B------:R-:W-:Y:S04]  /*f9c0*/  STL.64 [R1+0xba8], R118 ;  /* 0x000ba87601007387 */ /* 0x000fe80000100a00 */
[----:B------:R-:W-:Y:S04]  /*f9d0*/  STL.64 [R1+0xba0], R116 ;  /* 0x000ba07401007387 */ /* 0x000fe80000100a00 */
[----:B------:R-:W-:Y:S04]  /*f9e0*/  LDGSTS.E [R8+0x3000c], desc[UR8][R118.64], !P6 ;  /* 0x3000c00076087fae */ /* 0x000fe8000f121848 */
[----:B------:R1:W-:Y:S04]  /*f9f0*/  STL.64 [R1+0xb98], R114 ;  /* 0x000b987201007387 */ /* 0x0003e80000100a00 */
[----:B------:R-:W-:Y:S04]  /*fa00*/  LDGSTS.E [R8+0x3400c], desc[UR8][R116.64], !P6 ;  /* 0x3400c00074087fae */ /* 0x000fe8000f121848 */
[----:B------:R3:W-:Y:S04]  /*fa10*/  STL.64 [R1+0xb90], R6 ;  /* 0x000b900601007387 */ /* 0x0007e80000100a00 */
[----:B------:R-:W2:Y:S04]  /*fa20*/  LDL.LU.64 R174, [R1+0x110] ;  /* 0x0001100001ae7983 */ /* 0x000ea80000300a00 */
[----:B------:R1:W-:Y:S04]  /*fa30*/  LDGSTS.E [R8+0x3800c], desc[UR8][R114.64], !P6 ;  /* 0x3800c00072087fae */ /* 0x0003e8000f121848 */
[----:B------:R-:W2:Y:S04]  /*fa40*/  LDL.LU.64 R176, [R1+0x108] ;  /* 0x0001080001b07983 */ /* 0x000ea80000300a00 */
[----:B------:R3:W-:Y:S04]  /*fa50*/  LDGSTS.E [R8+0x3c00c], desc[UR8][R6.64], !P6 ;  /* 0x3c00c00006087fae */ /* 0x0007e8000f121848 */
[----:B------:R-:W2:Y:S01]  /*fa60*/  LDL.LU.64 R178, [R1+0x100] ;  /* 0x0001000001b27983 */ /* 0x000ea20000300a00 */
[----:B-1----:R-:W1:Y:S03]  /*fa70*/  LDC R114, c[0x0][0x230] ;  /* 0x00008c00ff727b82 */ /* 0x002e660000000800 */
[----:B------:R-:W2:Y:S01]  /*fa80*/  LDL.LU.64 R184, [R1+0xf8] ;  /* 0x0000f80001b87983 */ /* 0x000ea20000300a00 */
[----:B----4-:R-:W-:-:S04]  /*fa90*/  IMAD.WIDE R22, R2, 0x4, R22 ;  /* 0x0000000402167825 */ /* 0x010fc800078e0216 */
[C---:B---3--:R-:W-:Y:S01]  /*faa0*/  IMAD.WIDE R116, R2.reuse, 0x4, R186 ;  /* 0x0000000402747825 */ /* 0x048fe200078e02ba */
[----:B------:R3:W-:Y:S03]  /*fab0*/  STL.64 [R1+0xb88], R22 ;  /* 0x000b881601007387 */ /* 0x0007e60000100a00 */
[C---:B------:R-:W-:Y:S01]  /*fac0*/  IMAD.WIDE R112, R2.reuse, 0x4, R152 ;  /* 0x0000000402707825 */ /* 0x040fe200078e0298 */
[----:B------:R-:W-:Y:S03]  /*fad0*/  STL.64 [R1+0xb80], R116 ;  /* 0x000b807401007387 */ /* 0x000fe60000100a00 */
[----:B------:R-:W-:Y:S01]  /*fae0*/  IMAD.WIDE R6, R2, 0x4, R154 ;  /* 0x0000000402067825 */ /* 0x000fe200078e029a */
[----:B------:R4:W-:Y:S04]  /*faf0*/  STL.64 [R1+0xb78], R112 ;  /* 0x000b787001007387 */ /* 0x0009e80000100a00 */
[----:B------:R-:W2:Y:S04]  /*fb00*/  LDL.LU.64 R186, [R1+0xf0] ;  /* 0x0000f00001ba7983 */ /* 0x000ea80000300a00 */
[----:B------:R-:W-:Y:S04]  /*fb10*/  LDGSTS.E [R9+0x20000], desc[UR8][R22.64], !P5 ;  /* 0x2000000016097fae */ /* 0x000fe8000e921848 */
[----:B------:R2:W-:Y:S01]  /*fb20*/  STL.64 [R1+0xb70], R6 ;  /* 0x000b700601007387 */ /* 0x0005e20000100a00 */
[----:B------:R-:W-:-:S03]  /*fb30*/  IADD3 R4, R145, -0x4d, RZ ;  /* 0xffffffb391047810 */ /* 0x000fc60007ffe0ff */
[----:B------:R-:W-:Y:S04]  /*fb40*/  LDGSTS.E [R9+0x24000], desc[UR8][R116.64], !P5 ;  /* 0x2400000074097fae */ /* 0x000fe8000e921848 */
[----:B---3--:R-:W3:Y:S04]  /*fb50*/  LDL.LU.64 R22, [R1+0xe8] ;  /* 0x0000e80001167983 */ /* 0x008ee80000300a00 */
[----:B------:R-:W3:Y:S04]  /*fb60*/  LDL.LU.64 R152, [R1+0xe0] ;  /* 0x0000e00001987983 */ /* 0x000ee80000300a00 */
[----:B------:R-:W3:Y:S01]  /*fb70*/  LDL.LU.64 R154, [R1+0xd8] ;  /* 0x0000d800019a7983 */ /* 0x000ee20000300a00 */
[----:B------:R-:W-:Y:S01]  /*fb80*/  ISETP.GE.U32.AND P0, PT, R4, 0x7fffff74, PT ;  /* 0x7fffff740400780c */ /* 0x000fe20003f06070 */
[----:B------:R-:W-:-:S02]  /*fb90*/  VIADD R4, R136, 0xffffffb2 ;  /* 0xffffffb288047836 */ /* 0x000fc40000000000 */
[----:B------:R4:W-:Y:S03]  /*fba0*/  LDGSTS.E [R9+0x28000], desc[UR8][R112.64], !P5 ;  /* 0x2800000070097fae */ /* 0x0009e6000e921848 */
[----:B------:R-:W-:Y:S01]  /*fbb0*/  ISETP.GE.U32.AND P6, PT, R4, 0x7fffff73, PT ;  /* 0x7fffff730400780c */ /* 0x000fe20003fc6070 */
[----:B------:R-:W-:Y:S01]  /*fbc0*/  VIADD R4, R128, 0xffffffb1 ;  /* 0xffffffb180047836 */ /* 0x000fe20000000000 */
[----:B------:R2:W-:Y:S01]  /*fbd0*/  LDGSTS.E [R9+0x2c000], desc[UR8][R6.64], !P5 ;  /* 0x2c00000006097fae */ /* 0x0005e2000e921848 */
[----:B----4-:R-:W4:Y:S01]  /*fbe0*/  LDC R113, c[0x0][0x230] ;  /* 0x00008c00ff717b82 */ /* 0x010f220000000800 */
[----:B------:R-:W-:Y:S02]  /*fbf0*/  IMAD.WIDE R122, R2, 0x4, R180 ;  /* 0x00000004027a7825 */ /* 0x000fe400078e02b4 */
[----:B------:R-:W-:Y:S02]  /*fc00*/  ISETP.GE.U32.AND P5, PT, R4, 0x7fffff72, PT ;  /* 0x7fffff720400780c */ /* 0x000fe40003fa6070 */
[C---:B------:R-:W-:Y:S01]  /*fc10*/  IMAD.WIDE R118, R2.reuse, 0x4, R166 ;  /* 0x0000000402767825 */ /* 0x040fe200078e02a6 */
[----:B------:R-:W-:Y:S03]  /*fc20*/  STL.64 [R1+0xb68], R122 ;  /* 0x000b687a01007387 */ /* 0x000fe60000100a00 */
[----:B------:R-:W-:Y:S01]  /*fc30*/  IMAD.WIDE R116, R2, 0x4, R168 ;  /* 0x0000000402747825 */ /* 0x000fe200078e02a8 */
[----:B------:R-:W-:Y:S01]  /*fc40*/  IADD3 R4, R120, -0x50, RZ ;  /* 0xffffffb078047810 */ /* 0x000fe20007ffe0ff */
[----:B------:R-:W-:Y:S01]  /*fc50*/  LDGSTS.E [R9+0x20004], desc[UR8][R122.64], !P3 ;  /* 0x200040007a097fae */ /* 0x000fe2000d921848 */
[----:B------:R-:W3:Y:S01]  /*fc60*/  LDC R112, c[0x0][0x230] ;  /* 0x00008c00ff707b82 */ /* 0x000ee20000000800 */
[----:B--2---:R-:W-:-:S02]  /*fc70*/  IMAD.WIDE R6, R2, 0x4, R170 ;  /* 0x0000000402067825 */ /* 0x004fc400078e02aa */
        /* <DEDUP_REMOVED lines=8> */
[----:B-1----:R-:W-:Y:S02]  /*fd00*/  VIADD R4, R114, 0xffffff97 ;  /* 0xffffff9772047836 */ /* 0x002fe40000000000 */
[C---:B--2---:R-:W-:Y:S01]  /*fd10*/  IMAD.WIDE R118, R2.reuse, 0x4, R176 ;  /* 0x0000000402767825 */ /* 0x044fe200078e02b0 */
[----:B------:R-:W-:Y:S01]  /*fd20*/  STL.64 [R1+0xb48], R120 ;  /* 0x000b487801007387 */ /* 0x000fe20000100a00 */
[----:B------:R-:W1:Y:S03]  /*fd30*/  LDC R114, c[0x0][0x230] ;  /* 0x00008c00ff727b82 */ /* 0x000e660000000800 */
[----:B------:R-:W-:Y:S01]  /*fd40*/  LDGSTS.E [R9+0x20008], desc[UR8][R120.64], !P2 ;  /* 0x2000800078097fae */ /* 0x000fe2000d121848 */
[----:B------:R-:W-:-:S03]  /*fd50*/  IMAD.WIDE R116, R2, 0x4, R178 ;  /* 0x0000000402747825 */ /* 0x000fc600078e02b2 */
[----:B------:R2:W-:Y:S01]  /*fd60*/  STL.64 [R1+0xb40], R118 ;  /* 0x000b407601007387 */ /* 0x0005e20000100a00 */
[----:B----4-:R-:W-:-:S03]  /*fd70*/  IMAD.WIDE R6, R2, 0x4, R184 ;  /* 0x0000000402067825 */ /* 0x010fc600078e02b8 */
[----:B------:R2:W-:Y:S04]  /*fd80*/  LDGSTS.E [R9+0x24008], desc[UR8][R118.64], !P2 ;  /* 0x2400800076097fae */ /* 0x0005e8000d121848 */
[----:B------:R3:W-:Y:S04]  /*fd90*/  STL.64 [R1+0xb38], R116 ;  /* 0x000b387401007387 */ /* 0x0007e80000100a00 */
[----:B------:R3:W-:Y:S04]  /*fda0*/  LDGSTS.E [R9+0x28008], desc[UR8][R116.64], !P2 ;  /* 0x2800800074097fae */ /* 0x0007e8000d121848 */
[----:B------:R4:W-:Y:S01]  /*fdb0*/  LDGSTS.E [R9+0x2c008], desc[UR8][R6.64], !P2 ;  /* 0x2c00800006097fae */ /* 0x0009e2000d121848 */
[----:B------:R-:W-:Y:S01]  /*fdc0*/  ISETP.GE.U32.AND P2, PT, R4, 0x7fffff58, PT ;  /* 0x7fffff580400780c */ /* 0x000fe20003f46070 */
[----:B------:R-:W-:-:S02]  /*fdd0*/  VIADD R4, R113, 0xffffff96 ;  /* 0xffffff9671047836 */ /* 0x000fc40000000000 */
[----:B------:R4:W-:Y:S01]  /*fde0*/  STL.64 [R1+0xb30], R6 ;  /* 0x000b300601007387 */ /* 0x0009e20000100a00 */
[C---:B------:R-:W-:Y:S01]  /*fdf0*/  IMAD.WIDE R110, R2.reuse, 0x4, R110 ;  /* 0x00000004026e7825 */ /* 0x040fe200078e026e */
[----:B------:R-:W1:Y:S03]  /*fe00*/  LDC R113, c[0x0][0x230] ;  /* 0x00008c00ff717b82 */ /* 0x000e660000000800 */
[----:B------:R-:W-:-:S04]  /*fe10*/  IMAD.WIDE R108, R2, 0x4, R108 ;  /* 0x00000004026c7825 */ /* 0x000fc800078e026c */
[----:B------:R-:W-:-:S04]  /*fe20*/  IMAD.WIDE R102, R2, 0x4, R102 ;  /* 0x0000000402667825 */ /* 0x000fc800078e0266 */
[----:B------:R-:W-:-:S04]  /*fe30*/  IMAD.WIDE R100, R2, 0x4, R100 ;  /* 0x0000000402647825 */ /* 0x000fc800078e0264 */
[----:B--2---:R-:W-:-:S05]  /*fe40*/  IMAD.WIDE R118, R2, 0x4, R186 ;  /* 0x0000000402767825 */ /* 0x004fca00078e02ba */
[----:B------:R-:W-:Y:S01]  /*fe50*/  LDGSTS.E [R9+0x2000c], desc[UR8][R118.64], !P4 ;  /* 0x2000c00076097fae */ /* 0x000fe2000e121848 */
[----:B---3--:R-:W-:-:S04]  /*fe60*/  IMAD.WIDE R116, R2, 0x4, R22 ;  /* 0x0000000402747825 */ /* 0x008fc800078e0216 */
[C---:B------:R-:W-:Y:S01]  /*fe70*/  IMAD.WIDE R22, R2.reuse, 0x4, R152 ;  /* 0x0000000402167825 */ /* 0x040fe200078e0298 */
[----:B------:R-:W-:Y:S03]  /*fe80*/  LDGSTS.E [R9+0x2400c], desc[UR8][R116.64], !P4 ;  /* 0x2400c00074097fae */ /* 0x000fe6000e121848 */
[----:B----4-:R-:W-:Y:S01]  /*fe90*/  IMAD.WIDE R6, R2, 0x4, R154 ;  /* 0x0000000402067825 */ /* 0x010fe200078e029a */
        /* <DEDUP_REMOVED lines=12> */
[----:B------:R-:W-:Y:S01]  /*ff60*/  IADD3 R4, R112, -0x6b, RZ ;  /* 0xffffff9570047810 */ /* 0x000fe20007ffe0ff */
[----:B------:R-:W2:Y:S02]  /*ff70*/  LDC R104, c[0x0][0x230] ;  /* 0x00008c00ff687b82 */ /* 0x000ea40000000800 */
[----:B------:R-:W-:Y:S04]  /*ff80*/  LDGSTS.E [R9+0x34000], desc[UR8][R108.64], !P2 ;  /* 0x340000006c097fae */ /* 0x000fe8000d121848 */
[----:B------:R3:W-:Y:S04]  /*ff90*/  STL.64 [R1+0xaf8], R22 ;  /* 0x000af81601007387 */ /* 0x0007e80000100a00 */
[----:B------:R3:W-:Y:S04]  /*ffa0*/  LDGSTS.E [R9+0x38000], desc[UR8][R22.64], !P2 ;  /* 0x3800000016097fae */ /* 0x0007e8000d121848 */
[----:B------:R4:W-:Y:S04]  /*ffb0*/  STL.64 [R1+0xaf0], R6 ;  /* 0x000af00601007387 */ /* 0x0009e80000100a00 */
[----:B------:R4:W-:Y:S01]  /*ffc0*/  LDGSTS.E [R9+0x3c000], desc[UR8][R6.64], !P2 ;  /* 0x3c00000006097fae */ /* 0x0009e2000d121848 */
[----:B---3--:R-:W-:-:S03]  /*ffd0*/  IMAD.WIDE R22, R2, 0x4, R98 ;  /* 0x0000000402167825 */ /* 0x008fc600078e0262 */
[----:B------:R-:W-:Y:S01]  /*ffe0*/  STL.64 [R1+0xae8], R102 ;  /* 0x000ae86601007387 */ /* 0x000fe20000100a00 */
[----:B----4-:R-:W-:-:S03]  /*fff0*/  IMAD.WIDE R6, R2, 0x4, R96 ;  /* 0x0000000402067825 */ /* 0x010fc600078e0260 */
[----:B------:R-:W-:Y:S01]  /*10000*/  STL.64 [R1+0xae0], R100 ;  /* 0x000ae06401007387 */ /* 0x000fe20000100a00 */
[----:B------:R-:W-:Y:S01]  /*10010*/  ISETP.GE.U32.AND P2, PT, R4, 0x7fffff56, PT ;  /* 0x7fffff560400780c */ /* 0x000fe20003f46070 */
[----:B------:R-:W3:Y:S02]  /*10020*/  LDC R96, c[0x0][0x230] ;  /* 0x00008c00ff607b82 */ /* 0x000ee40000000800 */
[----:B------:R-:W-:Y:S04]  /*10030*/  LDGSTS.E [R9+0x30004], desc[UR8][R102.64], !P4 ;  /* 0x3000400066097fae */ /* 0x000fe8000e121848 */
[----:B------:R4:W-:Y:S01]  /*10040*/  STL.64 [R1+0xad8], R22 ;  /* 0x000ad81601007387 */ /* 0x0009e20000100a00 */
[----:B------:R-:W-:Y:S01]  /*10050*/  IMAD.WIDE R94, R2, 0x4, R94 ;  /* 0x00000004025e7825 */ /* 0x000fe200078e025e */
[----:B------:R-:W3:Y:S02]  /*10060*/  LDC R98, c[0x0][0x230] ;  /* 0x00008c00ff627b82 */ /* 0x000ee40000000800 */
[----:B------:R-:W-:Y:S04]  /*10070*/  LDGSTS.E [R9+0x34004], desc[UR8][R100.64], !P4 ;  /* 0x3400400064097fae */ /* 0x000fe8000e121848 */
[----:B------:R2:W-:Y:S04]  /*10080*/  STL.64 [R1+0xad0], R6 ;  /* 0x000ad00601007387 */ /* 0x0005e80000100a00 */
[----:B------:R-:W-:Y:S01]  /*10090*/  LDGSTS.E [R9+0x38004], desc[UR8][R22.64], !P4 ;  /* 0x3800400016097fae */ /* 0x000fe2000e121848 */
[----:B-1----:R-:W-:-:S02]  /*100a0*/  VIADD R4, R114, 0xffffff94 ;  /* 0xffffff9472047836 */ /* 0x002fc40000000000 */
[C---:B------:R-:W-:Y:S01]  /*100b0*/  IMAD.WIDE R92, R2.reuse, 0x4, R92 ;  /* 0x00000004025c7825 */ /* 0x040fe200078e025c */
[----:B------:R2:W-:Y:S04]  /*100c0*/  LDGSTS.E [R9+0x3c004], desc[UR8][R6.64], !P4 ;  /* 0x3c00400006097fae */ /* 0x0005e8000e121848 */
[----:B----4-:R-:W4:Y:S04]  /*100d0*/  LDL.LU.64 R22, [R1+0xd0] ;  /* 0x0000d00001167983 */ /* 0x010f280000300a00 */
[----:B------:R-:W3:Y:S04]  /*100e0*/  LDL.LU.64 R186, [R1+0xc8] ;  /* 0x0000c80001ba7983 */ /* 0x000ee80000300a00 */
[----:B------:R-:W3:Y:S04]  /*100f0*/  LDL.LU.64 R152, [R1+0xc0] ;  /* 0x0000c00001987983 */ /* 0x000ee80000300a00 */
[----:B------:R-:W3:Y:S01]  /*10100*/  LDL.LU.64 R154, [R1+0xb8] ;  /* 0x0000b800019a7983 */ /* 0x000ee20000300a00 */
[----:B------:R-:W-:Y:S01]  /*10110*/  IMAD.WIDE R90, R2, 0x4, R90 ;  /* 0x00000004025a7825 */ /* 0x000fe200078e025a */
[----:B------:R-:W-:-:S03]  /*10120*/  ISETP.GE.U32.AND P4, PT, R4, 0x7fffff55, PT ;  /* 0x7fffff550400780c */ /* 0x000fc60003f86070 */
[C---:B--2---:R-:W-:Y:S01]  /*10130*/  IMAD.WIDE R6, R2.reuse, 0x4, R88 ;  /* 0x0000000402067825 */ /* 0x044fe200078e0258 */
[----:B------:R-:W-:Y:S01]  /*10140*/  STL.64 [R1+0xac8], R94 ;  /* 0x000ac85e01007387 */ /* 0x000fe20000100a00 */
[----:B------:R-:W1:Y:S03]  /*10150*/  LDC R88, c[0x0][0x230] ;  /* 0x00008c00ff587b82 */ /* 0x000e660000000800 */
[----:B------:R-:W-:Y:S01]  /*10160*/  STL.64 [R1+0xac0], R92 ;  /* 0x000ac05c01007387 */ /* 0x000fe20000100a00 */
[----:B------:R-:W-:-:S03]  /*10170*/  IMAD.WIDE R86, R2, 0x4, R86 ;  /* 0x0000000402567825 */ /* 0x000fc600078e0256 */
[----:B------:R-:W-:Y:S01]  /*10180*/  LDGSTS.E [R9+0x30008], desc[UR8][R94.64], !P2 ;  /* 0x300080005e097fae */ /* 0x000fe2000d121848 */
[----:B------:R-:W-:-:S03]  /*10190*/  IMAD.WIDE R84, R2, 0x4, R84 ;  /* 0x0000000402547825 */ /* 0x000fc600078e0254 */
[----:B------:R2:W-:Y:S01]  /*101a0*/  STL.64 [R1+0xab8], R90 ;  /* 0x000ab85a01007387 */ /* 0x0005e20000100a00 */
[----:B------:R-:W-:-:S03]  /*101b0*/  IMAD.WIDE R82, R2, 0x4, R82 ;  /* 0x0000000402527825 */ /* 0x000fc600078e0252 */
[----:B------:R-:W-:Y:S04]  /*101c0*/  LDGSTS.E [R9+0x34008], desc[UR8][R92.64], !P2 ;  /* 0x340080005c097fae */ /* 0x000fe8000d121848 */
[----:B------:R2:W-:Y:S04]  /*101d0*/  STL.64 [R1+0xab0], R6 ;  /* 0x000ab00601007387 */ /* 0x0005e80000100a00 */
[----:B------:R2:W-:Y:S04]  /*101e0*/  LDGSTS.E [R9+0x38008], desc[UR8][R90.64], !P2 ;  /* 0x380080005a097fae */ /* 0x0005e8000d121848 */
[----:B------:R-:W3:Y:S04]  /*101f0*/  LDL.LU.64 R180, [R1+0xb0] ;  /* 0x0000b00001b47983 */ /* 0x000ee80000300a00 */
[----:B------:R2:W-:Y:S04]  /*10200*/  LDGSTS.E [R9+0x3c008], desc[UR8][R6.64], !P2 ;  /* 0x3c00800006097fae */ /* 0x0005e8000d121848 */
[----:B------:R-:W3:Y:S01]  /*10210*/  LDL.LU.64 R166, [R1+0xa8] ;  /* 0x0000a80001a67983 */ /* 0x000ee20000300a00 */
[----:B----4-:R-:W-:-:S03]  /*10220*/  IMAD.WIDE R22, R2, 0x4, R22 ;  /* 0x0000000402167825 */ /* 0x010fc600078e0216 */
[----:B------:R-:W4:Y:S01]  /*10230*/  LDL.LU.64 R168, [R1+0xa0] ;  /* 0x0000a00001a87983 */ /* 0x000f220000300a00 */
[----:B--2---:R-:W2:Y:S01]  /*10240*/  LDC R90, c[0x0][0x230] ;  /* 0x00008c00ff5a7b82 */ /* 0x004ea20000000800 */
[C---:B------:R-:W-:Y:S02]  /*10250*/  IMAD.WIDE R6, R2.reuse, 0x4, R80 ;  /* 0x0000000402067825 */ /* 0x040fe400078e0250 */
[----:B------:R-:W2:Y:S04]  /*10260*/  LDL.LU.64 R170, [R1+0x98] ;  /* 0x0000980001aa7983 */ /* 0x000ea80000300a00 */
[----:B------:R-:W-:Y:S04]  /*10270*/  STL.64 [R1+0xaa8], R86 ;  /* 0x000aa85601007387 */ /* 0x000fe80000100a00 */
[----:B------:R-:W-:Y:S04]  /*10280*/  STL.64 [R1+0xaa0], R84 ;  /* 0x000aa05401007387 */ /* 0x000fe80000100a00 */
[----:B------:R1:W-:Y:S04]  /*10290*/  STL.64 [R1+0xa98], R82 ;  /* 0x000a985201007387 */ /* 0x0003e80000100a00 */
[----:B------:R1:W-:Y:S04]  /*102a0*/  STL.64 [R1+0xa90], R6 ;  /* 0x000a900601007387 */ /* 0x0003e80000100a00 */
[----:B------:R-:W2:Y:S01]  /*102b0*/  LDL.LU.64 R174, [R1+0x90] ;  /* 0x0000900001ae7983 */ /* 0x000ea20000300a00 */
[----:B---3--:R-:W-:-:S03]  /*102c0*/  IMAD.WIDE R80, R2, 0x4, R186 ;  /* 0x0000000402507825 */ /* 0x008fc600078e02ba */
[----:B------:R-:W-:Y:S04]  /*102d0*/  LDGSTS.E [R9+0x3000c], desc[UR8][R86.64], !P4 ;  /* 0x3000c00056097fae */ /* 0x000fe8000e121848 */
[----:B------:R-:W3:Y:S04]  /*102e0*/  LDL.LU.64 R176, [R1+0x88] ;  /* 0x0000880001b07983 */ /* 0x000ee80000300a00 */
[----:B------:R-:W-:Y:S04]  /*102f0*/  LDGSTS.E [R9+0x3400c], desc[UR8][R84.64], !P4 ;  /* 0x3400c00054097fae */ /* 0x000fe8000e121848 */
[----:B------:R-:W3:Y:S04]  /*10300*/  LDL.LU.64 R178, [R1+0x80] ;  /* 0x0000800001b27983 */ /* 0x000ee80000300a00 */
[----:B------:R1:W-:Y:S04]  /*10310*/  LDGSTS.E [R9+0x3800c], desc[UR8][R82.64], !P4 ;  /* 0x3800c00052097fae */ /* 0x0003e8000e121848 */
[----:B------:R-:W3:Y:S04]  /*10320*/  LDL.LU.64 R184, [R1+0x78] ;  /* 0x0000780001b87983 */ /* 0x000ee80000300a00 */
[----:B------:R1:W-:Y:S04]  /*10330*/  LDGSTS.E [R9+0x3c00c], desc[UR8][R6.64], !P4 ;  /* 0x3c00c00006097fae */ /* 0x0003e8000e121848 */
[----:B------:R1:W-:Y:S02]  /*10340*/  STL.64 [R1+0x23b8], R8 ;  /* 0x0023b80801007387 */ /* 0x0003e40000100a00 */
[----:B-1----:R-:W1:Y:S02]  /*10350*/  LDC R82, c[0x0][0x230] ;  /* 0x00008c00ff527b82 */ /* 0x002e640000000800 */
[----:B------:R1:W-:Y:S01]  /*10360*/  STL.64 [R1+0xa88], R22 ;  /* 0x000a881601007387 */ /* 0x0003e20000100a00 */
[----:B------:R-:W-:-:S03]  /*10370*/  IMAD.WIDE R6, R2, 0x4, R154 ;  /* 0x0000000402067825 */ /* 0x000fc600078e029a */
[----:B------:R-:W-:Y:S01]  /*10380*/  LDGSTS.E [R10+0x20000], desc[UR8][R22.64], !P0 ;  /* 0x20000000160a7fae */ /* 0x000fe2000c121848 */
[----:B------:R-:W-:-:S03]  /*10390*/  IMAD.WIDE R8, R2, 0x4, R152 ;  /* 0x0000000402087825 */ /* 0x000fc600078e0298 */
[----:B------:R1:W-:Y:S04]  /*103a0*/  STL.64 [R1+0xa80], R80 ;  /* 0x000a805001007387 */ /* 0x0003e80000100a00 */
[----:B------:R4:W-:Y:S04]  /*103b0*/  STL.64 [R1+0xa78], R8 ;  /* 0x000a780801007387 */ /* 0x0009e80000100a00 */
[----:B------:R-:W3:Y:S04]  /*103c0*/  LDL.LU.64 R186, [R1+0x70] ;  /* 0x0000700001ba7983 */ /* 0x000ee80000300a00 */
[----:B------:R2:W-:Y:S04]  /*103d0*/  STL.64 [R1+0xa70], R6 ;  /* 0x000a700601007387 */ /* 0x0005e80000100a00 */
[----:B-1----:R-:W3:Y:S04]  /*103e0*/  LDL.LU.64 R22, [R1+0x68] ;  /* 0x0000680001167983 */ /* 0x002ee80000300a00 */
[----:B------:R-:W3:Y:S04]  /*103f0*/  LDL.LU.64 R152, [R1+0x60] ;  /* 0x0000600001987983 */ /* 0x000ee80000300a00 */
[----:B------:R-:W3:Y:S01]  /*10400*/  LDL.LU.64 R154, [R1+0x58] ;  /* 0x00005800019a7983 */ /* 0x000ee20000300a00 */
[----:B------:R-:W-:-:S03]  /*10410*/  VIADD R4, R113, 0xffffffaf ;  /* 0xffffffaf71047836 */ /* 0x000fc60000000000 */
[----:B------:R1:W-:Y:S02]  /*10420*/  LDGSTS.E [R10+0x24000], desc[UR8][R80.64], !P0 ;  /* 0x24000000500a7fae */ /* 0x0003e4000c121848 */
[----:B------:R-:W-:Y:S02]  /*10430*/  ISETP.GE.U32.AND P2, PT, R4, 0x7fffff70, PT ;  /* 0x7fffff700400780c */ /* 0x000fe40003f46070 */
[----:B------:R-:W-:Y:S01]  /*10440*/  IADD3 R4, R104, -0x52, RZ ;  /* 0xffffffae68047810 */ /* 0x000fe20007ffe0ff */
[----:B------:R-:W-:Y:S01]  /*10450*/  IMAD.WIDE R86, R2, 0x4, R180 ;  /* 0x0000000402567825 */ /* 0x000fe200078e02b4 */
[----:B------:R4:W-:Y:S02]  /*10460*/  LDGSTS.E [R10+0x28000], desc[UR8][R8.64], !P0 ;  /* 0x28000000080a7fae */ /* 0x0009e4000c121848 */
[----:B------:R-:W-:Y:S01]  /*10470*/  ISETP.GE.U32.AND P4, PT, R4, 0x7fffff6f, PT ;  /* 0x7fffff6f0400780c */ /* 0x000fe20003f86070 */
[----:B------:R-:W-:Y:S01]  /*10480*/  VIADD R4, R96, 0xffffffad ;  /* 0xffffffad60047836 */ /* 0x000fe20000000000 */
[----:B------:R2:W-:Y:S01]  /*10490*/  LDGSTS.E [R10+0x2c000], desc[UR8][R6.64], !P0 ;  /* 0x2c000000060a7fae */ /* 0x0005e2000c121848 */
[----:B-1----:R-:W1:Y:S01]  /*104a0*/  LDC R81, c[0x0][0x230] ;  /* 0x00008c00ff517b82 */ /* 0x002e620000000800 */
[----:B------:R-:W-:-:S02]  /*104b0*/  IMAD.WIDE R84, R2, 0x4, R166 ;  /* 0x0000000402547825 */ /* 0x000fc400078e02a6 */
[----:B------:R-:W-:Y:S01]  /*104c0*/  ISETP.GE.U32.AND P0, PT, R4, 0x7fffff6e, PT ;  /* 0x7fffff6e0400780c */ /* 0x000fe20003f06070 */
[----:B------:R2:W-:Y:S01]  /*104d0*/  STL.64 [R1+0xa68], R86 ;  /* 0x000a685601007387 */ /* 0x0005e20000100a00 */
[----:B------:R-:W-:-:S03]  /*104e0*/  VIADD R4, R88, 0xffffffac ;  /* 0xffffffac58047836 */ /* 0x000fc60000000000 */
[----:B------:R2:W-:Y:S01]  /*104f0*/  LDGSTS.E [R10+0x20004], desc[UR8][R86.64], !P6 ;  /* 0x20004000560a7fae */ /* 0x0005e2000f121848 */
[----:B------:R-:W1:Y:S03]  /*10500*/  LDC R80, c[0x0][0x230] ;  /* 0x00008c00ff507b82 */ /* 0x000e660000000800 */
[----:B------:R3:W-:Y:S04]  /*10510*/  STL.64 [R1+0xa60], R84 ;  /* 0x000a605401007387 */ /* 0x0007e80000100a00 */
[----:B------:R3:W-:Y:S01]  /*10520*/  LDGSTS.E [R10+0x24004], desc[UR8][R84.64], !P6 ;  /* 0x24004000540a7fae */ /* 0x0007e2000f121848 */
[----:B------:R-:W-:-:S04]  /*10530*/  IMAD.WIDE R78, R2, 0x4, R78 ;  /* 0x00000004024e7825 */ /* 0x000fc800078e024e */
[----:B------:R-:W-:-:S04]  /*10540*/  IMAD.WIDE R70, R2, 0x4, R70 ;  /* 0x0000000402467825 */ /* 0x000fc800078e0246 */
[----:B------:R-:W-:-:S04]  /*10550*/  IMAD.WIDE R62, R2, 0x4, R62 ;  /* 0x00000004023e7825 */ /* 0x000fc800078e023e */
[----:B----4-:R-:W-:-:S04]  /*10560*/  IMAD.WIDE R8, R2, 0x4, R168 ;  /* 0x0000000402087825 */ /* 0x010fc800078e02a8 */
[----:B--2---:R-:W-:Y:S01]  /*10570*/  IMAD.WIDE R6, R2, 0x4, R170 ;  /* 0x0000000402067825 */ /* 0x004fe200078e02aa */
[----:B------:R2:W-:Y:S04]  /*10580*/  STL.64 [R1+0xa58], R8 ;  /* 0x000a580801007387 */ /* 0x0005e80000100a00 */
[----:B------:R2:W-:Y:S04]  /*10590*/  LDGSTS.E [R10+0x28004], desc[UR8][R8.64], !P6 ;  /* 0x28004000080a7fae */ /* 0x0005e8000f121848 */
[----:B------:R4:W-:Y:S04]  /*105a0*/  STL.64 [R1+0xa50], R6 ;  /* 0x000a500601007387 */ /* 0x0009e80000100a00 */
[----:B------:R4:W-:Y:S01]  /*105b0*/  LDGSTS.E [R10+0x2c004], desc[UR8][R6.64], !P6 ;  /* 0x2c004000060a7fae */ /* 0x0009e2000f121848 */
[----:B------:R-:W-:Y:S01]  /*105c0*/  ISETP.GE.U32.AND P6, PT, R4, 0x7fffff6d, PT ;  /* 0x7fffff6d0400780c */ /* 0x000fe20003fc6070 */
[----:B------:R-:W-:Y:S01]  /*105d0*/  IMAD.WIDE R86, R2, 0x4, R174 ;  /* 0x0000000402567825 */ /* 0x000fe200078e02ae */
[----:B------:R-:W-:-:S02]  /*105e0*/  IADD3 R4, R82, -0x6d, RZ ;  /* 0xffffff9352047810 */ /* 0x000fc40007ffe0ff */
[----:B------:R-:W1:Y:S02]  /*105f0*/  LDC R82, c[0x0][0x230] ;  /* 0x00008c00ff527b82 */ /* 0x000e640000000800 */
[----:B------:R-:W-:Y:S01]  /*10600*/  LDGSTS.E [R10+0x20008], desc[UR8][R86.64], !P5 ;  /* 0x20008000560a7fae */ /* 0x000fe2000e921848 */
[----:B---3--:R-:W-:-:S03]  /*10610*/  IMAD.WIDE R84, R2, 0x4, R176 ;  /* 0x0000000402547825 */ /* 0x008fc600078e02b0 */
[----:B------:R-:W-:Y:S04]  /*10620*/  STL.64 [R1+0xa48], R86 ;  /* 0x000a485601007387 */ /* 0x000fe80000100a00 */
[----:B------:R3:W-:Y:S01]  /*10630*/  LDGSTS.E [R10+0x24008], desc[UR8][R84.64], !P5 ;  /* 0x24008000540a7fae */ /* 0x0007e2000e921848 */
[----:B--2---:R-:W-:-:S03]  /*10640*/  IMAD.WIDE R8, R2, 0x4, R178 ;  /* 0x0000000402087825 */ /* 0x004fc600078e02b2 */
[----:B------:R3:W-:Y:S04]  /*10650*/  STL.64 [R1+0xa40], R84 ;  /* 0x000a405401007387 */ /* 0x0007e80000100a00 */
[----:B------:R2:W-:Y:S01]  /*10660*/  LDGSTS.E [R10+0x28008], desc[UR8][R8.64], !P5 ;  /* 0x28008000080a7fae */ /* 0x0005e2000e921848 */
[----:B----4-:R-:W-:-:S03]  /*10670*/  IMAD.WIDE R6, R2, 0x4, R184 ;  /* 0x0000000402067825 */ /* 0x010fc600078e02b8 */
[----:B------:R2:W-:Y:S04]  /*10680*/  STL.64 [R1+0xa38], R8 ;  /* 0x000a380801007387 */ /* 0x0005e80000100a00 */
[----:B------:R4:W-:Y:S01]  /*10690*/  LDGSTS.E [R10+0x2c008], desc[UR8][R6.64], !P5 ;  /* 0x2c008000060a7fae */ /* 0x0009e2000e921848 */
[----:B------:R-:W-:-:S03]  /*106a0*/  ISETP.GE.U32.AND P5, PT, R4, 0x7fffff54, PT ;  /* 0x7fffff540400780c */ /* 0x000fc60003fa6070 */
[----:B------:R4:W-:Y:S01]  /*106b0*/  STL.64 [R1+0xa30], R6 ;  /* 0x000a300601007387 */ /* 0x0009e20000100a00 */
[----:B-1----:R-:W-:Y:S02]  /*106c0*/  VIADD R4, R81, 0xffffff92 ;  /* 0xffffff9251047836 */ /* 0x002fe40000000000 */
[----:B------:R-:W1:Y:S01]  /*106d0*/  LDC R81, c[0x0][0x230] ;  /* 0x00008c00ff517b82 */ /* 0x000e620000000800 */
[----:B---3--:R-:W-:-:S04]  /*106e0*/  IMAD.WIDE R84, R2, 0x4, R186 ;  /* 0x0000000402547825 */ /* 0x008fc800078e02ba */
[C---:B------:R-:W-:Y:S01]  /*106f0*/  IMAD.WIDE R22, R2.reuse, 0x4, R22 ;  /* 0x0000000402167825 */ /* 0x040fe200078e0216 */
[----:B------:R-:W-:Y:S03]  /*10700*/  STL.64 [R1+0xa28], R84 ;  /* 0x000a285401007387 */ /* 0x000fe60000100a00 */
[C---:B--2---:R-:W-:Y:S01]  /*10710*/  IMAD.WIDE R8, R2.reuse, 0x4, R152 ;  /* 0x0000000402087825 */ /* 0x044fe200078e0298 */
[----:B------:R-:W-:Y:S03]  /*10720*/  LDGSTS.E [R10+0x2000c], desc[UR8][R84.64], !P3 ;  /* 0x2000c000540a7fae */ /* 0x000fe6000d921848 */
[C---:B----4-:R-:W-:Y:S01]  /*10730*/  IMAD.WIDE R6, R2.reuse, 0x4, R154 ;  /* 0x0000000402067825 */ /* 0x050fe200078e029a */
[----:B------:R2:W-:Y:S04]  /*10740*/  STL.64 [R1+0xa20], R22 ;  /* 0x000a201601007387 */ /* 0x0005e80000100a00 */
[----:B------:R2:W-:Y:S04]  /*10750*/  LDGSTS.E [R10+0x2400c], desc[UR8][R22.64], !P3 ;  /* 0x2400c000160a7fae */ /* 0x0005e8000d921848 */
[----:B------:R3:W-:Y:S04]  /*10760*/  STL.64 [R1+0xa18], R8 ;  /* 0x000a180801007387 */ /* 0x0007e80000100a00 */
[----:B------:R3:W-:Y:S01]  /*10770*/  LDGSTS.E [R10+0x2800c], desc[UR8][R8.64], !P3 ;  /* 0x2800c000080a7fae */ /* 0x0007e2000d921848 */
[----:B--2---:R-:W-:-:S03]  /*10780*/  IMAD.WIDE R22, R2, 0x4, R76 ;  /* 0x0000000402167825 */ /* 0x004fc600078e024c */
[----:B------:R2:W-:Y:S04]  /*10790*/  STL.64 [R1+0xa10], R6 ;  /* 0x000a100601007387 */ /* 0x0005e80000100a00 */
[----:B------:R2:W-:Y:S01]  /*107a0*/  LDGSTS.E [R10+0x2c00c], desc[UR8][R6.64], !P3 ;  /* 0x2c00c000060a7fae */ /* 0x0005e2000d921848 */
[----:B------:R-:W-:Y:S01]  /*107b0*/  ISETP.GE.U32.AND P3, PT, R4, 0x7fffff53, PT ;  /* 0x7fffff530400780c */ /* 0x000fe20003f66070 */
[C---:B---3--:R-:W-:Y:S02]  /*107c0*/  IMAD.WIDE R8, R2.reuse, 0x4, R74 ;  /* 0x0000000402087825 */ /* 0x048fe400078e024a */
[----:B------:R3:W-:Y:S04]  /*107d0*/  STL.64 [R1+0xa08], R78 ;  /* 0x000a084e01007387 */ /* 0x0007e80000100a00 */
[----:B------:R3:W-:Y:S01]  /*107e0*/  LDGSTS.E [R10+0x30000], desc[UR8][R78.64], !P5 ;  /* 0x300000004e0a7fae */ /* 0x0007e2000e921848 */
[----:B--2---:R-:W-:-:S03]  /*107f0*/  IMAD.WIDE R6, R2, 0x4, R72 ;  /* 0x0000000402067825 */ /* 0x004fc600078e0248 */
[----:B------:R2:W-:Y:S01]  /*10800*/  STL.64 [R1+0xa00], R22 ;  /* 0x000a001601007387 */ /* 0x0005e20000100a00 */
[----:B------:R-:W4:Y:S03]  /*10810*/  LDC R72, c[0x0][0x230] ;  /* 0x00008c00ff487b82 */ /* 0x000f260000000800 */
[----:B------:R2:W-:Y:S04]  /*10820*/  LDGSTS.E [R10+0x34000], desc[UR8][R22.64], !P5 ;  /* 0x34000000160a7fae */ /* 0x0005e8000e921848 */
[----:B------:R1:W-:Y:S01]  /*10830*/  STL.64 [R1+0x9f8], R8 ;  /* 0x0009f80801007387 */ /* 0x0003e20000100a00 */
[----:B------:R-:W-:Y:S01]  /*10840*/  VIADD R4, R80, 0xffffff91 ;  /* 0xffffff9150047836 */ /* 0x000fe20000000000 */
[----:B---3--:R-:W3:Y:S02]  /*10850*/  LDC R78, c[0x0][0x230] ;  /* 0x00008c00ff4e7b82 */ /* 0x008ee40000000800 */
[----:B------:R1:W-:Y:S01]  /*10860*/  LDGSTS.E [R10+0x38000], desc[UR8][R8.64], !P5 ;  /* 0x38000000080a7fae */ /* 0x0003e2000e921848 */
[----:B--2---:R-:W-:-:S03]  /*10870*/  IMAD.WIDE R22, R2, 0x4, R68 ;  /* 0x0000000402167825 */ /* 0x004fc600078e0244 */
[----:B------:R2:W-:Y:S04]  /*10880*/  STL.64 [R1+0x9f0], R6 ;  /* 0x0009f00601007387 */ /* 0x0005e80000100a00 */
[----:B------:R2:W-:Y:S01]  /*10890*/  LDGSTS.E [R10+0x3c000], desc[UR8][R6.64], !P5 ;  /* 0x3c000000060a7fae */ /* 0x0005e2000e921848 */
[----:B-1----:R-:W-:-:S03]  /*108a0*/  IMAD.WIDE R8, R2, 0x4, R66 ;  /* 0x0000000402087825 */ /* 0x002fc600078e0242 */
[----:B------:R-:W-:Y:S04]  /*108b0*/  STL.64 [R1+0x9e8], R70 ;  /* 0x0009e84601007387 */ /* 0x000fe80000100a00 */
[----:B------:R1:W-:Y:S01]  /*108c0*/  STL.64 [R1+0x9e0], R22 ;  /* 0x0009e01601007387 */ /* 0x0003e20000100a00 */
[----:B--2---:R-:W-:-:S03]  /*108d0*/  IMAD.WIDE R6, R2, 0x4, R64 ;  /* 0x0000000402067825 */ /* 0x004fc600078e0240 */
[----:B------:R2:W-:Y:S01]  /*108e0*/  STL.64 [R1+0x9d8], R8 ;  /* 0x0009d80801007387 */ /* 0x0005e20000100a00 */
[----:B------:R-:W-:Y:S01]  /*108f0*/  ISETP.GE.U32.AND P5, PT, R4, 0x7fffff52, PT ;  /* 0x7fffff520400780c */ /* 0x000fe20003fa6070 */
[----:B------:R-:W3:Y:S02]  /*10900*/  LDC R64, c[0x0][0x230] ;  /* 0x00008c00ff407b82 */ /* 0x000ee40000000800 */
[----:B------:R4:W-:Y:S04]  /*10910*/  STL.64 [R1+0x9d0], R6 ;  /* 0x0009d00601007387 */ /* 0x0009e80000100a00 */
[----:B------:R-:W3:Y:S04]  /*10920*/  LDL.LU.64 R166, [R1+0x50] ;  /* 0x0000500001a67983 */ /* 0x000ee80000300a00 */
[----:B------:R-:W3:Y:S04]  /*10930*/  LDL.LU.64 R168, [R1+0x48] ;  /* 0x0000480001a87983 */ /* 0x000ee80000300a00 */
[----:B------:R-:W-:Y:S04]  /*10940*/  LDGSTS.E [R10+0x30004], desc[UR8][R70.64], !P3 ;  /* 0x30004000460a7fae */ /* 0x000fe8000d921848 */
[----:B------:R1:W-:Y:S04]  /*10950*/  LDGSTS.E [R10+0x34004], desc[UR8][R22.64], !P3 ;  /* 0x34004000160a7fae */ /* 0x0003e8000d921848 */
[----:B------:R2:W-:Y:S04]  /*10960*/  LDGSTS.E [R10+0x38004], desc[UR8][R8.64], !P3 ;  /* 0x38004000080a7fae */ /* 0x0005e8000d921848 */
[----:B------:R4:W-:Y:S01]  /*10970*/  LDGSTS.E [R10+0x3c004], desc[UR8][R6.64], !P3 ;  /* 0x3c004000060a7fae */ /* 0x0009e2000d921848 */
[----:B-1----:R-:W-:-:S03]  /*10980*/  IMAD.WIDE R22, R2, 0x4, R60 ;  /* 0x0000000402167825 */ /* 0x002fc600078e023c */
[----:B------:R-:W3:Y:S01]  /*10990*/  LDL.LU.64 R170, [R1+0x40] ;  /* 0x0000400001aa7983 */ /* 0x000ee20000300a00 */
[----:B--2---:R-:W-:-:S03]  /*109a0*/  IMAD.WIDE R8, R2, 0x4, R58 ;  /* 0x0000000402087825 */ /* 0x004fc600078e023a */
[----:B------:R-:W2:Y:S01]  /*109b0*/  LDL.LU.64 R174, [R1+0x38] ;  /* 0x0000380001ae7983 */ /* 0x000ea20000300a00 */
[----:B----4-:R-:W-:-:S03]  /*109c0*/  IMAD.WIDE R6, R2, 0x4, R56 ;  /* 0x0000000402067825 */ /* 0x010fc600078e0238 */
[----:B------:R-:W-:Y:S01]  /*109d0*/  STL.64 [R1+0x9c8], R62 ;  /* 0x0009c83e01007387 */ /* 0x000fe20000100a00 */
[----:B------:R-:W-:Y:S01]  /*109e0*/  IADD3 R4, R82, -0x70, RZ ;  /* 0xffffff9052047810 */ /* 0x000fe20007ffe0ff */
[----:B------:R-:W1:Y:S02]  /*109f0*/  LDC R56, c[0x0][0x230] ;  /* 0x00008c00ff387b82 */ /* 0x000e640000000800 */
[----:B------:R4:W-:Y:S04]  /*10a00*/  STL.64 [R1+0x9c0], R22 ;  /* 0x0009c01601007387 */ /* 0x0009e80000100a00 */
[----:B------:R4:W-:Y:S04]  /*10a10*/  STL.64 [R1+0x9b8], R8 ;  /* 0x0009b80801007387 */ /* 0x0009e80000100a00 */
[----:B------:R4:W-:Y:S04]  /*10a20*/  STL.64 [R1+0x9b0], R6 ;  /* 0x0009b00601007387 */ /* 0x0009e80000100a00 */
[----:B------:R-:W2:Y:S04]  /*10a30*/  LDL.LU.64 R176, [R1+0x30] ;  /* 0x0000300001b07983 */ /* 0x000ea80000300a00 */
[----:B------:R-:W2:Y:S04]  /*10a40*/  LDL.LU.64 R178, [R1+0x28] ;  /* 0x0000280001b27983 */ /* 0x000ea80000300a00 */
[----:B------:R-:W2:Y:S04]  /*10a50*/  LDL.LU.64 R184, [R1+0x20] ;  /* 0x0000200001b87983 */ /* 0x000ea80000300a00 */
[----:B------:R-:W2:Y:S04]  /*10a60*/  LDL.LU.64 R186, [R1+0x18] ;  /* 0x0000180001ba7983 */ /* 0x000ea80000300a00 */
[----:B------:R-:W-:Y:S04]  /*10a70*/  LDGSTS.E [R10+0x30008], desc[UR8][R62.64], !P5 ;  /* 0x300080003e0a7fae */ /* 0x000fe8000e921848 */
[----:B------:R-:W-:Y:S01]  /*10a80*/  LDGSTS.E [R10+0x34008], desc[UR8][R22.64], !P5 ;  /* 0x34008000160a7fae */ /* 0x000fe2000e921848 */
[----:B------:R-:W-:Y:S01]  /*10a90*/  ISETP.GE.U32.AND P3, PT, R4, 0x7fffff51, PT ;  /* 0x7fffff510400780c */ /* 0x000fe20003f66070 */
[----:B------:R-:W-:-:S02]  /*10aa0*/  IMAD.WIDE R54, R2, 0x4, R54 ;  /* 0x0000000402367825 */ /* 0x000fc400078e0236 */
[----:B------:R1:W-:Y:S04]  /*10ab0*/  LDGSTS.E [R10+0x38008], desc[UR8][R8.64], !P5 ;  /* 0x38008000080a7fae */ /* 0x0003e8000e921848 */
[----:B----4-:R-:W4:Y:S04]  /*10ac0*/  LDL.LU.64 R22, [R1+0x10] ;  /* 0x0000100001167983 */ /* 0x010f280000300a00 */
[----:B------:R-:W4:Y:S04]  /*10ad0*/  LDL.LU.64 R152, [R1+0x8] ;  /* 0x0000080001987983 */ /* 0x000f280000300a00 */
[----:B------:R-:W4:Y:S01]  /*10ae0*/  LDL.LU.64 R154, [R1] ;  /* 0x00000000019a7983 */ /* 0x000f220000300a00 */
[----:B------:R-:W-:-:S03]  /*10af0*/  IMAD.WIDE R52, R2, 0x4, R52 ;  /* 0x0000000402347825 */ /* 0x000fc600078e0234 */
[----:B------:R1:W-:Y:S02]  /*10b00*/  LDGSTS.E [R10+0x3c008], desc[UR8][R6.64], !P5 ;  /* 0x3c008000060a7fae */ /* 0x0003e4000e921848 */
[----:B-1----:R-:W-:Y:S02]  /*10b10*/  IMAD.WIDE R8, R2, 0x4, R50 ;  /* 0x0000000402087825 */ /* 0x002fe400078e0232 */
[----:B------:R-:W1:Y:S01]  /*10b20*/  LDC R50, c[0x0][0x230] ;  /* 0x00008c00ff327b82 */ /* 0x000e620000000800 */
[----:B------:R-:W-:Y:S01]  /*10b30*/  STL.64 [R1+0x9a8], R54 ;  /* 0x0009a83601007387 */ /* 0x000fe20000100a00 */
[----:B------:R-:W-:-:S03]  /*10b40*/  VIADD R4, R81, 0xffffffab ;  /* 0xffffffab51047836 */ /* 0x000fc60000000000 */
[----:B------:R-:W-:Y:S01]  /*10b50*/  LDGSTS.E [R10+0x3000c], desc[UR8][R54.64], !P3 ;  /* 0x3000c000360a7fae */ /* 0x000fe2000d921848 */
[----:B------:R-:W-:-:S03]  /*10b60*/  IMAD.WIDE R6, R2, 0x4, R48 ;  /* 0x0000000402067825 */ /* 0x000fc600078e0230 */
[----:B------:R1:W-:Y:S04]  /*10b70*/  STL.64 [R1+0x9a0], R52 ;  /* 0x0009a03401007387 */ /* 0x0003e80000100a00 */
[----:B------:R1:W-:Y:S01]  /*10b80*/  LDGSTS.E [R10+0x3400c], desc[UR8][R52.64], !P3 ;  /* 0x3400c000340a7fae */ /* 0x0003e2000d921848 */
[----:B------:R-:W-:Y:S01]  /*10b90*/  ISETP.GE.U32.AND P5, PT, R4, 0x7fffff6c, PT ;  /* 0x7fffff6c0400780c */ /* 0x000fe20003fa6070 */
[----:B------:R-:W-:Y:S02]  /*10ba0*/  VIADD R4, R72, 0xffffffaa ;  /* 0xffffffaa48047836 */ /* 0x000fe40000000000 */
[----:B------:R1:W-:Y:S04]  /*10bb0*/  STL.64 [R1+0x998], R8 ;  /* 0x0009980801007387 */ /* 0x0003e80000100a00 */
[----:B------:R1:W-:Y:S04]  /*10bc0*/  LDGSTS.E [R10+0x3800c], desc[UR8][R8.64], !P3 ;  /* 0x3800c000080a7fae */ /* 0x0003e8000d921848 */
[----:B------:R-:W-:Y:S04]  /*10bd0*/  STL.64 [R1+0x990], R6 ;  /* 0x0009900601007387 */ /* 0x000fe80000100a00 */
[----:B------:R-:W-:Y:S01]  /*10be0*/  LDGSTS.E [R10+0x3c00c], desc[UR8][R6.64], !P3 ;  /* 0x3c00c000060a7fae */ /* 0x000fe2000d921848 */
[----:B------:R-:W-:-:S02]  /*10bf0*/  ISETP.GE.U32.AND P3, PT, R4, 0x7fffff6b, PT ;  /* 0x7fffff6b0400780c */ /* 0x000fc40003f66070 */
[----:B---3--:R-:W-:Y:S01]  /*10c00*/  IADD3 R4, R64, -0x57, RZ ;  /* 0xffffffa940047810 */ /* 0x008fe20007ffe0ff */
[----:B------:R-:W-:-:S04]  /*10c10*/  IMAD.WIDE R46, R2, 0x4, R46 ;  /* 0x00000004022e7825 */ /* 0x000fc800078e022e */
[----:B------:R-:W-:-:S04]  /*10c20*/  IMAD.WIDE R38, R2, 0x4, R38 ;  /* 0x0000000402267825 */ /* 0x000fc800078e0226 */
[----:B------:R-:W-:-:S04]  /*10c30*/  IMAD.WIDE R30, R2, 0x4, R30 ;  /* 0x00000004021e7825 */ /* 0x000fc800078e021e */
[----:B------:R-:W-:-:S04]  /*10c40*/  IMAD.WIDE R20, R2, 0x4, R20 ;  /* 0x0000000402147825 */ /* 0x000fc800078e0214 */
[----:B------:R-:W-:-:S04]  /*10c50*/  IMAD.WIDE R18, R2, 0x4, R18 ;  /* 0x0000000402127825 */ /* 0x000fc800078e0212 */
[----:B-1----:R-:W-:-:S04]  /*10c60*/  IMAD.WIDE R52, R2, 0x4, R166 ;  /* 0x0000000402347825 */ /* 0x002fc800078e02a6 */
[C---:B------:R-:W-:Y:S01]  /*10c70*/  IMAD.WIDE R48, R2.reuse, 0x4, R168 ;  /* 0x0000000402307825 */ /* 0x040fe200078e02a8 */
[----:B------:R-:W-:Y:S04]  /*10c80*/  STL.64 [R1+0x988], R52 ;  /* 0x0009883401007387 */ /* 0x000fe80000100a00 */
[----:B------:R-:W-:Y:S04]  /*10c90*/  LDGSTS.E [R11+0x20000], desc[UR8][R52.64], !P2 ;  /* 0x20000000340b7fae */ /* 0x000fe8000d121848 */
[----:B------:R1:W-:Y:S04]  /*10ca0*/  STL.64 [R1+0x980], R48 ;  /* 0x0009803001007387 */ /* 0x0003e80000100a00 */
[----:B------:R1:W-:Y:S01]  /*10cb0*/  LDGSTS.E [R11+0x24000], desc[UR8][R48.64], !P2 ;  /* 0x24000000300b7fae */ /* 0x0003e2000d121848 */
[C---:B------:R-:W-:Y:S01]  /*10cc0*/  IMAD.WIDE R8, R2.reuse, 0x4, R170 ;  /* 0x0000000402087825 */ /* 0x040fe200078e02aa */
[----:B-1----:R-:W1:Y:S03]  /*10cd0*/  LDC R49, c[0x0][0x230] ;  /* 0x00008c00ff317b82 */ /* 0x002e660000000800 */
[----:B--2---:R-:W-:Y:S01]  /*10ce0*/  IMAD.WIDE R6, R2, 0x4, R174 ;  /* 0x0000000402067825 */ /* 0x004fe200078e02ae */
[----:B------:R2:W-:Y:S04]  /*10cf0*/  STL.64 [R1+0x978], R8 ;  /* 0x0009780801007387 */ /* 0x0005e80000100a00 */
[----:B------:R2:W-:Y:S01]  /*10d00*/  LDGSTS.E [R11+0x28000], desc[UR8][R8.64], !P2 ;  /* 0x28000000080b7fae */ /* 0x0005e2000d121848 */
[----:B------:R-:W3:Y:S03]  /*10d10*/  LDC R48, c[0x0][0x230] ;  /* 0x00008c00ff307b82 */ /* 0x000ee60000000800 */
[----:B------:R2:W-:Y:S04]  /*10d20*/  STL.64 [R1+0x970], R6 ;  /* 0x0009700601007387 */ /* 0x0005e80000100a00 */
[----:B------:R2:W-:Y:S01]  /*10d30*/  LDGSTS.E [R11+0x2c000], desc[UR8][R6.64], !P2 ;  /* 0x2c000000060b7fae */ /* 0x0005e2000d121848 */
[----:B------:R-:W-:Y:S01]  /*10d40*/  ISETP.GE.U32.AND P2, PT, R4, 0x7fffff6a, PT ;  /* 0x7fffff6a0400780c */ /* 0x000fe20003f46070 */
[----:B------:R-:W-:-:S02]  /*10d50*/  VIADD R4, R56, 0xffffffa8 ;  /* 0xffffffa838047836 */ /* 0x000fc40000000000 */
[----:B------:R-:W-:-:S04]  /*10d60*/  IMAD.WIDE R54, R2, 0x4, R176 ;  /* 0x0000000402367825 */ /* 0x000fc800078e02b0 */
[C---:B------:R-:W-:Y:S01]  /*10d70*/  IMAD.WIDE R52, R2.reuse, 0x4, R178 ;  /* 0x0000000402347825 */ /* 0x040fe200078e02b2 */
[----:B------:R-:W-:Y:S03]  /*10d80*/  LDGSTS.E [R11+0x20004], desc[UR8][R54.64], !P4 ;  /* 0x20004000360b7fae */ /* 0x000fe6000e121848 */
[C---:B--2---:R-:W-:Y:S01]  /*10d90*/  IMAD.WIDE R8, R2.reuse, 0x4, R184 ;  /* 0x0000000402087825 */ /* 0x044fe200078e02b8 */
[----:B------:R-:W-:Y:S03]  /*10da0*/  STL.64 [R1+0x968], R54 ;  /* 0x0009683601007387 */ /* 0x000fe60000100a00 */
[----:B------:R-:W-:Y:S01]  /*10db0*/  IMAD.WIDE R6, R2, 0x4, R186 ;  /* 0x0000000402067825 */ /* 0x000fe200078e02ba */
[----:B------:R4:W-:Y:S04]  /*10dc0*/  LDGSTS.E [R11+0x24004], desc[UR8][R52.64], !P4 ;  /* 0x24004000340b7fae */ /* 0x0009e8000e121848 */
[----:B------:R4:W-:Y:S04]  /*10dd0*/  STL.64 [R1+0x960], R52 ;  /* 0x0009603401007387 */ /* 0x0009e80000100a00 */
[----:B------:R2:W-:Y:S04]  /*10de0*/  LDGSTS.E [R11+0x28004], desc[UR8][R8.64], !P4 ;  /* 0x28004000080b7fae */ /* 0x0005e8000e121848 */
[----:B------:R1:W-:Y:S01]  /*10df0*/  LDGSTS.E [R11+0x2c004], desc[UR8][R6.64], !P4 ;  /* 0x2c004000060b7fae */ /* 0x0003e2000e121848 */
[----:B------:R-:W-:Y:S01]  /*10e00*/  ISETP.GE.U32.AND P4, PT, R4, 0x7fffff69, PT ;  /* 0x7fffff690400780c */ /* 0x000fe20003f86070 */
[----:B------:R-:W-:-:S02]  /*10e10*/  VIADD R4, R50, 0xffffff8f ;  /* 0xffffff8f32047836 */ /* 0x000fc40000000000 */
[----:B------:R2:W-:Y:S01]  /*10e20*/  STL.64 [R1+0x958], R8 ;  /* 0x0009580801007387 */ /* 0x0005e20000100a00 */
[----:B------:R-:W3:Y:S01]  /*10e30*/  LDC R50, c[0x0][0x230] ;  /* 0x00008c00ff327b82 */ /* 0x000ee20000000800 */
[C---:B----4-:R-:W-:Y:S02]  /*10e40*/  IMAD.WIDE R52, R2.reuse, 0x4, R22 ;  /* 0x0000000402347825 */ /* 0x050fe400078e0216 */
[----:B------:R1:W-:Y:S02]  /*10e50*/  STL.64 [R1+0x950], R6 ;  /* 0x0009500601007387 */ /* 0x0003e40000100a00 */
[C---:B------:R-:W-:Y:S02]  /*10e60*/  IMAD.WIDE R22, R2.reuse, 0x4, R152 ;  /* 0x0000000402167825 */ /* 0x040fe400078e0298 */
[----:B------:R4:W-:Y:S02]  /*10e70*/  STL.64 [R1+0x948], R52 ;  /* 0x0009483401007387 */ /* 0x0009e40000100a00 */
[----:B--2---:R-:W-:-:S02]  /*10e80*/  IMAD.WIDE R8, R2, 0x4, R154 ;  /* 0x0000000402087825 */ /* 0x004fc400078e029a */
[----:B------:R4:W-:Y:S02]  /*10e90*/  LDGSTS.E [R11+0x20008], desc[UR8][R52.64], !P0 ;  /* 0x20008000340b7fae */ /* 0x0009e4000c121848 */
[C---:B-1----:R-:W-:Y:S02]  /*10ea0*/  IMAD.WIDE R6, R2.reuse, 0x4, R250 ;  /* 0x0000000402067825 */ /* 0x042fe400078e02fa */
[----:B------:R1:W-:Y:S04]  /*10eb0*/  STL.64 [R1+0x940], R22 ;  /* 0x0009401601007387 */ /* 0x0003e80000100a00 */
[----:B------:R1:W-:Y:S01]  /*10ec0*/  LDGSTS.E [R11+0x24008], desc[UR8][R22.64], !P0 ;  /* 0x24008000160b7fae */ /* 0x0003e2000c121848 */
[----:B----4-:R-:W-:-:S03]  /*10ed0*/  IMAD.WIDE R52, R2, 0x4, R248 ;  /* 0x0000000402347825 */ /* 0x010fc600078e02f8 */
[----:B------:R2:W-:Y:S04]  /*10ee0*/  STL.64 [R1+0x938], R8 ;  /* 0x0009380801007387 */ /* 0x0005e80000100a00 */
[----:B------:R2:W-:Y:S01]  /*10ef0*/  LDGSTS.E [R11+0x28008], desc[UR8][R8.64], !P0 ;  /* 0x28008000080b7fae */ /* 0x0005e2000c121848 */
[----:B-1----:R-:W-:-:S03]  /*10f00*/  IMAD.WIDE R22, R2, 0x4, R246 ;  /* 0x0000000402167825 */ /* 0x002fc600078e02f6 */
[----:B------:R1:W-:Y:S04]  /*10f10*/  STL.64 [R1+0x930], R6 ;  /* 0x0009300601007387 */ /* 0x0003e80000100a00 */
[----:B------:R1:W-:Y:S01]  /*10f20*/  LDGSTS.E [R11+0x2c008], desc[UR8][R6.64], !P0 ;  /* 0x2c008000060b7fae */ /* 0x0003e2000c121848 */
[----:B------:R-:W-:Y:S01]  /*10f30*/  ISETP.GE.U32.AND P0, PT, R4, 0x7fffff50, PT ;  /* 0x7fffff500400780c */ /* 0x000fe20003f06070 */
[C---:B--2---:R-:W-:Y:S01]  /*10f40*/  IMAD.WIDE R8, R2.reuse, 0x4, R244 ;  /* 0x0000000402087825 */ /* 0x044fe200078e02f4 */
[----:B------:R-:W-:Y:S01]  /*10f50*/  IADD3 R4, R49, -0x72, RZ ;  /* 0xffffff8e31047810 */ /* 0x000fe20007ffe0ff */
[----:B------:R-:W-:Y:S01]  /*10f60*/  LDGSTS.E [R11+0x2000c], desc[UR8][R52.64], !P6 ;  /* 0x2000c000340b7fae */ /* 0x000fe2000f121848 */
[----:B------:R-:W2:Y:S03]  /*10f70*/  LDC R49, c[0x0][0x230] ;  /* 0x00008c00ff317b82 */ /* 0x000ea60000000800 */
[----:B------:R4:W-:Y:S01]  /*10f80*/  LDGSTS.E [R11+0x2400c], desc[UR8][R22.64], !P6 ;  /* 0x2400c000160b7fae */ /* 0x0009e2000f121848 */
[----:B-1----:R-:W-:-:S03]  /*10f90*/  IMAD.WIDE R6, R2, 0x4, R242 ;  /* 0x0000000402067825 */ /* 0x002fc600078e02f2 */
[----:B------:R1:W-:Y:S04]  /*10fa0*/  LDGSTS.E [R11+0x2800c], desc[UR8][R8.64], !P6 ;  /* 0x2800c000080b7fae */ /* 0x0003e8000f121848 */
[----:B------:R1:W-:Y:S01]  /*10fb0*/  LDGSTS.E [R11+0x2c00c], desc[UR8][R6.64], !P6 ;  /* 0x2c00c000060b7fae */ /* 0x0003e2000f121848 */
[----:B------:R-:W-:-:S03]  /*10fc0*/  ISETP.GE.U32.AND P6, PT, R4, 0x7fffff4f, PT ;  /* 0x7fffff4f0400780c */ /* 0x000fc60003fc6070 */
[----:B------:R-:W-:Y:S04]  /*10fd0*/  STL.64 [R1+0x928], R52 ;  /* 0x0009283401007387 */ /* 0x000fe80000100a00 */
[----:B------:R4:W-:Y:S01]  /*10fe0*/  STL.64 [R1+0x920], R22 ;  /* 0x0009201601007387 */ /* 0x0009e20000100a00 */
[----:B---3--:R-:W-:-:S03]  /*10ff0*/  VIADD R4, R48, 0xffffff8d ;  /* 0xffffff8d30047836 */ /* 0x008fc60000000000 */
[----:B------:R1:W-:Y:S04]  /*11000*/  STL.64 [R1+0x918], R8 ;  /* 0x0009180801007387 */ /* 0x0003e80000100a00 */
[----:B------:R3:W-:Y:S01]  /*11010*/  STL.64 [R1+0x910], R6 ;  /* 0x0009100601007387 */ /* 0x0007e20000100a00 */
[----:B----4-:R-:W-:-:S03]  /*11020*/  IMAD.WIDE R22, R2, 0x4, R44 ;  /* 0x0000000402167825 */ /* 0x010fc600078e022c */
[----:B------:R-:W-:Y:S01]  /*11030*/  STL.64 [R1+0x908], R46 ;  /* 0x0009082e01007387 */ /* 0x000fe20000100a00 */
[----:B-1----:R-:W-:-:S03]  /*11040*/  IMAD.WIDE R8, R2, 0x4, R42 ;  /* 0x0000000402087825 */ /* 0x002fc600078e022a */
[----:B------:R-:W-:Y:S01]  /*11050*/  LDGSTS.E [R11+0x30000], desc[UR8][R46.64], !P0 ;  /* 0x300000002e0b7fae */ /* 0x000fe2000c121848 */
[----:B------:R-:W1:Y:S01]  /*11060*/  LDC R42, c[0x0][0x230] ;  /* 0x00008c00ff2a7b82 */ /* 0x000e620000000800 */
[C---:B---3--:R-:W-:Y:S02]  /*11070*/  IMAD.WIDE R6, R2.reuse, 0x4, R40 ;  /* 0x0000000402067825 */ /* 0x048fe400078e0228 */
[----:B------:R3:W-:Y:S04]  /*11080*/  STL.64 [R1+0x900], R22 ;  /* 0x0009001601007387 */ /* 0x0007e80000100a00 */
[----:B------:R3:W-:Y:S01]  /*11090*/  LDGSTS.E [R11+0x34000], desc[UR8][R22.64], !P0 ;  /* 0x34000000160b7fae */ /* 0x0007e2000c121848 */
[----:B------:R-:W4:Y:S03]  /*110a0*/  LDC R40, c[0x0][0x230] ;  /* 0x00008c00ff287b82 */ /* 0x000f260000000800 */
[----:B------:R2:W-:Y:S04]  /*110b0*/  STL.64 [R1+0x8f8], R8 ;  /* 0x0008f80801007387 */ /* 0x0005e80000100a00 */
[----:B------:R2:W-:Y:S01]  /*110c0*/  LDGSTS.E [R11+0x38000], desc[UR8][R8.64], !P0 ;  /* 0x38000000080b7fae */ /* 0x0005e2000c121848 */
[----:B---3--:R-:W-:-:S03]  /*110d0*/  IMAD.WIDE R22, R2, 0x4, R36 ;  /* 0x0000000402167825 */ /* 0x008fc600078e0224 */
[----:B------:R3:W-:Y:S04]  /*110e0*/  STL.64 [R1+0x8f0], R6 ;  /* 0x0008f00601007387 */ /* 0x0007e80000100a00 */
[----:B------:R3:W-:Y:S01]  /*110f0*/  LDGSTS.E [R11+0x3c000], desc[UR8][R6.64], !P0 ;  /* 0x3c000000060b7fae */ /* 0x0007e2000c121848 */
[----:B------:R-:W-:Y:S01]  /*11100*/  ISETP.GE.U32.AND P0, PT, R4, 0x7fffff4e, PT ;  /* 0x7fffff4e0400780c */ /* 0x000fe20003f06070 */
[----:B--2---:R-:W-:Y:S02]  /*11110*/  IMAD.WIDE R8, R2, 0x4, R34 ;  /* 0x0000000402087825 */ /* 0x004fe400078e0222 */
[----:B------:R-:W-:Y:S02]  /*11120*/  LDGSTS.E [R11+0x30004], desc[UR8][R38.64], !P6 ;  /* 0x30004000260b7fae */ /* 0x000fe4000f121848 */
[----:B------:R-:W-:-:S02]  /*11130*/  VIADD R4, R50, 0xffffff8c ;  /* 0xffffff8c32047836 */ /* 0x000fc40000000000 */
[----:B------:R2:W-:Y:S01]  /*11140*/  LDGSTS.E [R11+0x34004], desc[UR8][R22.64], !P6 ;  /* 0x34004000160b7fae */ /* 0x0005e2000f121848 */
[----:B---3--:R-:W-:-:S03]  /*11150*/  IMAD.WIDE R6, R2, 0x4, R32 ;  /* 0x0000000402067825 */ /* 0x008fc600078e0220 */
[----:B------:R3:W-:Y:S01]  /*11160*/  LDGSTS.E [R11+0x38004], desc[UR8][R8.64], !P6 ;  /* 0x38004000080b7fae */ /* 0x0007e2000f121848 */
[----:B------:R-:W1:Y:S03]  /*11170*/  LDC R32, c[0x0][0x230] ;  /* 0x00008c00ff207b82 */ /* 0x000e660000000800 */
        /* <DEDUP_REMOVED lines=8> */
[----:B---3--:R-:W-:-:S03]  /*11200*/  IMAD.WIDE R8, R2, 0x4, R26 ;  /* 0x0000000402087825 */ /* 0x008fc600078e021a */
[----:B------:R-:W-:Y:S01]  /*11210*/  LDGSTS.E [R11+0x30008], desc[UR8][R30.64], !P0 ;  /* 0x300080001e0b7fae */ /* 0x000fe2000c121848 */
[----:B----4-:R-:W-:-:S03]  /*11220*/  IMAD.WIDE R6, R2, 0x4, R24 ;  /* 0x0000000402067825 */ /* 0x010fc600078e0218 */
        /* <DEDUP_REMOVED lines=8> */
[----:B------:R-:W-:Y:S01]  /*112b0*/  STL.64 [R1+0x8a8], R20 ;  /* 0x0008a81401007387 */ /* 0x000fe20000100a00 */
[----:B------:R-:W3:Y:S03]  /*112c0*/  LDC R16, c[0x0][0x230] ;  /* 0x00008c00ff107b82 */ /* 0x000ee60000000800 */
[----:B------:R-:W-:Y:S01]  /*112d0*/  LDGSTS.E [R11+0x3000c], desc[UR8][R20.64], !P6 ;  /* 0x3000c000140b7fae */ /* 0x000fe2000f121848 */
[----:B----4-:R-:W-:-:S03]  /*112e0*/  IMAD.WIDE R6, R2, 0x4, R14 ;  /* 0x0000000402067825 */ /* 0x010fc600078e020e */
[----:B------:R4:W-:Y:S01]  /*112f0*/  STL.64 [R1+0x8a0], R18 ;  /* 0x0008a01201007387 */ /* 0x0009e20000100a00 */
[----:B------:R-:W-:Y:S01]  /*11300*/  IADD3 R4, R49, -0x59, RZ ;  /* 0xffffffa731047810 */ /* 0x000fe20007ffe0ff */
[----:B------:R-:W3:Y:S02]  /*11310*/  LDC R17, c[0x0][0x230] ;  /* 0x00008c00ff117b82 */ /* 0x000ee40000000800 */
[----:B------:R4:W-:Y:S01]  /*11320*/  LDGSTS.E [R11+0x3400c], desc[UR8][R18.64], !P6 ;  /* 0x3400c000120b7fae */ /* 0x0009e2000f121848 */
[----:B------:R-:W-:-:S03]  /*11330*/  IMAD.WIDE R14, R2, 0x4, R238 ;  /* 0x00000004020e7825 */ /* 0x000fc600078e02ee */
[----:B------:R1:W-:Y:S04]  /*11340*/  STL.64 [R1+0x898], R8 ;  /* 0x0008980801007387 */ /* 0x0003e80000100a00 */
[----:B------:R1:W-:Y:S01]  /*11350*/  LDGSTS.E [R11+0x3800c], desc[UR8][R8.64], !P6 ;  /* 0x3800c000080b7fae */ /* 0x0003e2000f121848 */
[----:B----4-:R-:W-:-:S03]  /*11360*/  IMAD.WIDE R18, R2, 0x4, R240 ;  /* 0x0000000402127825 */ /* 0x010fc600078e02f0 */
[----:B------:R4:W-:Y:S04]  /*11370*/  STL.64 [R1+0x880], R6 ;  /* 0x0008800601007387 */ /* 0x0009e80000100a00 */
[----:B------:R4:W-:Y:S01]  /*11380*/  LDGSTS.E [R11+0x3c00c], desc[UR8][R6.64], !P6 ;  /* 0x3c00c000060b7fae */ /* 0x0009e2000f121848 */
[----:B-1----:R-:W-:-:S03]  /*11390*/  IMAD.WIDE R8, R2, 0x4, R236 ;  /* 0x0000000402087825 */ /* 0x002fc600078e02ec */
[----:B------:R1:W-:Y:S04]  /*113a0*/  STL.64 [R1+0x23c0], R10 ;  /* 0x0023c00a01007387 */ /* 0x0003e80000100a00 */
[----:B------:R2:W-:Y:S01]  /*113b0*/  STL.64 [R1+0x878], R18 ;  /* 0x0008781201007387 */ /* 0x0005e20000100a00 */
[----:B----4-:R-:W-:-:S03]  /*113c0*/  IMAD.WIDE R6, R2, 0x4, R234 ;  /* 0x0000000402067825 */ /* 0x010fc600078e02ea */
[----:B------:R2:W-:Y:S01]  /*113d0*/  LDGSTS.E [R12+0x20000], desc[UR8][R18.64], !P5 ;  /* 0x20000000120c7fae */ /* 0x0005e2000e921848 */
[----:B-1----:R-:W-:-:S03]  /*113e0*/  IMAD.WIDE R10, R2, 0x4, R190 ;  /* 0x00000004020a7825 */ /* 0x002fc600078e02be */
[----:B------:R1:W-:Y:S04]  /*113f0*/  STL.64 [R1+0x860], R14 ;  /* 0x0008600e01007387 */ /* 0x0003e80000100a00 */
[----:B------:R1:W-:Y:S01]  /*11400*/  LDGSTS.E [R12+0x24000], desc[UR8][R14.64], !P5 ;  /* 0x240000000e0c7fae */ /* 0x0003e2000e921848 */
[----:B--2---:R-:W-:-:S03]  /*11410*/  IMAD.WIDE R18, R2, 0x4, R188 ;  /* 0x0000000402127825 */ /* 0x004fc600078e02bc */
[----:B------:R2:W-:Y:S04]  /*11420*/  STL.64 [R1+0x850], R8 ;  /* 0x0008500801007387 */ /* 0x0005e80000100a00 */
[----:B------:R2:W-:Y:S01]  /*11430*/  LDGSTS.E [R12+0x28000], desc[UR8][R8.64], !P5 ;  /* 0x28000000080c7fae */ /* 0x0005e2000e921848 */
[----:B------:R-:W-:Y:S01]  /*11440*/  ISETP.GE.U32.AND P0, PT, R4, 0x7fffff68, PT ;  /* 0x7fffff680400780c */ /* 0x000fe20003f06070 */
[----:B-1----:R-:W1:Y:S02]  /*11450*/  LDC R15, c[0x0][0x230] ;  /* 0x00008c00ff0f7b82 */ /* 0x002e640000000800 */
[----:B------:R4:W-:Y:S04]  /*11460*/  STL.64 [R1+0x848], R6 ;  /* 0x0008480601007387 */ /* 0x0009e80000100a00 */
[----:B------:R4:W-:Y:S02]  /*11470*/  LDGSTS.E [R12+0x2c000], desc[UR8][R6.64], !P5 ;  /* 0x2c000000060c7fae */ /* 0x0009e4000e921848 */
[----:B------:R-:W1:Y:S01]  /*11480*/  LDC R14, c[0x0][0x230] ;  /* 0x00008c00ff0e7b82 */ /* 0x000e620000000800 */
[C---:B--2---:R-:W-:Y:S01]  /*11490*/  IMAD.WIDE R8, R2.reuse, 0x4, R192 ;  /* 0x0000000402087825 */ /* 0x044fe200078e02c0 */
[----:B------:R2:W-:Y:S04]  /*114a0*/  STL.64 [R1+0x230], R18 ;  /* 0x0002301201007387 */ /* 0x0005e80000100a00 */
[----:B------:R2:W-:Y:S01]  /*114b0*/  LDGSTS.E [R12+0x20004], desc[UR8][R18.64], !P3 ;  /* 0x20004000120c7fae */ /* 0x0005e2000d921848 */
[----:B----4-:R-:W-:-:S03]  /*114c0*/  IMAD.WIDE R6, R2, 0x4, R194 ;  /* 0x0000000402067825 */ /* 0x010fc600078e02c2 */
[----:B------:R4:W-:Y:S04]  /*114d0*/  STL.64 [R1+0x218], R10 ;  /* 0x0002180a01007387 */ /* 0x0009e80000100a00 */
[----:B------:R4:W-:Y:S01]  /*114e0*/  LDGSTS.E [R12+0x24004], desc[UR8][R10.64], !P3 ;  /* 0x240040000a0c7fae */ /* 0x0009e2000d921848 */
[----:B--2---:R-:W-:-:S03]  /*114f0*/  IMAD.WIDE R18, R2, 0x4, R196 ;  /* 0x0000000402127825 */ /* 0x004fc600078e02c4 */
        /* <DEDUP_REMOVED lines=19> */
[----:B------:R1:W-:Y:S01]  /*11630*/  STL.64 [R1+0x158], R10 ;  /* 0x0001580a01007387 */ /* 0x0003e20000100a00 */
[----:B----4-:R-:W-:-:S03]  /*11640*/  IMAD.WIDE R6, R2, 0x4, R210 ;  /* 0x0000000402067825 */ /* 0x010fc600078e02d2 */
[----:B------:R4:W-:Y:S04]  /*11650*/  STL.64 [R1+0x140], R8 ;  /* 0x0001400801007387 */ /* 0x0009e80000100a00 */
[----:B------:R4:W-:Y:S04]  /*11660*/  STL.64 [R1+0x128], R6 ;  /* 0x0001280601007387 */ /* 0x0009e80000100a00 */
[----:B------:R-:W4:Y:S04]  /*11670*/  LDL.LU.64 R22, [R1+0x240] ;  /* 0x0002400001167983 */ /* 0x000f280000300a00 */
[----:B------:R-:W4:Y:S04]  /*11680*/  LDL.LU.64 R152, [R1+0x258] ;  /* 0x0002580001987983 */ /* 0x000f280000300a00 */
[----:B------:R-:W4:Y:S01]  /*11690*/  LDL.LU.64 R154, [R1+0x270] ;  /* 0x00027000019a7983 */ /* 0x000f220000300a00 */
[----:B------:R-:W-:-:S03]  /*116a0*/  VIADD R4, R40, 0xffffffa6 ;  /* 0xffffffa628047836 */ /* 0x000fc60000000000 */
[----:B------:R2:W-:Y:S02]  /*116b0*/  LDGSTS.E [R12+0x2000c], desc[UR8][R18.64], !P4 ;  /* 0x2000c000120c7fae */ /* 0x0005e4000e121848 */
[----:B------:R-:W-:Y:S01]  /*116c0*/  ISETP.GE.U32.AND P6, PT, R4, 0x7fffff67, PT ;  /* 0x7fffff670400780c */ /* 0x000fe20003fc6070 */
[----:B------:R-:W-:Y:S01]  /*116d0*/  VIADD R4, R32, 0xffffffa5 ;  /* 0xffffffa520047836 */ /* 0x000fe20000000000 */
[----:B------:R1:W-:Y:S04]  /*116e0*/  LDGSTS.E [R12+0x2400c], desc[UR8][R10.64], !P4 ;  /* 0x2400c0000a0c7fae */ /* 0x0003e8000e121848 */
[----:B------:R-:W-:Y:S01]  /*116f0*/  ISETP.GE.U32.AND P5, PT, R4, 0x7fffff66, PT ;  /* 0x7fffff660400780c */ /* 0x000fe20003fa6070 */
[----:B------:R4:W-:Y:S01]  /*11700*/  LDGSTS.E [R12+0x2800c], desc[UR8][R8.64], !P4 ;  /* 0x2800c000080c7fae */ /* 0x0009e2000e121848 */
[----:B------:R-:W-:Y:S01]  /*11710*/  IADD3 R4, R24, -0x5c, RZ ;  /* 0xffffffa418047810 */ /* 0x000fe20007ffe0ff */
[----:B--2---:R-:W-:-:S02]  /*11720*/  IMAD.WIDE R18, R2, 0x4, R212 ;  /* 0x0000000402127825 */ /* 0x004fc400078e02d4 */
[----:B------:R2:W-:Y:S01]  /*11730*/  LDGSTS.E [R12+0x2c00c], desc[UR8][R6.64], !P4 ;  /* 0x2c00c000060c7fae */ /* 0x0005e2000e121848 */
[----:B------:R-:W-:Y:S01]  /*11740*/  ISETP.GE.U32.AND P3, PT, R4, 0x7fffff65, PT ;  /* 0x7fffff650400780c */ /* 0x000fe20003f66070 */
[----:B---3--:R-:W-:Y:S02]  /*11750*/  VIADD R4, R16, 0xffffff8b ;  /* 0xffffff8b10047836 */ /* 0x008fe40000000000 */
[----:B-1----:R-:W-:Y:S01]  /*11760*/  IMAD.WIDE R10, R2, 0x4, R214 ;  /* 0x00000004020a7825 */ /* 0x002fe200078e02d6 */
[----:B------:R1:W-:Y:S01]  /*11770*/  STL.64 [R1+0x118], R18 ;  /* 0x0001181201007387 */ /* 0x0003e20000100a00 */
[----:B------:R-:W3:Y:S01]  /*11780*/  LDC R16, c[0x0][0x230] ;  /* 0x00008c00ff107b82 */ /* 0x000ee20000000800 */
[----:B------:R-:W-:Y:S01]  /*11790*/  ISETP.GE.U32.AND P2, PT, R4, 0x7fffff4c, PT ;  /* 0x7fffff4c0400780c */ /* 0x000fe20003f46070 */
[C---:B----4-:R-:W-:Y:S01]  /*117a0*/  IMAD.WIDE R8, R2.reuse, 0x4, R216 ;  /* 0x0000000402087825 */ /* 0x050fe200078e02d8 */
[----:B------:R4:W-:Y:S03]  /*117b0*/  STL.64 [R1+0x108], R10 ;  /* 0x0001080a01007387 */ /* 0x0009e60000100a00 */
[C---:B--2---:R-:W-:Y:S01]  /*117c0*/  IMAD.WIDE R6, R2.reuse, 0x4, R218 ;  /* 0x0000000402067825 */ /* 0x044fe200078e02da */
[----:B------:R2:W-:Y:S03]  /*117d0*/  STL.64 [R1+0xf8], R8 ;  /* 0x0000f80801007387 */ /* 0x0005e60000100a00 */
[----:B------:R-:W-:Y:S01]  /*117e0*/  VIADD R4, R15, 0xffffff8a ;  /* 0xffffff8a0f047836 */ /* 0x000fe20000000000 */
[----:B------:R2:W-:Y:S01]  /*117f0*/  STL.64 [R1+0xe8], R6 ;  /* 0x0000e80601007387 */ /* 0x0005e20000100a00 */
[----:B------:R-:W-:Y:S01]  /*11800*/  IMAD.WIDE R228, R2, 0x4, R228 ;  /* 0x0000000402e47825 */ /* 0x000fe200078e02e4 */
[----:B------:R-:W3:Y:S02]  /*11810*/  LDC R15, c[0x0][0x230] ;  /* 0x00008c00ff0f7b82 */ /* 0x000ee40000000800 */
[----:B------:R1:W-:Y:S01]  /*11820*/  LDGSTS.E [R12+0x30000], desc[UR8][R18.64], !P2 ;  /* 0x30000000120c7fae */ /* 0x0003e2000d121848 */
[----:B------:R-:W-:-:S03]  /*11830*/  ISETP.GE.U32.AND P4, PT, R4, 0x7fffff4b, PT ;  /* 0x7fffff4b0400780c */ /* 0x000fc60003f86070 */
[----:B------:R-:W3:Y:S04]  /*11840*/  LDL.LU.64 R174, [R1+0x298] ;  /* 0x0002980001ae7983 */ /* 0x000ee80000300a00 */
[----:B------:R4:W-:Y:S04]  /*11850*/  LDGSTS.E [R12+0x34000], desc[UR8][R10.64], !P2 ;  /* 0x340000000a0c7fae */ /* 0x0009e8000d121848 */
[----:B------:R-:W3:Y:S01]  /*11860*/  LDL.LU.64 R176, [R1+0x2b0] ;  /* 0x0002b00001b07983 */ /* 0x000ee20000300a00 */
[----:B-1----:R-:W-:-:S03]  /*11870*/  IMAD.WIDE R18, R2, 0x4, R220 ;  /* 0x0000000402127825 */ /* 0x002fc600078e02dc */
[----:B------:R2:W-:Y:S04]  /*11880*/  LDGSTS.E [R12+0x38000], desc[UR8][R8.64], !P2 ;  /* 0x38000000080c7fae */ /* 0x0005e8000d121848 */
[----:B------:R-:W3:Y:S01]  /*11890*/  LDL.LU.64 R178, [R1+0x2c8] ;  /* 0x0002c80001b27983 */ /* 0x000ee20000300a00 */
[----:B----4-:R-:W-:-:S03]  /*118a0*/  IMAD.WIDE R10, R2, 0x4, R222 ;  /* 0x00000004020a7825 */ /* 0x010fc600078e02de */
[----:B------:R1:W-:Y:S04]  /*118b0*/  LDGSTS.E [R12+0x3c000], desc[UR8][R6.64], !P2 ;  /* 0x3c000000060c7fae */ /* 0x0003e8000d121848 */
[----:B------:R-:W4:Y:S01]  /*118c0*/  LDL.LU.64 R184, [R1+0x2e0] ;  /* 0x0002e00001b87983 */ /* 0x000f220000300a00 */
[----:B--2---:R-:W-:-:S03]  /*118d0*/  IMAD.WIDE R8, R2, 0x4, R224 ;  /* 0x0000000402087825 */ /* 0x004fc600078e02e0 */
[----:B------:R2:W-:Y:S01]  /*118e0*/  STL.64 [R1+0xd8], R18 ;  /* 0x0000d81201007387 */ /* 0x0005e20000100a00 */
[----:B-1----:R-:W-:-:S03]  /*118f0*/  IMAD.WIDE R6, R2, 0x4, R226 ;  /* 0x0000000402067825 */ /* 0x002fc600078e02e2 */
[----:B------:R-:W-:Y:S04]  /*11900*/  STL.64 [R1+0xc8], R10 ;  /* 0x0000c80a01007387 */ /* 0x000fe80000100a00 */
[----:B------:R-:W-:Y:S04]  /*11910*/  STL.64 [R1+0xb8], R8 ;  /* 0x0000b80801007387 */ /* 0x000fe80000100a00 */
[----:B------:R-:W-:Y:S04]  /*11920*/  STL.64 [R1+0xa8], R6 ;  /* 0x0000a80601007387 */ /* 0x000fe80000100a00 */
[----:B------:R-:W4:Y:S04]  /*11930*/  LDL.LU.64 R186, [R1+0x308] ;  /* 0x0003080001ba7983 */ /* 0x000f280000300a00 */
[----:B------:R2:W-:Y:S01]  /*11940*/  LDGSTS.E [R12+0x30004], desc[UR8][R18.64], !P4 ;  /* 0x30004000120c7fae */ /* 0x0005e2000e121848 */
[----:B------:R-:W-:-:S04]  /*11950*/  IMAD.WIDE R28, R2, 0x4, R22 ;  /* 0x00000004021c7825 */ /* 0x000fc800078e0216 */
[C---:B------:R-:W-:Y:S01]  /*11960*/  IMAD.WIDE R20, R2.reuse, 0x4, R152 ;  /* 0x0000000402147825 */ /* 0x040fe200078e0298 */
[----:B------:R-:W4:Y:S03]  /*11970*/  LDL.LU.64 R22, [R1+0x320] ;  /* 0x0003200001167983 */ /* 0x000f260000300a00 */
[----:B--2---:R-:W-:Y:S01]  /*11980*/  IMAD.WIDE R18, R2, 0x4, R154 ;  /* 0x0000000402127825 */ /* 0x004fe200078e029a */
[----:B------:R-:W2:Y:S04]  /*11990*/  LDL.LU.64 R152, [R1+0x338] ;  /* 0x0003380001987983 */ /* 0x000ea80000300a00 */
[----:B------:R-:W2:Y:S01]  /*119a0*/  LDL.LU.64 R154, [R1+0x350] ;  /* 0x00035000019a7983 */ /* 0x000ea20000300a00 */
[----:B------:R-:W-:-:S02]  /*119b0*/  IADD3 R4, R14, -0x77, RZ ;  /* 0xffffff890e047810 */ /* 0x000fc40007ffe0ff */
[----:B------:R-:W1:Y:S01]  /*119c0*/  LDC R14, c[0x0][0x230] ;  /* 0x00008c00ff0e7b82 */ /* 0x000e620000000800 */
[----:B------:R-:W-:Y:S01]  /*119d0*/  LDGSTS.E [R12+0x34004], desc[UR8][R10.64], !P4 ;  /* 0x340040000a0c7fae */ /* 0x000fe2000e121848 */
[----:B------:R-:W-:-:S03]  /*119e0*/  ISETP.GE.U32.AND P2, PT, R4, 0x7fffff4a, PT ;  /* 0x7fffff4a0400780c */ /* 0x000fc60003f46070 */
[----:B------:R-:W-:Y:S04]  /*119f0*/  STL.64 [R1+0x2380], R228 ;  /* 0x002380e401007387 */ /* 0x000fe80000100a00 */
[----:B------:R-:W-:Y:S04]  /*11a00*/  STL.64 [R1+0x2388], R28 ;  /* 0x0023881c01007387 */ /* 0x000fe80000100a00 */
[----:B------:R3:W-:Y:S04]  /*11a10*/  STL.64 [R1+0x2390], R20 ;  /* 0x0023901401007387 */ /* 0x0007e80000100a00 */
[----:B------:R1:W-:Y:S04]  /*11a20*/  STL.64 [R1+0x2398], R18 ;  /* 0x0023981201007387 */ /* 0x0003e80000100a00 */
[----:B------:R-:W-:Y:S04]  /*11a30*/  LDGSTS.E [R12+0x38004], desc[UR8][R8.64], !P4 ;  /* 0x38004000080c7fae */ /* 0x000fe8000e121848 */
[----:B------:R-:W-:Y:S04]  /*11a40*/  LDGSTS.E [R12+0x3c004], desc[UR8][R6.64], !P4 ;  /* 0x3c004000060c7fae */ /* 0x000fe8000e121848 */
[----:B------:R-:W-:Y:S04]  /*11a50*/  LDGSTS.E [R12+0x30008], desc[UR8][R228.64], !P2 ;  /* 0x30008000e40c7fae */ /* 0x000fe8000d121848 */
[----:B------:R-:W-:Y:S01]  /*11a60*/  LDGSTS.E [R12+0x34008], desc[UR8][R28.64], !P2 ;  /* 0x340080001c0c7fae */ /* 0x000fe2000d121848 */
[----:B---3--:R-:W-:-:S03]  /*11a70*/  IMAD.WIDE R30, R2, 0x4, R174 ;  /* 0x00000004021e7825 */ /* 0x008fc600078e02ae */
[----:B------:R-:W3:Y:S04]  /*11a80*/  LDL.LU.64 R174, [R1+0x378] ;  /* 0x0003780001ae7983 */ /* 0x000ee80000300a00 */
[----:B------:R1:W-:Y:S01]  /*11a90*/  LDGSTS.E [R12+0x38008], desc[UR8][R20.64], !P2 ;  /* 0x38008000140c7fae */ /* 0x0003e2000d121848 */
[----:B------:R-:W-:-:S03]  /*11aa0*/  IMAD.WIDE R32, R2, 0x4, R176 ;  /* 0x0000000402207825 */ /* 0x000fc600078e02b0 */
[----:B------:R-:W3:Y:S04]  /*11ab0*/  LDL.LU.64 R176, [R1+0x390] ;  /* 0x0003900001b07983 */ /* 0x000ee80000300a00 */
[----:B------:R4:W-:Y:S01]  /*11ac0*/  LDGSTS.E [R12+0x3c008], desc[UR8][R18.64], !P2 ;  /* 0x3c008000120c7fae */ /* 0x0009e2000d121848 */
[----:B------:R-:W-:-:S03]  /*11ad0*/  IMAD.WIDE R26, R2, 0x4, R178 ;  /* 0x00000004021a7825 */ /* 0x000fc600078e02b2 */
[----:B------:R-:W3:Y:S01]  /*11ae0*/  LDL.LU.64 R178, [R1+0x3a8] ;  /* 0x0003a80001b27983 */ /* 0x000ee20000300a00 */
[----:B-1----:R-:W1:Y:S01]  /*11af0*/  LDC R21, c[0x0][0x230] ;  /* 0x00008c00ff157b82 */ /* 0x002e620000000800 */
[C---:B----4-:R-:W-:Y:S02]  /*11b00*/  IMAD.WIDE R24, R2.reuse, 0x4, R184 ;  /* 0x0000000402187825 */ /* 0x050fe400078e02b8 */
[----:B------:R-:W4:Y:S04]  /*11b10*/  LDL.LU.64 R184, [R1+0x3c0] ;  /* 0x0003c00001b87983 */ /* 0x000f280000300a00 */
[----:B------:R-:W-:Y:S04]  /*11b20*/  STL.64 [R1+0x23a0], R30 ;  /* 0x0023a01e01007387 */ /* 0x000fe80000100a00 */
[----:B------:R-:W-:Y:S04]  /*11b30*/  STL.64 [R1+0x23a8], R32 ;  /* 0x0023a82001007387 */ /* 0x000fe80000100a00 */
[----:B------:R-:W-:Y:S04]  /*11b40*/  STL.64 [R1+0x23b0], R26 ;  /* 0x0023b01a01007387 */ /* 0x000fe80000100a00 */
[----:B------:R-:W-:Y:S01]  /*11b50*/  STL.64 [R1+0x23c8], R24 ;  /* 0x0023c81801007387 */ /* 0x000fe20000100a00 */
[----:B------:R-:W-:-:S03]  /*11b60*/  IMAD.WIDE R18, R2, 0x4, R186 ;  /* 0x0000000402127825 */ /* 0x000fc600078e02ba */
[----:B------:R-:W4:Y:S04]  /*11b70*/  LDL.LU.64 R180, [R1+0x3e8] ;  /* 0x0003e80001b47983 */ /* 0x000f280000300a00 */
[----:B------:R3:W-:Y:S04]  /*11b80*/  STL.64 [R1+0xa0], R18 ;  /* 0x0000a01201007387 */ /* 0x0007e80000100a00 */
[----:B------:R-:W4:Y:S01]  /*11b90*/  LDL.LU.64 R166, [R1+0x400] ;  /* 0x0004000001a67983 */ /* 0x000f220000300a00 */
[----:B------:R-:W-:-:S04]  /*11ba0*/  IMAD.WIDE R10, R2, 0x4, R22 ;  /* 0x00000004020a7825 */ /* 0x000fc800078e0216 */
[C---:B--2---:R-:W-:Y:S01]  /*11bb0*/  IMAD.WIDE R8, R2.reuse, 0x4, R152 ;  /* 0x0000000402087825 */ /* 0x044fe200078e0298 */
[----:B------:R2:W-:Y:S03]  /*11bc0*/  STL.64 [R1+0x98], R10 ;  /* 0x0000980a01007387 */ /* 0x0005e60000100a00 */
[----:B------:R-:W-:Y:S01]  /*11bd0*/  IMAD.WIDE R6, R2, 0x4, R154 ;  /* 0x0000000402067825 */ /* 0x000fe200078e029a */
[----:B------:R-:W4:Y:S04]  /*11be0*/  LDL.LU.64 R168, [R1+0x418] ;  /* 0x0004180001a87983 */ /* 0x000f280000300a00 */
[----:B------:R1:W-:Y:S04]  /*11bf0*/  STL.64 [R1+0x90], R8 ;  /* 0x0000900801007387 */ /* 0x0003e80000100a00 */
[----:B------:R-:W4:Y:S04]  /*11c00*/  LDL.LU.64 R170, [R1+0x430] ;  /* 0x0004300001aa7983 */ /* 0x000f280000300a00 */
[----:B------:R4:W-:Y:S04]  /*11c10*/  STL.64 [R1+0x88], R6 ;  /* 0x0000880601007387 */ /* 0x0009e80000100a00 */
[----:B------:R-:W4:Y:S04]  /*11c20*/  LDL.LU.64 R186, [R1+0x458] ;  /* 0x0004580001ba7983 */ /* 0x000f280000300a00 */
[----:B------:R-:W4:Y:S04]  /*11c30*/  LDL.LU.64 R22, [R1+0x470] ;  /* 0x0004700001167983 */ /* 0x000f280000300a00 */
[----:B------:R-:W4:Y:S04]  /*11c40*/  LDL.LU.64 R152, [R1+0x488] ;  /* 0x0004880001987983 */ /* 0x000f280000300a00 */
[----:B------:R-:W4:Y:S01]  /*11c50*/  LDL.LU.64 R154, [R1+0x4a0] ;  /* 0x0004a000019a7983 */ /* 0x000f220000300a00 */
[----:B------:R-:W-:-:S02]  /*11c60*/  VIADD R4, R16, 0xffffff88 ;  /* 0xffffff8810047836 */ /* 0x000fc40000000000 */
[----:B------:R-:W4:Y:S03]  /*11c70*/  LDC R16, c[0x0][0x230] ;  /* 0x00008c00ff107b82 */ /* 0x000f260000000800 */
[----:B------:R-:W-:Y:S01]  /*11c80*/  ISETP.GE.U32.AND P4, PT, R4, 0x7fffff49, PT ;  /* 0x7fffff490400780c */ /* 0x000fe20003f86070 */
[----:B------:R-:W-:-:S04]  /*11c90*/  VIADD R4, R17, 0xffffffa3 ;  /* 0xffffffa311047836 */ /* 0x000fc80000000000 */
[----:B------:R-:W4:Y:S01]  /*11ca0*/  LDC R17, c[0x0][0x230] ;  /* 0x00008c00ff117b82 */ /* 0x000f220000000800 */
[----:B------:R-:W-:-:S07]  /*11cb0*/  ISETP.GE.U32.AND P2, PT, R4, 0x7fffff64, PT ;  /* 0x7fffff640400780c */ /* 0x000fce0003f46070 */
[----:B------:R-:W-:Y:S04]  /*11cc0*/  LDGSTS.E [R12+0x3000c], desc[UR8][R30.64], !P4 ;  /* 0x3000c0001e0c7fae */ /* 0x000fe8000e121848 */
[----:B------:R-:W-:Y:S04]  /*11cd0*/  LDGSTS.E [R12+0x3400c], desc[UR8][R32.64], !P4 ;  /* 0x3400c000200c7fae */ /* 0x000fe8000e121848 */
[----:B------:R-:W-:Y:S04]  /*11ce0*/  LDGSTS.E [R12+0x3800c], desc[UR8][R26.64], !P4 ;  /* 0x3800c0001a0c7fae */ /* 0x000fe8000e121848 */
[----:B------:R-:W-:Y:S04]  /*11cf0*/  LDGSTS.E [R12+0x3c00c], desc[UR8][R24.64], !P4 ;  /* 0x3c00c000180c7fae */ /* 0x000fe8000e121848 */
[----:B------:R3:W-:Y:S01]  /*11d00*/  LDGSTS.E [R13+0x20000], desc[UR8][R18.64], !P0 ;  /* 0x20000000120d7fae */ /* 0x0007e2000c121848 */
[----:B------:R-:W-:-:S02]  /*11d10*/  IADD3 R4, R15, -0x5e, RZ ;  /* 0xffffffa20f047810 */ /* 0x000fc40007ffe0ff */
[----:B------:R-:W4:Y:S01]  /*11d20*/  LDC R15, c[0x0][0x230] ;  /* 0x00008c00ff0f7b82 */ /* 0x000f220000000800 */
[----:B------:R2:W-:Y:S04]  /*11d30*/  LDGSTS.E [R13+0x24000], desc[UR8][R10.64], !P0 ;  /* 0x240000000a0d7fae */ /* 0x0005e8000c121848 */
[----:B------:R1:W-:Y:S01]  /*11d40*/  LDGSTS.E [R13+0x28000], desc[UR8][R8.64], !P0 ;  /* 0x28000000080d7fae */ /* 0x0003e2000c121848 */
[----:B---3--:R-:W-:-:S03]  /*11d50*/  IMAD.WIDE R18, R2, 0x4, R174 ;  /* 0x0000000402127825 */ /* 0x008fc600078e02ae */
[----:B------:R4:W-:Y:S01]  /*11d60*/  LDGSTS.E [R13+0x2c000], desc[UR8][R6.64], !P0 ;  /* 0x2c000000060d7fae */ /* 0x0009e2000c121848 */
[----:B--2---:R-:W-:-:S03]  /*11d70*/  IMAD.WIDE R10, R2, 0x4, R176 ;  /* 0x00000004020a7825 */ /* 0x004fc600078e02b0 */
[----:B------:R2:W-:Y:S01]  /*11d80*/  STL.64 [R1+0x80], R18 ;  /* 0x0000801201007387 */ /* 0x0005e20000100a00 */
[----:B-1----:R-:W-:-:S03]  /*11d90*/  IMAD.WIDE R8, R2, 0x4, R178 ;  /* 0x0000000402087825 */ /* 0x002fc600078e02b2 */
[----:B------:R1:W-:Y:S01]  /*11da0*/  STL.64 [R1+0x78], R10 ;  /* 0x0000780a01007387 */ /* 0x0003e20000100a00 */
[----:B----4-:R-:W-:Y:S01]  /*11db0*/  IMAD.WIDE R6, R2, 0x4, R184 ;  /* 0x0000000402067825 */ /* 0x010fe200078e02b8 */
[----:B------:R-:W-:Y:S02]  /*11dc0*/  ISETP.GE.U32.AND P4, PT, R4, 0x7fffff63, PT ;  /* 0x7fffff630400780c */ /* 0x000fe40003f86070 */
[----:B------:R3:W-:Y:S01]  /*11dd0*/  STL.64 [R1+0x70], R8 ;  /* 0x0000700801007387 */ /* 0x0007e20000100a00 */
[----:B------:R-:W-:-:S03]  /*11de0*/  VIADD R4, R14, 0xffffffa1 ;  /* 0xffffffa10e047836 */ /* 0x000fc60000000000 */
[----:B------:R4:W-:Y:S01]  /*11df0*/  STL.64 [R1+0x68], R6 ;  /* 0x0000680601007387 */ /* 0x0009e20000100a00 */
[----:B------:R-:W4:Y:S03]  /*11e00*/  LDC R14, c[0x0][0x230] ;  /* 0x00008c00ff0e7b82 */ /* 0x000f260000000800 */
[----:B------:R-:W4:Y:S01]  /*11e10*/  LDL.LU.64 R174, [R1+0x4c8] ;  /* 0x0004c80001ae7983 */ /* 0x000f220000300a00 */
[----:B------:R-:W-:-:S03]  /*11e20*/  ISETP.GE.U32.AND P0, PT, R4, 0x7fffff62, PT ;  /* 0x7fffff620400780c */ /* 0x000fc60003f06070 */
[----:B------:R-:W4:Y:S01]  /*11e30*/  LDL.LU.64 R176, [R1+0x4e0] ;  /* 0x0004e00001b07983 */ /* 0x000f220000300a00 */
[----:B------:R-:W-:-:S03]  /*11e40*/  VIADD R4, R17, 0xffffffa0 ;  /* 0xffffffa011047836 */ /* 0x000fc60000000000 */
[----:B------:R-:W4:Y:S04]  /*11e50*/  LDL.LU.64 R178, [R1+0x4f8] ;  /* 0x0004f80001b27983 */ /* 0x000f280000300a00 */
[----:B------:R2:W-:Y:S04]  /*11e60*/  LDGSTS.E [R13+0x20004], desc[UR8][R18.64], !P6 ;  /* 0x20004000120d7fae */ /* 0x0005e8000f121848 */
[----:B------:R1:W-:Y:S04]  /*11e70*/  LDGSTS.E [R13+0x24004], desc[UR8][R10.64], !P6 ;  /* 0x240040000a0d7fae */ /* 0x0003e8000f121848 */
[----:B------:R-:W4:Y:S04]  /*11e80*/  LDL.LU.64 R184, [R1+0x510] ;  /* 0x0005100001b87983 */ /* 0x000f280000300a00 */
[----:B------:R3:W-:Y:S01]  /*11e90*/  LDGSTS.E [R13+0x28004], desc[UR8][R8.64], !P6 ;  /* 0x28004000080d7fae */ /* 0x0007e2000f121848 */
[----:B--2---:R-:W-:-:S03]  /*11ea0*/  IMAD.WIDE R18, R2, 0x4, R180 ;  /* 0x0000000402127825 */ /* 0x004fc600078e02b4 */
[----:B------:R4:W-:Y:S01]  /*11eb0*/  LDGSTS.E [R13+0x2c004], desc[UR8][R6.64], !P6 ;  /* 0x2c004000060d7fae */ /* 0x0009e2000f121848 */
[----:B-1----:R-:W-:Y:S01]  /*11ec0*/  IMAD.WIDE R10, R2, 0x4, R166 ;  /* 0x00000004020a7825 */ /* 0x002fe200078e02a6 */
[----:B------:R-:W-:Y:S02]  /*11ed0*/  ISETP.GE.U32.AND P6, PT, R4, 0x7fffff61, PT ;  /* 0x7fffff610400780c */ /* 0x000fe40003fc6070 */
[----:B------:R-:W-:Y:S01]  /*11ee0*/  IADD3 R4, R16, -0x79, RZ ;  /* 0xffffff8710047810 */ /* 0x000fe20007ffe0ff */
[----:B------:R-:W-:Y:S04]  /*11ef0*/  STL.64 [R1+0x60], R18 ;  /* 0x0000601201007387 */ /* 0x000fe80000100a00 */
[----:B------:R1:W-:Y:S04]  /*11f00*/  STL.64 [R1+0x58], R10 ;  /* 0x0000580a01007387 */ /* 0x0003e80000100a00 */
[----:B------:R-:W-:Y:S04]  /*11f10*/  LDGSTS.E [R13+0x20008], desc[UR8][R18.64], !P5 ;  /* 0x20008000120d7fae */ /* 0x000fe8000e921848 */
[----:B------:R1:W-:Y:S01]  /*11f20*/  LDGSTS.E [R13+0x24008], desc[UR8][R10.64], !P5 ;  /* 0x240080000a0d7fae */ /* 0x0003e2000e921848 */
[----:B---3--:R-:W-:-:S04]  /*11f30*/  IMAD.WIDE R8, R2, 0x4, R168 ;  /* 0x0000000402087825 */ /* 0x008fc800078e02a8 */
[C---:B----4-:R-:W-:Y:S01]  /*11f40*/  IMAD.WIDE R6, R2.reuse, 0x4, R170 ;  /* 0x0000000402067825 */ /* 0x050fe200078e02aa */
[----:B------:R2:W-:Y:S03]  /*11f50*/  STL.64 [R1+0x50], R8 ;  /* 0x0000500801007387 */ /* 0x0005e60000100a00 */
[C---:B------:R-:W-:Y:S01]  /*11f60*/  IMAD.WIDE R16, R2.reuse, 0x4, R186 ;  /* 0x0000000402107825 */ /* 0x040fe200078e02ba */
[----:B------:R3:W-:Y:S03]  /*11f70*/  STL.64 [R1+0x48], R6 ;  /* 0x0000480601007387 */ /* 0x0007e60000100a00 */
[C---:B-1----:R-:W-:Y:S01]  /*11f80*/  IMAD.WIDE R10, R2.reuse, 0x4, R22 ;  /* 0x00000004020a7825 */ /* 0x042fe200078e0216 */
[----:B------:R2:W-:Y:S04]  /*11f90*/  LDGSTS.E [R13+0x28008], desc[UR8][R8.64], !P5 ;  /* 0x28008000080d7fae */ /* 0x0005e8000e921848 */
[----:B------:R1:W-:Y:S04]  /*11fa0*/  STL.64 [R1+0x40], R16 ;  /* 0x0000401001007387 */ /* 0x0003e80000100a00 */
[----:B------:R-:W4:Y:S01]  /*11fb0*/  LDL.LU.64 R186, [R1+0x538] ;  /* 0x0005380001ba7983 */ /* 0x000f220000300a00 */
[----:B--2---:R-:W-:-:S03]  /*11fc0*/  IMAD.WIDE R8, R2, 0x4, R152 ;  /* 0x0000000402087825 */ /* 0x004fc600078e0298 */
[----:B------:R3:W-:Y:S04]  /*11fd0*/  LDGSTS.E [R13+0x2c008], desc[UR8][R6.64], !P5 ;  /* 0x2c008000060d7fae */ /* 0x0007e8000e921848 */
[----:B------:R2:W-:Y:S04]  /*11fe0*/  STL.64 [R1+0x38], R10 ;  /* 0x0000380a01007387 */ /* 0x0005e80000100a00 */
[----:B------:R-:W2:Y:S01]  /*11ff0*/  LDL.LU.64 R22, [R1+0x550] ;  /* 0x0005500001167983 */ /* 0x000ea20000300a00 */
[----:B---3--:R-:W-:-:S03]  /*12000*/  IMAD.WIDE R6, R2, 0x4, R154 ;  /* 0x0000000402067825 */ /* 0x008fc600078e029a */
[----:B------:R3:W-:Y:S04]  /*12010*/  STL.64 [R1+0x30], R8 ;  /* 0x0000300801007387 */ /* 0x0007e80000100a00 */
[----:B------:R-:W3:Y:S04]  /*12020*/  LDL.LU.64 R152, [R1+0x568] ;  /* 0x0005680001987983 */ /* 0x000ee80000300a00 */
[----:B------:R-:W-:Y:S04]  /*12030*/  STL.64 [R1+0x28], R6 ;  /* 0x0000280601007387 */ /* 0x000fe80000100a00 */
[----:B------:R-:W3:Y:S01]  /*12040*/  LDL.LU.64 R154, [R1+0x580] ;  /* 0x00058000019a7983 */ /* 0x000ee20000300a00 */
[----:B------:R-:W-:-:S04]  /*12050*/  IMAD.WIDE R44, R2, 0x4, R174 ;  /* 0x00000004022c7825 */ /* 0x000fc800078e02ae */
[C---:B------:R-:W-:Y:S01]  /*12060*/  IMAD.WIDE R46, R2.reuse, 0x4, R176 ;  /* 0x00000004022e7825 */ /* 0x040fe200078e02b0 */
[----:B------:R-:W3:Y:S03]  /*12070*/  LDL.LU.64 R174, [R1+0x5a8] ;  /* 0x0005a80001ae7983 */ /* 0x000ee60000300a00 */
[C---:B------:R-:W-:Y:S01]  /*12080*/  IMAD.WIDE R36, R2.reuse, 0x4, R178 ;  /* 0x0000000402247825 */ /* 0x040fe200078e02b2 */
[----:B------:R-:W3:Y:S04]  /*12090*/  LDL.LU.64 R176, [R1+0x5c0] ;  /* 0x0005c00001b07983 */ /* 0x000ee80000300a00 */
[----:B------:R-:W3:Y:S01]  /*120a0*/  LDL.LU.64 R178, [R1+0x5d8] ;  /* 0x0005d80001b27983 */ /* 0x000ee20000300a00 */
[----:B------:R-:W-:-:S04]  /*120b0*/  IMAD.WIDE R34, R2, 0x4, R184 ;  /* 0x0000000402227825 */ /* 0x000fc800078e02b8 */
[C---:B----4-:R-:W-:Y:S01]  /*120c0*/  IMAD.WIDE R64, R2.reuse, 0x4, R186 ;  /* 0x0000000402407825 */ /* 0x050fe200078e02ba */
[----:B------:R-:W4:Y:S04]  /*120d0*/  LDL.LU.64 R184, [R1+0x5f0] ;  /* 0x0005f00001b87983 */ /* 0x000f280000300a00 */
[----:B------:R-:W-:Y:S04]  /*120e0*/  STL.64 [R1+0x2350], R44 ;  /* 0x0023502c01007387 */ /* 0x000fe80000100a00 */
[----:B------:R-:W-:Y:S04]  /*120f0*/  STL.64 [R1+0x2358], R46 ;  /* 0x0023582e01007387 */ /* 0x000fe80000100a00 */
[----:B------:R-:W-:Y:S04]  /*12100*/  STL.64 [R1+0x2360], R36 ;  /* 0x0023602401007387 */ /* 0x000fe80000100a00 */
[----:B------:R-:W-:Y:S04]  /*12110*/  STL.64 [R1+0x2368], R34 ;  /* 0x0023682201007387 */ /* 0x000fe80000100a00 */
[----:B------:R-:W4:Y:S01]  /*12120*/  LDL.LU.64 R186, [R1+0x618] ;  /* 0x0006180001ba7983 */ /* 0x000f220000300a00 */
[----:B--2---:R-:W-:-:S03]  /*12130*/  IMAD.WIDE R66, R2, 0x4, R22 ;  /* 0x0000000402427825 */ /* 0x004fc600078e0216 */
[----:B------:R-:W2:Y:S01]  /*12140*/  LDL.LU.64 R22, [R1+0x630] ;  /* 0x0006300001167983 */ /* 0x000ea20000300a00 */
[----:B---3--:R-:W-:-:S03]  /*12150*/  IMAD.WIDE R40, R2, 0x4, R152 ;  /* 0x0000000402287825 */ /* 0x008fc600078e0298 */
[----:B------:R-:W3:Y:S01]  /*12160*/  LDL.LU.64 R152, [R1+0x648] ;  /* 0x0006480001987983 */ /* 0x000ee20000300a00 */
[----:B------:R-:W-:-:S03]  /*12170*/  IMAD.WIDE R38, R2, 0x4, R154 ;  /* 0x0000000402267825 */ /* 0x000fc600078e029a */
[----:B------:R-:W3:Y:S01]  /*12180*/  LDL.LU.64 R154, [R1+0x660] ;  /* 0x00066000019a7983 */ /* 0x000ee20000300a00 */
[----:B------:R-:W-:Y:S01]  /*12190*/  ISETP.GE.U32.AND P5, PT, R4, 0x7fffff48, PT ;  /* 0x7fffff480400780c */ /* 0x000fe20003fa6070 */
[----:B------:R-:W-:Y:S02]  /*121a0*/  VIADD R4, R15, 0xffffff86 ;  /* 0xffffff860f047836 */ /* 0x000fe40000000000 */
[----:B------:R1:W-:Y:S01]  /*121b0*/  LDGSTS.E [R13+0x2000c], desc[UR8][R16.64], !P3 ;  /* 0x2000c000100d7fae */ /* 0x0003e2000d921848 */
[----:B------:R-:W3:Y:S03]  /*121c0*/  LDC R15, c[0x0][0x230] ;  /* 0x00008c00ff0f7b82 */ /* 0x000ee60000000800 */
[----:B------:R3:W-:Y:S04]  /*121d0*/  LDGSTS.E [R13+0x2400c], desc[UR8][R10.64], !P3 ;  /* 0x2400c0000a0d7fae */ /* 0x0007e8000d921848 */
[----:B------:R3:W-:Y:S04]  /*121e0*/  LDGSTS.E [R13+0x2800c], desc[UR8][R8.64], !P3 ;  /* 0x2800c000080d7fae */ /* 0x0007e8000d921848 */
[----:B------:R-:W-:Y:S01]  /*121f0*/  LDGSTS.E [R13+0x2c00c], desc[UR8][R6.64], !P3 ;  /* 0x2c00c000060d7fae */ /* 0x000fe2000d921848 */
[----:B------:R-:W-:Y:S01]  /*12200*/  ISETP.GE.U32.AND P3, PT, R4, 0x7fffff47, PT ;  /* 0x7fffff470400780c */ /* 0x000fe20003f66070 */
[----:B------:R-:W-:Y:S01]  /*12210*/  VIADD R4, R14, 0xffffff85 ;  /* 0xffffff850e047836 */ /* 0x000fe20000000000 */
[----:B-1----:R-:W1:Y:S01]  /*12220*/  LDC R17, c[0x0][0x230] ;  /* 0x00008c00ff117b82 */ /* 0x002e620000000800 */
[----:B------:R-:W-:Y:S04]  /*12230*/  STL.64 [R1+0x2370], R64 ;  /* 0x0023704001007387 */ /* 0x000fe80000100a00 */
[----:B------:R-:W-:Y:S03]  /*12240*/  STL.64 [R1+0x2378], R66 ;  /* 0x0023784201007387 */ /* 0x000fe60000100a00 */
[----:B------:R-:W1:Y:S01]  /*12250*/  LDC R14, c[0x0][0x230] ;  /* 0x00008c00ff0e7b82 */ /* 0x000e620000000800 */
[----:B------:R-:W-:Y:S04]  /*12260*/  STL.64 [R1+0x23d0], R40 ;  /* 0x0023d02801007387 */ /* 0x000fe80000100a00 */
[----:B------:R-:W-:Y:S03]  /*12270*/  LDGSTS.E [R13+0x30000], desc[UR8][R44.64], !P5 ;  /* 0x300000002c0d7fae */ /* 0x000fe6000e921848 */
[----:B------:R-:W1:Y:S01]  /*12280*/  LDC R16, c[0x0][0x230] ;  /* 0x00008c00ff107b82 */ /* 0x000e620000000800 */
[----:B------:R-:W-:Y:S04]  /*12290*/  STL.64 [R1+0x23d8], R38 ;  /* 0x0023d82601007387 */ /* 0x000fe80000100a00 */
[----:B------:R-:W-:Y:S01]  /*122a0*/  LDGSTS.E [R13+0x34000], desc[UR8][R46.64], !P5 ;  /* 0x340000002e0d7fae */ /* 0x000fe2000e921848 */
[----:B------:R-:W-:-:S03]  /*122b0*/  IMAD.WIDE R58, R2, 0x4, R174 ;  /* 0x00000004023a7825 */ /* 0x000fc600078e02ae */
[----:B------:R-:W-:Y:S01]  /*122c0*/  LDGSTS.E [R13+0x38000], desc[UR8][R36.64], !P5 ;  /* 0x38000000240d7fae */ /* 0x000fe2000e921848 */
[----:B------:R-:W-:-:S03]  /*122d0*/  IMAD.WIDE R60, R2, 0x4, R176 ;  /* 0x00000004023c7825 */ /* 0x000fc600078e02b0 */
[----:B------:R-:W3:Y:S01]  /*122e0*/  LDL.LU.64 R176, [R1+0x688] ;  /* 0x0006880001b07983 */ /* 0x000ee20000300a00 */
[----:B------:R-:W-:-:S03]  /*122f0*/  IMAD.WIDE R48, R2, 0x4, R178 ;  /* 0x0000000402307825 */ /* 0x000fc600078e02b2 */
[----:B------:R-:W-:Y:S01]  /*12300*/  LDGSTS.E [R13+0x3c000], desc[UR8][R34.64], !P5 ;  /* 0x3c000000220d7fae */ /* 0x000fe2000e921848 */
[----:B------:R-:W-:-:S03]  /*12310*/  ISETP.GE.U32.AND P5, PT, R4, 0x7fffff46, PT ;  /* 0x7fffff460400780c */ /* 0x000fc60003fa6070 */
[----:B------:R-:W3:Y:S01]  /*12320*/  LDL.LU.64 R178, [R1+0x6a0] ;  /* 0x0006a00001b27983 */ /* 0x000ee20000300a00 */
[----:B------:R-:W-:-:S03]  /*12330*/  IADD3 R4, R42, -0x7c, RZ ;  /* 0xffffff842a047810 */ /* 0x000fc60007ffe0ff */
[----:B------:R-:W-:Y:S04]  /*12340*/  LDGSTS.E [R13+0x30004], desc[UR8][R64.64], !P3 ;  /* 0x30004000400d7fae */ /* 0x000fe8000d921848 */
[----:B------:R-:W-:Y:S04]  /*12350*/  LDGSTS.E [R13+0x34004], desc[UR8][R66.64], !P3 ;  /* 0x34004000420d7fae */ /* 0x000fe8000d921848 */
[----:B------:R-:W-:Y:S04]  /*12360*/  LDGSTS.E [R13+0x38004], desc[UR8][R40.64], !P3 ;  /* 0x38004000280d7fae */ /* 0x000fe8000d921848 */
[----:B------:R-:W-:Y:S01]  /*12370*/  LDGSTS.E [R13+0x3c004], desc[UR8][R38.64], !P3 ;  /* 0x3c004000260d7fae */ /* 0x000fe2000d921848 */
[----:B----4-:R-:W-:-:S04]  /*12380*/  IMAD.WIDE R42, R2, 0x4, R184 ;  /* 0x00000004022a7825 */ /* 0x010fc800078e02b8 */
[C---:B------:R-:W-:Y:S01]  /*12390*/  IMAD.WIDE R52, R2.reuse, 0x4, R186 ;  /* 0x0000000402347825 */ /* 0x040fe200078e02ba */
[----:B------:R-:W4:Y:S04]  /*123a0*/  LDL.LU.64 R184, [R1+0x6b8] ;  /* 0x0006b80001b87983 */ /* 0x000f280000300a00 */
[----:B------:R-:W-:Y:S04]  /*123b0*/  STL.64 [R1+0x23e0], R58 ;  /* 0x0023e03a01007387 */ /* 0x000fe80000100a00 */
[----:B------:R-:W-:Y:S04]  /*123c0*/  STL.64 [R1+0x23f0], R60 ;  /* 0x0023f03c01007387 */ /* 0x000fe80000100a00 */
[----:B------:R-:W-:Y:S04]  /*123d0*/  STL.64 [R1+0x23f8], R48 ;  /* 0x0023f83001007387 */ /* 0x000fe80000100a00 */
[----:B------:R-:W-:Y:S04]  /*123e0*/  STL.64 [R1+0x2400], R42 ;  /* 0x0024002a01007387 */ /* 0x000fe80000100a00 */
[----:B------:R-:W4:Y:S04]  /*123f0*/  LDL.LU.64 R170, [R1+0x6d0] ;  /* 0x0006d00001aa7983 */ /* 0x000f280000300a00 */
[----:B------:R-:W4:Y:S01]  /*12400*/  LDL.LU.64 R186, [R1+0x6e8] ;  /* 0x0006e80001ba7983 */ /* 0x000f220000300a00 */
[----:B--2---:R-:W-:-:S03]  /*12410*/  IMAD.WIDE R54, R2, 0x4, R22 ;  /* 0x0000000402367825 */ /* 0x004fc600078e0216 */
[----:B------:R-:W2:Y:S01]  /*12420*/  LDL.LU.64 R22, [R1+0x6f8] ;  /* 0x0006f80001167983 */ /* 0x000ea20000300a00 */
[----:B---3--:R-:W-:-:S03]  /*12430*/  IMAD.WIDE R56, R2, 0x4, R152 ;  /* 0x0000000402387825 */ /* 0x008fc600078e0298 */
[----:B------:R-:W3:Y:S01]  /*12440*/  LDL.LU.64 R152, [R1+0x708] ;  /* 0x0007080001987983 */ /* 0x000ee20000300a00 */
[----:B------:R-:W-:-:S03]  /*12450*/  IMAD.WIDE R50, R2, 0x4, R154 ;  /* 0x0000000402327825 */ /* 0x000fc600078e029a */
[----:B------:R-:W3:Y:S01]  /*12460*/  LDL.LU.64 R154, [R1+0x718] ;  /* 0x00071800019a7983 */ /* 0x000ee20000300a00 */
[----:B------:R-:W-:-:S03]  /*12470*/  ISETP.GE.U32.AND P3, PT, R4, 0x7fffff45, PT ;  /* 0x7fffff450400780c */ /* 0x000fc60003f66070 */
[----:B------:R-:W-:Y:S04]  /*12480*/  STL.64 [R1+0x2408], R52 ;  /* 0x0024083401007387 */ /* 0x000fe80000100a00 */
[----:B------:R-:W-:Y:S04]  /*12490*/  STL.64 [R1+0x2410], R54 ;  /* 0x0024103601007387 */ /* 0x000fe80000100a00 */
[----:B------:R-:W-:Y:S04]  /*124a0*/  STL.64 [R1+0x2418], R56 ;  /* 0x0024183801007387 */ /* 0x000fe80000100a00 */
[----:B------:R-:W-:Y:S04]  /*124b0*/  STL.64 [R1+0x2428], R12 ;  /* 0x0024280c01007387 */ /* 0x000fe80000100a00 */
[----:B------:R-:W-:Y:S01]  /*124c0*/  STL.64 [R1+0x2420], R50 ;  /* 0x0024203201007387 */ /* 0x000fe20000100a00 */
[----:B------:R-:W-:-:S03]  /*124d0*/  IMAD.WIDE R18, R2, 0x4, R176 ;  /* 0x0000000402127825 */ /* 0x000fc600078e02b0 */
[----:B------:R-:W3:Y:S04]  /*124e0*/  LDL.LU.64 R174, [R1+0x728] ;  /* 0x0007280001ae7983 */ /* 0x000ee80000300a00 */
[----:B------:R-:W-:Y:S01]  /*124f0*/  LDGSTS.E [R13+0x30008], desc[UR8][R58.64], !P5 ;  /* 0x300080003a0d7fae */ /* 0x000fe2000e921848 */
[----:B------:R-:W-:-:S03]  /*12500*/  IMAD.WIDE R10, R2, 0x4, R178 ;  /* 0x00000004020a7825 */ /* 0x000fc600078e02b2 */
[----:B------:R1:W-:Y:S04]  /*12510*/  STL.64 [R1+0x20], R18 ;  /* 0x0000201201007387 */ /* 0x0003e80000100a00 */
[----:B------:R-:W-:Y:S04]  /*12520*/  LDGSTS.E [R13+0x34008], desc[UR8][R60.64], !P5 ;  /* 0x340080003c0d7fae */ /* 0x000fe8000e921848 */
[----:B------:R-:W3:Y:S04]  /*12530*/  LDL.LU.64 R176, [R1+0x758] ;  /* 0x0007580001b07983 */ /* 0x000ee80000300a00 */
[----:B------:R-:W-:Y:S04]  /*12540*/  LDGSTS.E [R13+0x38008], desc[UR8][R48.64], !P5 ;  /* 0x38008000300d7fae */ /* 0x000fe8000e921848 */
[----:B------:R-:W-:Y:S04]  /*12550*/  STL.64 [R1+0x18], R10 ;  /* 0x0000180a01007387 */ /* 0x000fe80000100a00 */
[----:B------:R-:W-:Y:S04]  /*12560*/  LDGSTS.E [R13+0x3c008], desc[UR8][R42.64], !P5 ;  /* 0x3c0080002a0d7fae */ /* 0x000fe8000e921848 */
[----:B------:R-:W3:Y:S04]  /*12570*/  LDL.LU.64 R178, [R1+0x778] ;  /* 0x0007780001b27983 */ /* 0x000ee80000300a00 */
[----:B------:R-:W-:Y:S04]  /*12580*/  LDGSTS.E [R13+0x3000c], desc[UR8][R52.64], !P3 ;  /* 0x3000c000340d7fae */ /* 0x000fe8000d921848 */
[----:B------:R-:W-:Y:S04]  /*12590*/  LDGSTS.E [R13+0x3400c], desc[UR8][R54.64], !P3 ;  /* 0x3400c000360d7fae */ /* 0x000fe8000d921848 */
[----:B------:R-:W-:Y:S04]  /*125a0*/  LDGSTS.E [R13+0x3800c], desc[UR8][R56.64], !P3 ;  /* 0x3800c000380d7fae */ /* 0x000fe8000d921848 */
[----:B------:R-:W-:Y:S04]  /*125b0*/  LDGSTS.E [R13+0x3c00c], desc[UR8][R50.64], !P3 ;  /* 0x3c00c000320d7fae */ /* 0x000fe8000d921848 */
[----:B------:R1:W-:Y:S04]  /*125c0*/  LDGSTS.E [R232+0x20000], desc[UR8][R18.64], !P2 ;  /* 0x2000000012e87fae */ /* 0x0003e8000d121848 */
[----:B------:R-:W-:Y:S01]  /*125d0*/  LDGSTS.E [R232+0x24000], desc[UR8][R10.64], !P2 ;  /* 0x240000000ae87fae */ /* 0x000fe2000d121848 */
[C---:B----4-:R-:W-:Y:S01]  /*125e0*/  IMAD.WIDE R8, R2.reuse, 0x4, R184 ;  /* 0x0000000402087825 */ /* 0x050fe200078e02b8 */
[----:B------:R-:W4:Y:S01]  /*125f0*/  S2R R233, SR_TID.X ;  /* 0x0000000000e97919 */ /* 0x000f220000002100 */
[----:B-1----:R-:W1:Y:S01]  /*12600*/  LDC R18, c[0x0][0x230] ;  /* 0x00008c00ff127b82 */ /* 0x002e620000000800 */
[----:B------:R-:W4:Y:S04]  /*12610*/  LDL.LU.64 R184, [R1+0x788] ;  /* 0x0007880001b87983 */ /* 0x000f280000300a00 */
[----:B------:R-:W-:Y:S04]  /*12620*/  STL.64 [R1+0x10], R8 ;  /* 0x0000100801007387 */ /* 0x000fe80000100a00 */
[----:B------:R-:W-:Y:S01]  /*12630*/  LDGSTS.E [R232+0x28000], desc[UR8][R8.64], !P2 ;  /* 0x2800000008e87fae */ /* 0x000fe2000d121848 */
[----:B------:R-:W-:-:S05]  /*12640*/  IMAD.WIDE R6, R2, 0x4, R170 ;  /* 0x0000000402067825 */ /* 0x000fca00078e02aa */
[----:B------:R3:W-:Y:S04]  /*12650*/  STL.64 [R1+0x8], R6 ;  /* 0x0000080601007387 */ /* 0x0007e80000100a00 */
[----:B------:R3:W-:Y:S01]  /*12660*/  LDGSTS.E [R232+0x2c000], desc[UR8][R6.64], !P2 ;  /* 0x2c00000006e87fae */ /* 0x0007e2000d121848 */
[----:B--2---:R-:W-:-:S04]  /*12670*/  IMAD.WIDE R250, R2, 0x4, R22 ;  /* 0x0000000402fa7825 */ /* 0x004fc800078e0216 */
[----:B---3--:R-:W-:-:S04]  /*12680*/  IMAD.WIDE R248, R2, 0x4, R152 ;  /* 0x0000000402f87825 */ /* 0x008fc800078e0298 */
[----:B------:R-:W-:-:S05]  /*12690*/  IMAD.WIDE R6, R2, 0x4, R186 ;  /* 0x0000000402067825 */ /* 0x000fca00078e02ba */
[----:B------:R2:W-:Y:S01]  /*126a0*/  STL.64 [R1], R6 ;  /* 0x0000000601007387 */ /* 0x0005e20000100a00 */
[----:B------:R-:W-:-:S03]  /*126b0*/  IMAD.WIDE R246, R2, 0x4, R154 ;  /* 0x0000000402f67825 */ /* 0x000fc600078e029a */
[----:B------:R-:W3:Y:S04]  /*126c0*/  LDL.LU.64 R186, [R1+0x768] ;  /* 0x0007680001ba7983 */ /* 0x000ee80000300a00 */
[----:B------:R-:W2:Y:S04]  /*126d0*/  LDL.LU.64 R22, [R1+0x780] ;  /* 0x0007800001167983 */ /* 0x000ea80000300a00 */
[----:B------:R-:W2:Y:S04]  /*126e0*/  LDL.LU.64 R152, [R1+0x790] ;  /* 0x0007900001987983 */ /* 0x000ea80000300a00 */
[----:B------:R-:W2:Y:S01]  /*126f0*/  LDL.LU.64 R154, [R1+0x748] ;  /* 0x00074800019a7983 */ /* 0x000ea20000300a00 */
[----:B------:R-:W-:-:S03]  /*12700*/  IMAD.WIDE R244, R2, 0x4, R174 ;  /* 0x0000000402f47825 */ /* 0x000fc600078e02ae */
[----:B------:R-:W-:Y:S04]  /*12710*/  STL.64 [R1+0x2430], R250 ;  /* 0x002430fa01007387 */ /* 0x000fe80000100a00 */
[----:B------:R-:W-:Y:S04]  /*12720*/  STL.64 [R1+0x2438], R248 ;  /* 0x002438f801007387 */ /* 0x000fe80000100a00 */
[----:B------:R-:W-:Y:S01]  /*12730*/  STL.64 [R1+0x2440], R246 ;  /* 0x002440f601007387 */ /* 0x000fe20000100a00 */
[----:B------:R-:W-:-:S03]  /*12740*/  IMAD.WIDE R242, R2, 0x4, R176 ;  /* 0x0000000402f27825 */ /* 0x000fc600078e02b0 */
[----:B------:R-:W2:Y:S04]  /*12750*/  LDL.LU.64 R174, [R1+0x7a0] ;  /* 0x0007a00001ae7983 */ /* 0x000ea80000300a00 */
[----:B------:R-:W2:Y:S01]  /*12760*/  LDL.LU.64 R176, [R1+0x798] ;  /* 0x0007980001b07983 */ /* 0x000ea20000300a00 */
[----:B------:R-:W-:-:S04]  /*12770*/  IMAD.WIDE R240, R2, 0x4, R178 ;  /* 0x0000000402f07825 */ /* 0x000fc800078e02b2 */
[----:B------:R-:W-:Y:S01]  /*12780*/  VIADD R4, R17, 0xffffff83 ;  /* 0xffffff8311047836 */ /* 0x000fe20000000000 */
[----:B------:R-:W2:Y:S01]  /*12790*/  LDL.LU.64 R178, [R1+0x7b0] ;  /* 0x0007b00001b27983 */ /* 0x000ea20000300a00 */
[----:B------:R-:W1:Y:S01]  /*127a0*/  LDC R17, c[0x0][0x230] ;  /* 0x00008c00ff117b82 */ /* 0x000e620000000800 */
[----:B----4-:R-:W-:Y:S02]  /*127b0*/  LOP3.LUT R233, R233, 0x3f, RZ, 0xc0, !PT ;  /* 0x0000003fe9e97812 */ /* 0x010fe400078ec0ff */
[----:B------:R-:W-:Y:S01]  /*127c0*/  LDGSTS.E [R232+0x20004], desc[UR8][R6.64], !P4 ;  /* 0x2000400006e87fae */ /* 0x000fe2000e121848 */
[----:B------:R-:W-:-:S04]  /*127d0*/  IMAD.WIDE R238, R2, 0x4, R184 ;  /* 0x0000000402ee7825 */ /* 0x000fc800078e02b8 */
[C---:B---3--:R-:W-:Y:S01]  /*127e0*/  IMAD.WIDE R236, R2.reuse, 0x4, R186 ;  /* 0x0000000402ec7825 */ /* 0x048fe200078e02ba */
[----:B------:R-:W3:Y:S04]  /*127f0*/  LDL.LU.64 R184, [R1+0x7a8] ;  /* 0x0007a80001b87983 */ /* 0x000ee80000300a00 */
[----:B------:R-:W-:Y:S01]  /*12800*/  STL.64 [R1+0x2448], R244 ;  /* 0x002448f401007387 */ /* 0x000fe20000100a00 */
[----:B--2---:R-:W-:-:S03]  /*12810*/  IMAD.WIDE R234, R2, 0x4, R22 ;  /* 0x0000000402ea7825 */ /* 0x004fc600078e0216 */
[----:B------:R-:W-:Y:S01]  /*12820*/  STL.64 [R1+0x2450], R242 ;  /* 0x002450f201007387 */ /* 0x000fe20000100a00 */
[----:B------:R-:W-:-:S03]  /*12830*/  IMAD.WIDE R68, R2, 0x4, R152 ;  /* 0x0000000402447825 */ /* 0x000fc600078e0298 */
[----:B------:R-:W-:Y:S01]  /*12840*/  STL.64 [R1+0x2458], R240 ;  /* 0x002458f001007387 */ /* 0x000fe20000100a00 */
[----:B------:R-:W-:-:S03]  /*12850*/  IMAD.WIDE R62, R2, 0x4, R154 ;  /* 0x00000004023e7825 */ /* 0x000fc600078e029a */
[----:B------:R-:W-:Y:S04]  /*12860*/  STL.64 [R1+0x2460], R238 ;  /* 0x002460ee01007387 */ /* 0x000fe80000100a00 */
[----:B------:R-:W2:Y:S04]  /*12870*/  LDL.LU.64 R186, [R1+0x820] ;  /* 0x0008200001ba7983 */ /* 0x000ea80000300a00 */
[----:B------:R-:W4:Y:S04]  /*12880*/  LDL.LU.64 R22, [R1+0x808] ;  /* 0x0008080001167983 */ /* 0x000f280000300a00 */
[----:B------:R-:W4:Y:S04]  /*12890*/  LDL.LU.64 R152, [R1+0x818] ;  /* 0x0008180001987983 */ /* 0x000f280000300a00 */
[----:B------:R-:W4:Y:S01]  /*128a0*/  LDL.LU.64 R154, [R1+0x810] ;  /* 0x00081000019a7983 */ /* 0x000f220000300a00 */
[----:B------:R-:W-:Y:S01]  /*128b0*/  ISETP.GE.U32.AND P5, PT, R4, 0x7fffff44, PT ;  /* 0x7fffff440400780c */ /* 0x000fe20003fa6070 */
[----:B------:R-:W-:-:S02]  /*128c0*/  VIADD R4, R14, 0xffffff82 ;  /* 0xffffff820e047836 */ /* 0x000fc40000000000 */
[----:B------:R-:W-:Y:S01]  /*128d0*/  VIADD R14, R15, 0xffffff80 ;  /* 0xffffff800f0e7836 */ /* 0x000fe20000000000 */
[----:B------:R-:W-:Y:S02]  /*128e0*/  LDGSTS.E [R232+0x24004], desc[UR8][R250.64], !P4 ;  /* 0x24004000fae87fae */ /* 0x000fe4000e121848 */
[----:B------:R-:W-:Y:S02]  /*128f0*/  ISETP.GE.U32.AND P3, PT, R4, 0x7fffff43, PT ;  /* 0x7fffff430400780c */ /* 0x000fe40003f66070 */
[----:B------:R-:W-:Y:S01]  /*12900*/  IADD3 R4, R16, -0x7f, RZ ;  /* 0xffffff8110047810 */ /* 0x000fe20007ffe0ff */
[----:B------:R-:W-:Y:S01]  /*12910*/  LDGSTS.E [R232+0x28004], desc[UR8][R248.64], !P4 ;  /* 0x28004000f8e87fae */ /* 0x000fe2000e121848 */
[----:B------:R-:W-:Y:S01]  /*12920*/  ISETP.GE.AND P2, PT, R233, R14, PT ;  /* 0x0000000ee900720c */ /* 0x000fe20003f46270 */
[----:B------:R-:W1:Y:S02]  /*12930*/  LDC R16, c[0x0][0x230] ;  /* 0x00008c00ff107b82 */ /* 0x000e640000000800 */
[----:B------:R-:W-:Y:S01]  /*12940*/  LDGSTS.E [R232+0x2c004], desc[UR8][R246.64], !P4 ;  /* 0x2c004000f6e87fae */ /* 0x000fe2000e121848 */
[----:B------:R-:W-:-:S02]  /*12950*/  ISETP.GE.U32.AND P4, PT, R4, 0x7fffff42, PT ;  /* 0x7fffff420400780c */ /* 0x000fc40003f86070 */
[----:B------:R-:W-:Y:S01]  /*12960*/  SEL R4, RZ, 0x4, P2 ;  /* 0x00000004ff047807 */ /* 0x000fe20001000000 */
[----:B------:R-:W-:Y:S01]  /*12970*/  STL.64 [R1+0x2468], R236 ;  /* 0x002468ec01007387 */ /* 0x000fe20000100a00 */
[----:B------:R-:W-:Y:S01]  /*12980*/  PLOP3.LUT P2, PT, PT, PT, UP1, 0x80, 0x0 ;  /* 0x000000000000781c */ /* 0x000fe20003f4f018 */
[----:B------:R-:W-:Y:S01]  /*12990*/  IMAD.WIDE R82, R2, 0x4, R174 ;  /* 0x0000000402527825 */ /* 0x000fe200078e02ae */
[----:B------:R-:W4:Y:S01]  /*129a0*/  LDC R233, c[0x0][0x230] ;  /* 0x00008c00ffe97b82 */ /* 0x000f220000000800 */
[----:B------:R-:W-:Y:S01]  /*129b0*/  STL.64 [R1+0x2470], R234 ;  /* 0x002470ea01007387 */ /* 0x000fe20000100a00 */
[----:B------:R-:W-:Y:S01]  /*129c0*/  SEL R4, R4, RZ, P2 ;  /* 0x000000ff04047207 */ /* 0x000fe20001000000 */
[----:B------:R-:W-:Y:S02]  /*129d0*/  IMAD.WIDE R88, R2, 0x4, R176 ;  /* 0x0000000402587825 */ /* 0x000fe400078e02b0 */
[----:B------:R-:W-:Y:S01]  /*129e0*/  STL.64 [R1+0x2478], R68 ;  /* 0x0024784401007387 */ /* 0x000fe20000100a00 */
[----:B------:R-:W-:Y:S01]  /*129f0*/  ISETP.GE.U32.AND P2, PT, R14, 0x7fffff41, PT ;  /* 0x7fffff410e00780c */ /* 0x000fe20003f46070 */
[----:B------:R-:W-:-:S02]  /*12a00*/  IMAD.WIDE R14, R2, 0x4, R178 ;  /* 0x00000004020e7825 */ /* 0x000fc400078e02b2 */
[----:B------:R-:W-:Y:S04]  /*12a10*/  STL.64 [R1+0x2480], R62 ;  /* 0x0024803e01007387 */ /* 0x000fe80000100a00 */
[----:B------:R-:W4:Y:S04]  /*12a20*/  LDL.LU.64 R174, [R1+0x840] ;  /* 0x0008400001ae7983 */ /* 0x000f280000300a00 */
[----:B------:R-:W4:Y:S04]  /*12a30*/  LDL.LU.64 R176, [R1+0x828] ;  /* 0x0008280001b07983 */ /* 0x000f280000300a00 */
[----:B------:R-:W4:Y:S04]  /*12a40*/  LDL.LU.64 R178, [R1+0x838] ;  /* 0x0008380001b27983 */ /* 0x000f280000300a00 */
[----:B------:R-:W-:Y:S04]  /*12a50*/  LDGSTS.E [R232+0x20008], desc[UR8][R244.64], !P0 ;  /* 0x20008000f4e87fae */ /* 0x000fe8000c121848 */
[----:B------:R-:W-:Y:S04]  /*12a60*/  LDGSTS.E [R232+0x24008], desc[UR8][R242.64], !P0 ;  /* 0x24008000f2e87fae */ /* 0x000fe8000c121848 */
[----:B------:R-:W-:Y:S04]  /*12a70*/  LDGSTS.E [R232+0x28008], desc[UR8][R240.64], !P0 ;  /* 0x28008000f0e87fae */ /* 0x000fe8000c121848 */
[----:B------:R-:W-:Y:S01]  /*12a80*/  LDGSTS.E [R232+0x2c008], desc[UR8][R238.64], !P0 ;  /* 0x2c008000eee87fae */ /* 0x000fe2000c121848 */
[----:B------:R-:W-:Y:S01]  /*12a90*/  ISETP.NE.U32.AND P0, PT, R4, RZ, PT ;  /* 0x000000ff0400720c */ /* 0x000fe20003f05070 */
[----:B-1----:R-:W-:-:S02]  /*12aa0*/  VIADD R4, R17, 0xffffff7f ;  /* 0xffffff7f11047836 */ /* 0x002fc40000000000 */
[----:B------:R-:W-:Y:S04]  /*12ab0*/  LDGSTS.E [R232+0x2000c], desc[UR8][R236.64], !P6 ;  /* 0x2000c000ece87fae */ /* 0x000fe8000f121848 */
[----:B------:R-:W-:Y:S04]  /*12ac0*/  LDGSTS.E [R232+0x2400c], desc[UR8][R234.64], !P6 ;  /* 0x2400c000eae87fae */ /* 0x000fe8000f121848 */
[----:B------:R-:W-:Y:S04]  /*12ad0*/  LDGSTS.E [R232+0x2800c], desc[UR8][R68.64], !P6 ;  /* 0x2800c00044e87fae */ /* 0x000fe8000f121848 */
[----:B------:R-:W-:Y:S01]  /*12ae0*/  LDGSTS.E [R232+0x2c00c], desc[UR8][R62.64], !P6 ;  /* 0x2c00c0003ee87fae */ /* 0x000fe2000f121848 */
[----:B------:R-:W-:-:S02]  /*12af0*/  ISETP.GE.U32.AND P6, PT, R4, 0x7fffff40, PT ;  /* 0x7fffff400400780c */ /* 0x000fc40003fc6070 */
[----:B------:R-:W-:Y:S01]  /*12b00*/  IADD3 R4, R16, -0x82, RZ ;  /* 0xffffff7e10047810 */ /* 0x000fe20007ffe0ff */
[----:B------:R-:W-:Y:S04]  /*12b10*/  LDGSTS.E [R232+0x30000], desc[UR8][R82.64], !P5 ;  /* 0x3000000052e87fae */ /* 0x000fe8000e921848 */
[----:B------:R-:W-:Y:S04]  /*12b20*/  LDGSTS.E [R232+0x34000], desc[UR8][R88.64], !P5 ;  /* 0x3400000058e87fae */ /* 0x000fe8000e921848 */
[----:B------:R-:W-:Y:S01]  /*12b30*/  LDGSTS.E [R232+0x38000], desc[UR8][R14.64], !P5 ;  /* 0x380000000ee87fae */ /* 0x000fe2000e921848 */
[----:B---3--:R-:W-:-:S03]  /*12b40*/  IMAD.WIDE R70, R2, 0x4, R184 ;  /* 0x0000000402467825 */ /* 0x008fc600078e02b8 */
[----:B------:R-:W3:Y:S04]  /*12b50*/  LDL.LU.64 R184, [R1+0x830] ;  /* 0x0008300001b87983 */ /* 0x000ee80000300a00 */
[----:B------:R-:W-:Y:S04]  /*12b60*/  STL.64 [R1+0x2488], R82 ;  /* 0x0024885201007387 */ /* 0x000fe80000100a00 */
[----:B------:R-:W-:Y:S04]  /*12b70*/  STL.64 [R1+0x2490], R88 ;  /* 0x0024905801007387 */ /* 0x000fe80000100a00 */
[----:B------:R-:W-:Y:S04]  /*12b80*/  STL.64 [R1+0x2498], R14 ;  /* 0x0024980e01007387 */ /* 0x000fe80000100a00 */
[----:B------:R-:W-:Y:S01]  /*12b90*/  STL.64 [R1+0x24a0], R70 ;  /* 0x0024a04601007387 */ /* 0x000fe20000100a00 */
[----:B--2---:R-:W-:-:S03]  /*12ba0*/  IMAD.WIDE R16, R2, 0x4, R186 ;  /* 0x0000000402107825 */ /* 0x004fc600078e02ba */
[----:B------:R-:W2:Y:S01]  /*12bb0*/  LDL.LU.64 R186, [R1+0x888] ;  /* 0x0008880001ba7983 */ /* 0x000ea20000300a00 */
[----:B----4-:R-:W-:-:S03]  /*12bc0*/  IMAD.WIDE R74, R2, 0x4, R22 ;  /* 0x00000004024a7825 */ /* 0x010fc600078e0216 */
[----:B------:R-:W4:Y:S01]  /*12bd0*/  LDL.LU.64 R22, [R1+0x858] ;  /* 0x0008580001167983 */ /* 0x000f220000300a00 */
[----:B------:R-:W-:-:S03]  /*12be0*/  IMAD.WIDE R72, R2, 0x4, R152 ;  /* 0x0000000402487825 */ /* 0x000fc600078e0298 */
[----:B------:R-:W2:Y:S01]  /*12bf0*/  LDL.LU.64 R152, [R1+0x870] ;  /* 0x0008700001987983 */ /* 0x000ea20000300a00 */
[----:B------:R-:W-:-:S03]  /*12c00*/  IMAD.WIDE R76, R2, 0x4, R154 ;  /* 0x00000004024c7825 */ /* 0x000fc600078e029a */
[----:B------:R-:W2:Y:S04]  /*12c10*/  LDL.LU.64 R154, [R1+0x868] ;  /* 0x00086800019a7983 */ /* 0x000ea80000300a00 */
[----:B------:R-:W-:Y:S01]  /*12c20*/  LDGSTS.E [R232+0x3c000], desc[UR8][R70.64], !P5 ;  /* 0x3c00000046e87fae */ /* 0x000fe2000e921848 */
[----:B------:R-:W-:Y:S01]  /*12c30*/  ISETP.GE.U32.AND P5, PT, R4, 0x7fffff3f, PT ;  /* 0x7fffff3f0400780c */ /* 0x000fe20003fa6070 */
[----:B------:R-:W-:Y:S02]  /*12c40*/  VIADD R4, R78, 0xffffff7d ;  /* 0xffffff7d4e047836 */ /* 0x000fe40000000000 */
[----:B------:R-:W-:Y:S04]  /*12c50*/  STL.64 [R1+0x24a8], R16 ;  /* 0x0024a81001007387 */ /* 0x000fe80000100a00 */
[----:B------:R-:W-:Y:S04]  /*12c60*/  STL.64 [R1+0x24b0], R74 ;  /* 0x0024b04a01007387 */ /* 0x000fe80000100a00 */
[----:B------:R-:W-:Y:S04]  /*12c70*/  STL.64 [R1+0x24b8], R72 ;  /* 0x0024b84801007387 */ /* 0x000fe80000100a00 */
[----:B------:R-:W-:Y:S04]  /*12c80*/  STL.64 [R1+0x24c0], R76 ;  /* 0x0024c04c01007387 */ /* 0x000fe80000100a00 */
[----:B------:R-:W-:Y:S04]  /*12c90*/  LDGSTS.E [R232+0x30004], desc[UR8][R16.64], !P3 ;  /* 0x3000400010e87fae */ /* 0x000fe8000d921848 */
[----:B------:R-:W-:Y:S01]  /*12ca0*/  LDGSTS.E [R232+0x34004], desc[UR8][R74.64], !P3 ;  /* 0x340040004ae87fae */ /* 0x000fe2000d921848 */
[----:B------:R-:W-:-:S03]  /*12cb0*/  IMAD.WIDE R86, R2, 0x4, R174 ;  /* 0x0000000402567825 */ /* 0x000fc600078e02ae */
[----:B------:R-:W-:Y:S01]  /*12cc0*/  LDGSTS.E [R232+0x38004], desc[UR8][R72.64], !P3 ;  /* 0x3800400048e87fae */ /* 0x000fe2000d921848 */
[----:B------:R-:W-:-:S03]  /*12cd0*/  IMAD.WIDE R80, R2, 0x4, R176 ;  /* 0x0000000402507825 */ /* 0x000fc600078e02b0 */
[----:B------:R-:W-:Y:S01]  /*12ce0*/  STL.64 [R1+0x24c8], R86 ;  /* 0x0024c85601007387 */ /* 0x000fe20000100a00 */
[----:B------:R-:W-:-:S03]  /*12cf0*/  IMAD.WIDE R78, R2, 0x4, R178 ;  /* 0x00000004024e7825 */ /* 0x000fc600078e02b2 */
[----:B------:R-:W-:Y:S04]  /*12d00*/  STL.64 [R1+0x24d0], R80 ;  /* 0x0024d05001007387 */ /* 0x000fe80000100a00 */
[----:B------:R-:W-:Y:S04]  /*12d10*/  STL.64 [R1+0x24d8], R78 ;  /* 0x0024d84e01007387 */ /* 0x000fe80000100a00 */
[----:B------:R-:W-:Y:S01]  /*12d20*/  LDGSTS.E [R232+0x3c004], desc[UR8][R76.64], !P3 ;  /* 0x3c0040004ce87fae */ /* 0x000fe2000d921848 */
[----:B------:R-:W-:Y:S01]  /*12d30*/  ISETP.GE.U32.AND P3, PT, R4, 0x7fffff3e, PT ;  /* 0x7fffff3e0400780c */ /* 0x000fe20003f66070 */
[----:B------:R-:W-:-:S02]  /*12d40*/  VIADD R4, R90, 0xffffff7c ;  /* 0xffffff7c5a047836 */ /* 0x000fc40000000000 */
[----:B------:R1:W-:Y:S04]  /*12d50*/  LDGSTS.E [R232+0x30008], desc[UR8][R86.64], !P4 ;  /* 0x3000800056e87fae */ /* 0x0003e8000e121848 */
[----:B------:R-:W-:Y:S04]  /*12d60*/  LDGSTS.E [R232+0x34008], desc[UR8][R80.64], !P4 ;  /* 0x3400800050e87fae */ /* 0x000fe8000e121848 */
[----:B------:R-:W-:Y:S01]  /*12d70*/  LDGSTS.E [R232+0x38008], desc[UR8][R78.64], !P4 ;  /* 0x380080004ee87fae */ /* 0x000fe2000e121848 */
[----:B---3--:R-:W-:-:S05]  /*12d80*/  IMAD.WIDE R84, R2, 0x4, R184 ;  /* 0x0000000402547825 */ /* 0x008fca00078e02b8 */
[----:B------:R-:W-:Y:S04]  /*12d90*/  STL.64 [R1+0x24e0], R84 ;  /* 0x0024e05401007387 */ /* 0x000fe80000100a00 */
[----:B------:R-:W3:Y:S04]  /*12da0*/  LDL.LU.64 R166, [R1+0x238] ;  /* 0x0002380001a67983 */ /* 0x000ee80000300a00 */
[----:B------:R-:W3:Y:S04]  /*12db0*/  LDL.LU.64 R174, [R1+0x248] ;  /* 0x0002480001ae7983 */ /* 0x000ee80000300a00 */
[----:B------:R-:W3:Y:S04]  /*12dc0*/  LDL.LU.64 R176, [R1+0x250] ;  /* 0x0002500001b07983 */ /* 0x000ee80000300a00 */
[----:B------:R-:W3:Y:S01]  /*12dd0*/  LDL.LU.64 R178, [R1+0x260] ;  /* 0x0002600001b27983 */ /* 0x000ee20000300a00 */
[----:B----4-:R-:W-:-:S03]  /*12de0*/  IMAD.WIDE R92, R2, 0x4, R22 ;  /* 0x00000004025c7825 */ /* 0x010fc600078e0216 */
[----:B------:R-:W-:Y:S04]  /*12df0*/  LDGSTS.E [R232+0x3c008], desc[UR8][R84.64], !P4 ;  /* 0x3c00800054e87fae */ /* 0x000fe8000e121848 */
[----:B------:R-:W4:Y:S01]  /*12e00*/  LDL.LU.64 R22, [R1+0x268] ;  /* 0x0002680001167983 */ /* 0x000f220000300a00 */
[----:B--2---:R-:W-:-:S03]  /*12e10*/  IMAD.WIDE R96, R2, 0x4, R154 ;  /* 0x0000000402607825 */ /* 0x004fc600078e029a */
[----:B------:R-:W2:Y:S01]  /*12e20*/  LDL.LU.64 R154, [R1+0x278] ;  /* 0x00027800019a7983 */ /* 0x000ea20000300a00 */
[----:B------:R-:W-:-:S03]  /*12e30*/  IMAD.WIDE R94, R2, 0x4, R152 ;  /* 0x00000004025e7825 */ /* 0x000fc600078e0298 */
[----:B------:R-:W2:Y:S04]  /*12e40*/  LDL.LU.64 R152, [R1+0x280] ;  /* 0x0002800001987983 */ /* 0x000ea80000300a00 */
[----:B------:R-:W2:Y:S01]  /*12e50*/  LDL.LU.64 R168, [R1+0x288] ;  /* 0x0002880001a87983 */ /* 0x000ea20000300a00 */
[----:B------:R-:W-:-:S03]  /*12e60*/  IMAD.WIDE R90, R2, 0x4, R186 ;  /* 0x00000004025a7825 */ /* 0x000fc600078e02ba */
[----:B------:R-:W2:Y:S04]  /*12e70*/  LDL.LU.64 R184, [R1+0x290] ;  /* 0x0002900001b87983 */ /* 0x000ea80000300a00 */
[----:B------:R-:W2:Y:S04]  /*12e80*/  LDL.LU.64 R170, [R1+0x2a0] ;  /* 0x0002a00001aa7983 */ /* 0x000ea80000300a00 */
[----:B------:R-:W2:Y:S01]  /*12e90*/  LDL.LU.64 R186, [R1+0x2a8] ;  /* 0x0002a80001ba7983 */ /* 0x000ea20000300a00 */
[----:B------:R-:W-:Y:S02]  /*12ea0*/  ISETP.GE.U32.AND P4, PT, R4, 0x7fffff3d, PT ;  /* 0x7fffff3d0400780c */ /* 0x000fe40003f86070 */
[----:B------:R-:W-:Y:S01]  /*12eb0*/  SHF.L.U32 R4, R231, 0x6, RZ ;  /* 0x00000006e7047819 */ /* 0x000fe200000006ff */
[----:B------:R-:W-:Y:S01]  /*12ec0*/  STL.64 [R1+0x24e8], R2 ;  /* 0x0024e80201007387 */ /* 0x000fe20000100a00 */
[----:B------:R-:W-:-:S03]  /*12ed0*/  VIADD R233, R233, 0xffffff5e ;  /* 0xffffff5ee9e97836 */ /* 0x000fc60000000000 */
[----:B------:R-:W-:Y:S04]  /*12ee0*/  STL.64 [R1+0x24f0], R90 ;  /* 0x0024f05a01007387 */ /* 0x000fe80000100a00 */
[----:B------:R-:W-:Y:S04]  /*12ef0*/  STL.64 [R1+0x24f8], R92 ;  /* 0x0024f85c01007387 */ /* 0x000fe80000100a00 */
[----:B------:R-:W-:Y:S04]  /*12f00*/  STL.64 [R1+0x2500], R94 ;  /* 0x0025005e01007387 */ /* 0x000fe80000100a00 */
[----:B------:R-:W-:Y:S04]  /*12f10*/  STL.64 [R1+0x2508], R96 ;  /* 0x0025086001007387 */ /* 0x000fe80000100a00 */
[----:B------:R-:W-:Y:S04]  /*12f20*/  STL [R1+0x2510], R18 ;  /* 0x0025101201007387 */ /* 0x000fe80000100800 */
[----:B------:R-:W-:Y:S04]  /*12f30*/  STL [R1+0x2514], R21 ;  /* 0x0025141501007387 */ /* 0x000fe80000100800 */
[----:B------:R-:W-:Y:S01]  /*12f40*/  STL.64 [R1+0x2518], R232 ;  /* 0x002518e801007387 */ /* 0x000fe20000100a00 */
[----:B------:R-:W-:-:S03]  /*12f50*/  VIADD R98, R98, 0xffffff5f ;  /* 0xffffff5f62627836 */ /* 0x000fc60000000000 */
[----:B------:R-:W-:Y:S04]  /*12f60*/  LDGSTS.E [R232+0x3000c], desc[UR8][R90.64], !P2 ;  /* 0x3000c0005ae87fae */ /* 0x000fe8000d121848 */
[----:B------:R-:W-:Y:S04]  /*12f70*/  LDGSTS.E [R232+0x3400c], desc[UR8][R92.64], !P2 ;  /* 0x3400c0005ce87fae */ /* 0x000fe8000d121848 */
[----:B------:R-:W-:Y:S04]  /*12f80*/  LDGSTS.E [R232+0x3800c], desc[UR8][R94.64], !P2 ;  /* 0x3800c0005ee87fae */ /* 0x000fe8000d121848 */
[----:B------:R1:W-:Y:S01]  /*12f90*/  LDGSTS.E [R232+0x3c00c], desc[UR8][R96.64], !P2 ;  /* 0x3c00c00060e87fae */ /* 0x0003e2000d121848 */
[----:B------:R-:W-:-:S03]  /*12fa0*/  ISETP.GE.U32.AND P2, PT, R98, 0x7fffff20, PT ;  /* 0x7fffff206200780c */ /* 0x000fc60003f46070 */
[----:B------:R-:W0:Y:S01]  /*12fb0*/  LDGDEPBAR ;  /* 0x00000000000079af */ /* 0x000e220000000000 */
[----:B---3--:R-:W-:-:S04]  /*12fc0*/  IMAD.WIDE R100, R4, 0x4, R174 ;  /* 0x0000000404647825 */ /* 0x008fc800078e02ae */
[C---:B------:R-:W-:Y:S01]  /*12fd0*/  IMAD.WIDE R102, R4.reuse, 0x4, R176 ;  /* 0x0000000404667825 */ /* 0x040fe200078e02b0 */
[----:B------:R-:W-:Y:S03]  /*12fe0*/  STL.64 [R1+0x2520], R100 ;  /* 0x0025206401007387 */ /* 0x000fe60000100a00 */
[C---:B------:R-:W-:Y:S01]  /*12ff0*/  IMAD.WIDE R104, R4.reuse, 0x4, R178 ;  /* 0x0000000404687825 */ /* 0x040fe200078e02b2 */
[----:B------:R-:W3:Y:S04]  /*13000*/  LDL.LU.64 R174, [R1+0x2b8] ;  /* 0x0002b80001ae7983 */ /* 0x000ee80000300a00 */
[----:B------:R-:W3:Y:S04]  /*13010*/  LDL.LU.64 R176, [R1+0x2c0] ;  /* 0x0002c00001b07983 */ /* 0x000ee80000300a00 */
[----:B------:R-:W-:Y:S01]  /*13020*/  STL.64 [R1+0x2528], R102 ;  /* 0x0025286601007387 */ /* 0x000fe20000100a00 */
[----:B----4-:R-:W-:-:S03]  /*13030*/  IMAD.WIDE R106, R4, 0x4, R22 ;  /* 0x00000004046a7825 */ /* 0x010fc600078e0216 */
[----:B------:R-:W4:Y:S01]  /*13040*/  LDL.LU.64 R178, [R1+0x2d0] ;  /* 0x0002d00001b27983 */ /* 0x000f220000300a00 */
[----:B--2---:R-:W-:-:S03]  /*13050*/  IMAD.WIDE R108, R4, 0x4, R154 ;  /* 0x00000004046c7825 */ /* 0x004fc600078e029a */
[----:B------:R-:W-:Y:S04]  /*13060*/  STL.64 [R1+0x2530], R104 ;  /* 0x0025306801007387 */ /* 0x000fe80000100a00 */
[----:B------:R-:W2:Y:S04]  /*13070*/  LDL.LU.64 R22, [R1+0x2d8] ;  /* 0x0002d80001167983 */ /* 0x000ea80000300a00 */
[----:B------:R-:W2:Y:S01]  /*13080*/  LDL.LU.64 R156, [R1+0x2e8] ;  /* 0x0002e800019c7983 */ /* 0x000ea20000300a00 */
[----:B------:R-:W-:-:S03]  /*13090*/  IMAD.WIDE R110, R4, 0x4, R152 ;  /* 0x00000004046e7825 */ /* 0x000fc600078e0298 */
[----:B------:R-:W2:Y:S04]  /*130a0*/  LDL.LU.64 R164, [R1+0x2f0] ;  /* 0x0002f00001a47983 */ /* 0x000ea80000300a00 */
[----:B------:R-:W2:Y:S04]  /*130b0*/  LDL.LU.64 R154, [R1+0x2f8] ;  /* 0x0002f800019a7983 */ /* 0x000ea80000300a00 */
[----:B------:R1:W-:Y:S04]  /*130c0*/  STL.64 [R1+0x2538], R108 ;  /* 0x0025386c01007387 */ /* 0x0003e80000100a00 */
[----:B------:R-:W2:Y:S04]  /*130d0*/  LDL.LU.64 R152, [R1+0x300] ;  /* 0x0003000001987983 */ /* 0x000ea80000300a00 */
[----:B------:R-:W2:Y:S04]  /*130e0*/  LDL.LU.64 R6, [R1+0x310] ;  /* 0x0003100001067983 */ /* 0x000ea80000300a00 */
[----:B------:R-:W2:Y:S04]  /*130f0*/  LDL.LU.64 R172, [R1+0x318] ;  /* 0x0003180001ac7983 */ /* 0x000ea80000300a00 */
[----:B------:R-:W2:Y:S01]  /*13100*/  LDL.LU.64 R180, [R1+0x328] ;  /* 0x0003280001b47983 */ /* 0x000ea20000300a00 */
[----:B------:R-:W-:-:S03]  /*13110*/  IMAD.WIDE R114, R4, 0x4, R184 ;  /* 0x0000000404727825 */ /* 0x000fc600078e02b8 */
[----:B------:R-:W2:Y:S04]  /*13120*/  LDL.LU.64 R148, [R1+0x330] ;  /* 0x0003300001947983 */ /* 0x000ea80000300a00 */
[----:B------:R-:W2:Y:S04]  /*13130*/  LDL.LU.64 R150, [R1+0x340] ;  /* 0x0003400001967983 */ /* 0x000ea80000300a00 */
[----:B------:R-:W2:Y:S01]  /*13140*/  LDL.LU.64 R182, [R1+0x348] ;  /* 0x0003480001b67983 */ /* 0x000ea20000300a00 */
[----:B------:R-:W-:-:S03]  /*13150*/  IMAD.WIDE R98, R4, 0x4, R166 ;  /* 0x0000000404627825 */ /* 0x000fc600078e02a6 */
[----:B------:R-:W2:Y:S01]  /*13160*/  LDL.LU.64 R158, [R1+0x358] ;  /* 0x00035800019e7983 */ /* 0x000ea20000300a00 */
[----:B------:R-:W-:-:S03]  /*13170*/  IMAD.WIDE R118, R4, 0x4, R186 ;  /* 0x0000000404767825 */ /* 0x000fc600078e02ba */
[----:B------:R-:W2:Y:S04]  /*13180*/  LDL.LU.64 R184, [R1+0x360] ;  /* 0x0003600001b87983 */ /* 0x000ea80000300a00 */
[----:B------:R-:W2:Y:S04]  /*13190*/  LDL.LU.64 R160, [R1+0x368] ;  /* 0x0003680001a07983 */ /* 0x000ea80000300a00 */
[----:B------:R-:W2:Y:S04]  /*131a0*/  LDL.LU.64 R162, [R1+0x370] ;  /* 0x0003700001a27983 */ /* 0x000ea80000300a00 */
[----:B------:R-:W2:Y:S04]  /*131b0*/  LDL.LU.64 R166, [R1+0x380] ;  /* 0x0003800001a67983 */ /* 0x000ea80000300a00 */
[----:B------:R-:W2:Y:S01]  /*131c0*/  LDL.LU.64 R186, [R1+0x388] ;  /* 0x0003880001ba7983 */ /* 0x000ea20000300a00 */
[----:B------:R-:W-:-:S03]  /*131d0*/  IMAD.WIDE R112, R4, 0x4, R168 ;  /* 0x0000000404707825 */ /* 0x000fc600078e02a8 */
[----:B------:R-:W2:Y:S01]  /*131e0*/  LDL.LU.64 R168, [R1+0x398] ;  /* 0x0003980001a87983 */ /* 0x000ea20000300a00 */
[----:B------:R-:W-:-:S03]  /*131f0*/  IMAD.WIDE R116, R4, 0x4, R170 ;  /* 0x0000000404747825 */ /* 0x000fc600078e02aa */
[----:B------:R-:W2:Y:S04]  /*13200*/  LDL.LU.64 R170, [R1+0x3a0] ;  /* 0x0003a00001aa7983 */ /* 0x000ea80000300a00 */
[----:B------:R-:W-:Y:S04]  /*13210*/  LDGSTS.E [R0+0x10000], desc[UR8][R98.64], P1 ;  /* 0x1000000062007fae */ /* 0x000fe80008921848 */
[----:B------:R-:W-:Y:S04]  /*13220*/  LDGSTS.E [R0+0x10400], desc[UR8][R106.64], P1 ;  /* 0x104000006a007fae */ /* 0x000fe80008921848 */
[----:B------:R-:W-:Y:S01]  /*13230*/  LDGSTS.E [R0+0x10800], desc[UR8][R114.64], P1 ;  /* 0x1080000072007fae */ /* 0x000fe20008921848 */
[----:B---3--:R-:W-:-:S03]  /*13240*/  IMAD.WIDE R120, R4, 0x4, R174 ;  /* 0x0000000404787825 */ /* 0x008fc600078e02ae */
[----:B------:R-:W3:Y:S01]  /*13250*/  LDL.LU.64 R174, [R1+0x3b0] ;  /* 0x0003b00001ae7983 */ /* 0x000ee20000300a00 */
[----:B------:R-:W-:-:S03]  /*13260*/  IMAD.WIDE R122, R4, 0x4, R176 ;  /* 0x00000004047a7825 */ /* 0x000fc600078e02b0 */
[----:B------:R-:W3:Y:S04]  /*13270*/  LDL.LU.64 R176, [R1+0x3b8] ;  /* 0x0003b80001b07983 */ /* 0x000ee80000300a00 */
[----:B------:R-:W-:Y:S01]  /*13280*/  LDGSTS.E [R0+0x10c00], desc[UR8][R122.64], P1 ;  /* 0x10c000007a007fae */ /* 0x000fe20008921848 */
[----:B----4-:R-:W-:-:S03]  /*13290*/  IMAD.WIDE R124, R4, 0x4, R178 ;  /* 0x00000004047c7825 */ /* 0x010fc600078e02b2 */
[----:B------:R-:W4:Y:S01]  /*132a0*/  LDL.LU.64 R178, [R1+0x3c8] ;  /* 0x0003c80001b27983 */ /* 0x000f220000300a00 */
[----:B--2---:R-:W-:-:S03]  /*132b0*/  IMAD.WIDE R126, R4, 0x4, R22 ;  /* 0x00000004047e7825 */ /* 0x004fc600078e0216 */
[----:B------:R-:W2:Y:S01]  /*132c0*/  LDL.LU.64 R22, [R1+0x3d0] ;  /* 0x0003d00001167983 */ /* 0x000ea20000300a00 */
[----:B------:R-:W-:-:S03]  /*132d0*/  IMAD.WIDE R132, R4, 0x4, R154 ;  /* 0x0000000404847825 */ /* 0x000fc600078e029a */
[----:B------:R-:W2:Y:S01]  /*132e0*/  LDL.LU.64 R154, [R1+0x3d8] ;  /* 0x0003d800019a7983 */ /* 0x000ea20000300a00 */
[----:B------:R-:W-:-:S03]  /*132f0*/  IMAD.WIDE R134, R4, 0x4, R152 ;  /* 0x0000000404867825 */ /* 0x000fc600078e0298 */
[----:B------:R-:W2:Y:S01]  /*13300*/  LDL.LU.64 R152, [R1+0x3e0] ;  /* 0x0003e00001987983 */ /* 0x000ea20000300a00 */
[----:B------:R-:W-:-:S03]  /*13310*/  IMAD.WIDE R140, R4, 0x4, R180 ;  /* 0x00000004048c7825 */ /* 0x000fc600078e02b4 */
[----:B------:R-:W2:Y:S01]  /*13320*/  LDL.LU.64 R180, [R1+0x3f0] ;  /* 0x0003f00001b47983 */ /* 0x000ea20000300a00 */
[----:B------:R-:W-:-:S04]  /*13330*/  IMAD.WIDE R142, R4, 0x4, R148 ;  /* 0x00000004048e7825 */ /* 0x000fc800078e0294 */
[----:B------:R-:W-:-:S04]  /*13340*/  IMAD.WIDE R144, R4, 0x4, R150 ;  /* 0x0000000404907825 */ /* 0x000fc800078e0296 */
[C---:B------:R-:W-:Y:S02]  /*13350*/  IMAD.WIDE R146, R4.reuse, 0x4, R182 ;  /* 0x0000000404927825 */ /* 0x040fe400078e02b6 */
[----:B------:R-:W2:Y:S02]  /*13360*/  LDL.LU.64 R182, [R1+0x3f8] ;  /* 0x0003f80001b67983 */ /* 0x000ea40000300a00 */
[----:B------:R-:W-:-:S04]  /*13370*/  IMAD.WIDE R148, R4, 0x4, R158 ;  /* 0x0000000404947825 */ /* 0x000fc800078e029e */
[C---:B------:R-:W-:Y:S02]  /*13380*/  IMAD.WIDE R150, R4.reuse, 0x4, R184 ;  /* 0x0000000404967825 */ /* 0x040fe400078e02b8 */
[----:B------:R-:W2:Y:S02]  /*13390*/  LDL.LU.64 R184, [R1+0x408] ;  /* 0x0004080001b87983 */ /* 0x000ea40000300a00 */
[----:B------:R-:W-:-:S04]  /*133a0*/  IMAD.WIDE R158, R4, 0x4, R162 ;  /* 0x00000004049e7825 */ /* 0x000fc800078e02a2 */
[C---:B------:R-:W-:Y:S02]  /*133b0*/  IMAD.WIDE R162, R4.reuse, 0x4, R186 ;  /* 0x0000000404a27825 */ /* 0x040fe400078e02ba */
[----:B------:R-:W2:Y:S04]  /*133c0*/  LDL.LU.64 R186, [R1+0x410] ;  /* 0x0004100001ba7983 */ /* 0x000ea80000300a00 */
[----:B------:R-:W2:Y:S04]  /*133d0*/  LDL.LU.64 R10, [R1+0x420] ;  /* 0x00042000010a7983 */ /* 0x000ea80000300a00 */
[----:B------:R-:W2:Y:S01]  /*133e0*/  LDL.LU.64 R8, [R1+0x428] ;  /* 0x0004280001087983 */ /* 0x000ea20000300a00 */
[----:B------:R-:W-:-:S04]  /*133f0*/  IMAD.WIDE R128, R4, 0x4, R156 ;  /* 0x0000000404807825 */ /* 0x000fc800078e029c */
[----:B------:R-:W-:-:S04]  /*13400*/  IMAD.WIDE R130, R4, 0x4, R164 ;  /* 0x0000000404827825 */ /* 0x000fc800078e02a4 */
[C---:B------:R-:W-:Y:S01]  /*13410*/  IMAD.WIDE R136, R4.reuse, 0x4, R6 ;  /* 0x0000000404887825 */ /* 0x040fe200078e0206 */
[----:B------:R-:W-:Y:S03]  /*13420*/  LDGSTS.E [R0+0x11000], desc[UR8][R130.64], P1 ;  /* 0x1100000082007fae */ /* 0x000fe60008921848 */
[C---:B------:R-:W-:Y:S01]  /*13430*/  IMAD.WIDE R156, R4.reuse, 0x4, R160 ;  /* 0x00000004049c7825 */ /* 0x040fe200078e02a0 */
[----:B------:R-:W2:Y:S03]  /*13440*/  LDL.LU.64 R6, [R1+0x438] ;  /* 0x0004380001067983 */ /* 0x000ea60000300a00 */
[C---:B------:R-:W-:Y:S01]  /*13450*/  IMAD.WIDE R164, R4.reuse, 0x4, R168 ;  /* 0x0000000404a47825 */ /* 0x040fe200078e02a8 */
[----:B------:R-:W2:Y:S03]  /*13460*/  LDL.LU.64 R194, [R1+0x440] ;  /* 0x0004400001c27983 */ /* 0x000ea60000300a00 */
[C---:B------:R-:W-:Y:S01]  /*13470*/  IMAD.WIDE R160, R4.reuse, 0x4, R166 ;  /* 0x0000000404a07825 */ /* 0x040fe200078e02a6 */
[----:B------:R-:W2:Y:S03]  /*13480*/  LDL.LU.64 R196, [R1+0x448] ;  /* 0x0004480001c47983 */ /* 0x000ea60000300a00 */
[----:B------:R-:W-:-:S04]  /*13490*/  IMAD.WIDE R166, R4, 0x4, R170 ;  /* 0x0000000404a67825 */ /* 0x000fc800078e02aa */
[----:B------:R-:W-:-:S05]  /*134a0*/  IMAD.WIDE R138, R4, 0x4, R172 ;  /* 0x00000004048a7825 */ /* 0x000fca00078e02ac */
[----:B------:R-:W-:Y:S04]  /*134b0*/  LDGSTS.E [R0+0x11400], desc[UR8][R138.64], P1 ;  /* 0x114000008a007fae */ /* 0x000fe80008921848 */
[----:B------:R-:W-:Y:S04]  /*134c0*/  LDGSTS.E [R0+0x11800], desc[UR8][R146.64], P1 ;  /* 0x1180000092007fae */ /* 0x000fe80008921848 */
[----:B------:R-:W-:Y:S04]  /*134d0*/  LDGSTS.E [R0+0x11c00], desc[UR8][R158.64], P1 ;  /* 0x11c000009e007fae */ /* 0x000fe80008921848 */
[----:B------:R-:W-:Y:S01]  /*134e0*/  LDGSTS.E [R0+0x12000], desc[UR8][R166.64], P1 ;  /* 0x12000000a6007fae */ /* 0x000fe20008921848 */
[----:B---3--:R-:W-:-:S04]  /*134f0*/  IMAD.WIDE R168, R4, 0x4, R174 ;  /* 0x0000000404a87825 */ /* 0x008fc800078e02ae */
[----:B------:R-:W-:-:S04]  /*13500*/  IMAD.WIDE R170, R4, 0x4, R176 ;  /* 0x0000000404aa7825 */ /* 0x000fc800078e02b0 */
[----:B----4-:R-:W-:-:S04]  /*13510*/  IMAD.WIDE R172, R4, 0x4, R178 ;  /* 0x0000000404ac7825 */ /* 0x010fc800078e02b2 */
[C---:B--2---:R-:W-:Y:S02]  /*13520*/  IMAD.WIDE R174, R4.reuse, 0x4, R22 ;  /* 0x0000000404ae7825 */ /* 0x044fe400078e0216 */
[----:B------:R-:W2:Y:S04]  /*13530*/  LDL.LU.64 R22, [R1+0x450] ;  /* 0x0004500001167983 */ /* 0x000ea80000300a00 */
[----:B------:R-:W-:Y:S01]  /*13540*/  LDGSTS.E [R0+0x12400], desc[UR8][R174.64], P1 ;  /* 0x12400000ae007fae */ /* 0x000fe20008921848 */
[----:B------:R-:W-:-:S03]  /*13550*/  IMAD.WIDE R176, R4, 0x4, R154 ;  /* 0x0000000404b07825 */ /* 0x000fc600078e029a */
[----:B------:R-:W3:Y:S04]  /*13560*/  LDL.LU.64 R154, [R1+0x460] ;  /* 0x00046000019a7983 */ /* 0x000ee80000300a00 */
[----:B------:R-:W4:Y:S01]  /*13570*/  LDL.LU.64 R202, [R1+0x468] ;  /* 0x0004680001ca7983 */ /* 0x000f220000300a00 */
[----:B------:R-:W-:-:S03]  /*13580*/  IMAD.WIDE R178, R4, 0x4, R152 ;  /* 0x0000000404b27825 */ /* 0x000fc600078e0298 */
[----:B------:R-:W4:Y:S04]  /*13590*/  LDL.LU.64 R204, [R1+0x478] ;  /* 0x0004780001cc7983 */ /* 0x000f280000300a00 */
        /* <DEDUP_REMOVED lines=11> */
[----:B------:R-:W4:Y:S01]  /*13650*/  LDL.LU.64 R32, [R1+0x500] ;  /* 0x0005000001207983 */ /* 0x000f220000300a00 */
[----:B------:R-:W-:-:S03]  /*13660*/  IMAD.WIDE R188, R4, 0x4, R10 ;  /* 0x0000000404bc7825 */ /* 0x000fc600078e020a */
[----:B------:R-:W1:Y:S01]  /*13670*/  LDL.LU.64 R10, [R1+0x508] ;  /* 0x00050800010a7983 */ /* 0x000e620000300a00 */
[----:B------:R-:W-:-:S03]  /*13680*/  IMAD.WIDE R190, R4, 0x4, R8 ;  /* 0x0000000404be7825 */ /* 0x000fc600078e0208 */
[----:B------:R-:W4:Y:S04]  /*13690*/  LDL.LU.64 R8, [R1+0x518] ;  /* 0x0005180001087983 */ /* 0x000f280000300a00 */
[----:B------:R-:W4:Y:S01]  /*136a0*/  LDL.LU.64 R30, [R1+0x520] ;  /* 0x00052000011e7983 */ /* 0x000f220000300a00 */
[----:B------:R-:W-:-:S03]  /*136b0*/  IMAD.WIDE R192, R4, 0x4, R6 ;  /* 0x0000000404c07825 */ /* 0x000fc600078e0206 */
[----:B------:R-:W4:Y:S01]  /*136c0*/  LDL.LU.64 R6, [R1+0x528] ;  /* 0x0005280001067983 */ /* 0x000f220000300a00 */
[----:B--2---:R-:W-:-:S03]  /*136d0*/  IMAD.WIDE R198, R4, 0x4, R22 ;  /* 0x0000000404c67825 */ /* 0x004fc600078e0216 */
[----:B------:R-:W2:Y:S01]  /*136e0*/  LDL.LU.64 R22, [R1+0x530] ;  /* 0x0005300001167983 */ /* 0x000ea20000300a00 */
[----:B---3--:R-:W-:-:S03]  /*136f0*/  IMAD.WIDE R200, R4, 0x4, R154 ;  /* 0x0000000404c87825 */ /* 0x008fc600078e029a */
[----:B------:R-:W3:Y:S01]  /*13700*/  LDL.LU.64 R154, [R1+0x540] ;  /* 0x00054000019a7983 */ /* 0x000ee20000300a00 */
[----:B----4-:R-:W-:-:S03]  /*13710*/  IMAD.WIDE R206, R4, 0x4, R152 ;  /* 0x0000000404ce7825 */ /* 0x010fc600078e0298 */
[----:B------:R-:W4:Y:S04]  /*13720*/  LDL.LU.64 R152, [R1+0x548] ;  /* 0x0005480001987983 */ /* 0x000f280000300a00 */
[----:B------:R-:W4:Y:S04]  /*13730*/  LDL.LU.64 R26, [R1+0x558] ;  /* 0x00055800011a7983 */ /* 0x000f280000300a00 */
[----:B------:R-:W4:Y:S04]  /*13740*/  LDL.LU.64 R228, [R1+0x560] ;  /* 0x0005600001e47983 */ /* 0x000f280000300a00 */
[----:B------:R-:W4:Y:S04]  /*13750*/  LDL.LU.64 R28, [R1+0x570] ;  /* 0x00057000011c7983 */ /* 0x000f280000300a00 */
[----:B------:R-:W4:Y:S01]  /*13760*/  LDL.LU.64 R24, [R1+0x578] ;  /* 0x0005780001187983 */ /* 0x000f220000300a00 */
[----:B-1----:R-:W-:-:S03]  /*13770*/  IMAD.WIDE R108, R4, 0x4, R10 ;  /* 0x00000004046c7825 */ /* 0x002fc600078e020a */
[----:B------:R-:W4:Y:S01]  /*13780*/  LDL.LU.64 R10, [R1+0x588] ;  /* 0x00058800010a7983 */ /* 0x000f220000300a00 */
[----:B------:R-:W-:-:S03]  /*13790*/  IMAD.WIDE R86, R4, 0x4, R8 ;  /* 0x0000000404567825 */ /* 0x000fc600078e0208 */
[----:B------:R-:W4:Y:S01]  /*137a0*/  LDL.LU.64 R8, [R1+0x590] ;  /* 0x0005900001087983 */ /* 0x000f220000300a00 */
[----:B------:R-:W-:-:S03]  /*137b0*/  IMAD.WIDE R230, R4, 0x4, R32 ;  /* 0x0000000404e67825 */ /* 0x000fc600078e0220 */
[----:B------:R-:W4:Y:S01]  /*137c0*/  LDL.LU.64 R32, [R1+0x598] ;  /* 0x0005980001207983 */ /* 0x000f220000300a00 */
[----:B------:R-:W-:-:S03]  /*137d0*/  IMAD.WIDE R242, R4, 0x4, R30 ;  /* 0x0000000404f27825 */ /* 0x000fc600078e021e */
[----:B------:R-:W4:Y:S04]  /*137e0*/  LDL.LU.64 R30, [R1+0x5a0] ;  /* 0x0005a000011e7983 */ /* 0x000f280000300a00 */
[----:B------:R-:W-:Y:S01]  /*137f0*/  STL.64 [R1+0xb0], R108 ;  /* 0x0000b06c01007387 */ /* 0x000fe20000100a00 */
[----:B------:R-:W-:-:S03]  /*13800*/  IMAD.WIDE R44, R4, 0x4, R6 ;  /* 0x00000004042c7825 */ /* 0x000fc600078e0206 */
[----:B------:R-:W-:Y:S01]  /*13810*/  STL.64 [R1+0xc0], R86 ;  /* 0x0000c05601007387 */ /* 0x000fe20000100a00 */
[----:B--2---:R-:W-:-:S04]  /*13820*/  IMAD.WIDE R104, R4, 0x4, R22 ;  /* 0x0000000404687825 */ /* 0x004fc800078e0216 */
[C---:B---3--:R-:W-:Y:S02]  /*13830*/  IMAD.WIDE R76, R4.reuse, 0x4, R154 ;  /* 0x00000004044c7825 */ /* 0x048fe400078e029a */
[----:B------:R-:W2:Y:S04]  /*13840*/  LDL.LU.64 R154, [R1+0x5b0] ;  /* 0x0005b000019a7983 */ /* 0x000ea80000300a00 */
[----:B------:R-:W-:Y:S04]  /*13850*/  STL.64 [R1+0xd0], R242 ;  /* 0x0000d0f201007387 */ /* 0x000fe80000100a00 */
[----:B------:R-:W-:Y:S01]  /*13860*/  STL.64 [R1+0xf0], R104 ;  /* 0x0000f06801007387 */ /* 0x000fe20000100a00 */
[----:B----4-:R-:W-:-:S03]  /*13870*/  IMAD.WIDE R244, R4, 0x4, R152 ;  /* 0x0000000404f47825 */ /* 0x010fc600078e0298 */
[----:B------:R-:W3:Y:S04]  /*13880*/  LDL.LU.64 R152, [R1+0x5b8] ;  /* 0x0005b80001987983 */ /* 0x000ee80000300a00 */
[----:B------:R-:W4:Y:S04]  /*13890*/  LDL.LU.64 R22, [R1+0x5c8] ;  /* 0x0005c80001167983 */ /* 0x000f280000300a00 */
[----:B------:R-:W2:Y:S01]  /*138a0*/  LDL.LU.64 R6, [R1+0x5d0] ;  /* 0x0005d00001067983 */ /* 0x000ea20000300a00 */
[----:B------:R-:W-:-:S03]  /*138b0*/  IMAD.WIDE R102, R4, 0x4, R228 ;  /* 0x0000000404667825 */ /* 0x000fc600078e02e4 */
[----:B------:R-:W-:Y:S04]  /*138c0*/  STL.64 [R1+0xe0], R44 ;  /* 0x0000e02c01007387 */ /* 0x000fe80000100a00 */
[----:B------:R-:W-:Y:S04]  /*138d0*/  STL.64 [R1+0x100], R76 ;  /* 0x0001004c01007387 */ /* 0x000fe80000100a00 */
[----:B------:R-:W3:Y:S04]  /*138e0*/  LDL.LU.64 R36, [R1+0x5e0] ;  /* 0x0005e00001247983 */ /* 0x000ee80000300a00 */
[----:B------:R-:W4:Y:S04]  /*138f0*/  LDL.LU.64 R46, [R1+0x5e8] ;  /* 0x0005e800012e7983 */ /* 0x000f280000300a00 */
[----:B------:R-:W4:Y:S01]  /*13900*/  LDL.LU.64 R228, [R1+0x5f8] ;  /* 0x0005f80001e47983 */ /* 0x000f220000300a00 */
[----:B------:R-:W-:-:S03]  /*13910*/  IMAD.WIDE R26, R4, 0x4, R26 ;  /* 0x00000004041a7825 */ /* 0x000fc600078e021a */
[----:B------:R-:W-:Y:S01]  /*13920*/  STL.64 [R1+0x110], R244 ;  /* 0x000110f401007387 */ /* 0x000fe20000100a00 */
[----:B------:R-:W-:-:S03]  /*13930*/  IMAD.WIDE R72, R4, 0x4, R28 ;  /* 0x0000000404487825 */ /* 0x000fc600078e021c */
[----:B------:R-:W4:Y:S04]  /*13940*/  LDL.LU.64 R28, [R1+0x600] ;  /* 0x00060000011c7983 */ /* 0x000f280000300a00 */
[----:B------:R-:W-:Y:S04]  /*13950*/  STL.64 [R1+0x130], R102 ;  /* 0x0001306601007387 */ /* 0x000fe80000100a00 */
[----:B------:R-:W-:Y:S01]  /*13960*/  STL.64 [R1+0x120], R26 ;  /* 0x0001201a01007387 */ /* 0x000fe20000100a00 */
[----:B------:R-:W-:-:S03]  /*13970*/  IMAD.WIDE R58, R4, 0x4, R10 ;  /* 0x00000004043a7825 */ /* 0x000fc600078e020a */
[----:B------:R-:W-:Y:S01]  /*13980*/  STL.64 [R1+0x138], R72 ;  /* 0x0001384801007387 */ /* 0x000fe20000100a00 */
[----:B------:R-:W-:-:S03]  /*13990*/  IMAD.WIDE R100, R4, 0x4, R8 ;  /* 0x0000000404647825 */ /* 0x000fc600078e0208 */
[----:B------:R-:W4:Y:S04]  /*139a0*/  LDL.LU.64 R10, [R1+0x608] ;  /* 0x00060800010a7983 */ /* 0x000f280000300a00 */
[----:B------:R-:W4:Y:S01]  /*139b0*/  LDL.LU.64 R8, [R1+0x610] ;  /* 0x0006100001087983 */ /* 0x000f220000300a00 */
[----:B------:R-:W-:-:S05]  /*139c0*/  IMAD.WIDE R246, R4, 0x4, R24 ;  /* 0x0000000404f67825 */ /* 0x000fca00078e0218 */
[----:B------:R-:W-:Y:S01]  /*139d0*/  STL.64 [R1+0x148], R246 ;  /* 0x000148f601007387 */ /* 0x000fe20000100a00 */
[----:B------:R-:W-:-:S03]  /*139e0*/  IMAD.WIDE R74, R4, 0x4, R32 ;  /* 0x00000004044a7825 */ /* 0x000fc600078e0220 */
[----:B------:R-:W4:Y:S01]  /*139f0*/  LDL.LU.64 R64, [R1+0x620] ;  /* 0x0006200001407983 */ /* 0x000f220000300a00 */
[----:B------:R-:W-:-:S03]  /*13a00*/  IMAD.WIDE R248, R4, 0x4, R30 ;  /* 0x0000000404f87825 */ /* 0x000fc600078e021e */
[----:B------:R-:W4:Y:S04]  /*13a10*/  LDL.LU.64 R24, [R1+0x628] ;  /* 0x0006280001187983 */ /* 0x000f280000300a00 */
[----:B------:R-:W-:Y:S04]  /*13a20*/  STL.64 [R1+0x160], R100 ;  /* 0x0001606401007387 */ /* 0x000fe80000100a00 */
[----:B------:R-:W-:Y:S04]  /*13a30*/  STL.64 [R1+0x150], R58 ;  /* 0x0001503a01007387 */ /* 0x000fe80000100a00 */
[----:B------:R-:W4:Y:S04]  /*13a40*/  LDL.LU.64 R32, [R1+0x638] ;  /* 0x0006380001207983 */ /* 0x000f280000300a00 */
[----:B------:R-:W-:Y:S04]  /*13a50*/  STL.64 [R1+0x168], R74 ;  /* 0x0001684a01007387 */ /* 0x000fe80000100a00 */
[----:B------:R-:W4:Y:S04]  /*13a60*/  LDL.LU.64 R34, [R1+0x640] ;  /* 0x0006400001227983 */ /* 0x000f280000300a00 */
[----:B------:R-:W-:Y:S04]  /*13a70*/  STL.64 [R1+0x178], R248 ;  /* 0x000178f801007387 */ /* 0x000fe80000100a00 */
[----:B------:R-:W4:Y:S01]  /*13a80*/  LDL.LU.64 R30, [R1+0x650] ;  /* 0x00065000011e7983 */ /* 0x000f220000300a00 */
[----:B--2---:R-:W-:-:S03]  /*13a90*/  IMAD.WIDE R250, R4, 0x4, R6 ;  /* 0x0000000404fa7825 */ /* 0x004fc600078e0206 */
[----:B------:R-:W2:Y:S01]  /*13aa0*/  LDL.LU.64 R6, [R1+0x658] ;  /* 0x0006580001067983 */ /* 0x000ea20000300a00 */
[----:B---3--:R-:W-:-:S04]  /*13ab0*/  IMAD.WIDE R38, R4, 0x4, R36 ;  /* 0x0000000404267825 */ /* 0x008fc800078e0224 */
[----:B----4-:R-:W-:-:S04]  /*13ac0*/  IMAD.WIDE R232, R4, 0x4, R46 ;  /* 0x0000000404e87825 */ /* 0x010fc800078e022e */
[C---:B------:R-:W-:Y:S02]  /*13ad0*/  IMAD.WIDE R16, R4.reuse, 0x4, R228 ;  /* 0x0000000404107825 */ /* 0x040fe400078e02e4 */
[----:B------:R-:W3:Y:S04]  /*13ae0*/  LDL.LU.64 R228, [R1+0x668] ;  /* 0x0006680001e47983 */ /* 0x000ee80000300a00 */
[----:B------:R-:W-:Y:S01]  /*13af0*/  STL.64 [R1+0x1a8], R250 ;  /* 0x0001a8fa01007387 */ /* 0x000fe20000100a00 */
[----:B------:R-:W-:-:S03]  /*13b00*/  IMAD.WIDE R12, R4, 0x4, R28 ;  /* 0x00000004040c7825 */ /* 0x000fc600078e021c */
[----:B------:R-:W4:Y:S04]  /*13b10*/  LDL.LU.64 R36, [R1+0x670] ;  /* 0x0006700001247983 */ /* 0x000f280000300a00 */
[----:B------:R-:W4:Y:S04]  /*13b20*/  LDL.LU.64 R46, [R1+0x678] ;  /* 0x00067800012e7983 */ /* 0x000f280000300a00 */
[----:B------:R-:W4:Y:S04]  /*13b30*/  LDL.LU.64 R28, [R1+0x680] ;  /* 0x00068000011c7983 */ /* 0x000f280000300a00 */
[----:B------:R-:W-:Y:S01]  /*13b40*/  STL.64 [R1+0x1c0], R232 ;  /* 0x0001c0e801007387 */ /* 0x000fe20000100a00 */
[----:B------:R-:W-:-:S03]  /*13b50*/  IMAD.WIDE R40, R4, 0x4, R10 ;  /* 0x0000000404287825 */ /* 0x000fc600078e020a */
[----:B------:R-:W-:Y:S01]  /*13b60*/  STL.64 [R1+0x1b0], R38 ;  /* 0x0001b02601007387 */ /* 0x000fe20000100a00 */
[----:B------:R-:W-:-:S03]  /*13b70*/  IMAD.WIDE R20, R4, 0x4, R8 ;  /* 0x0000000404147825 */ /* 0x000fc600078e0208 */
[----:B------:R-:W-:Y:S04]  /*13b80*/  STL.64 [R1+0x1c8], R16 ;  /* 0x0001c81001007387 */ /* 0x000fe80000100a00 */
[----:B------:R-:W4:Y:S04]  /*13b90*/  LDL.LU.64 R10, [R1+0x690] ;  /* 0x00069000010a7983 */ /* 0x000f280000300a00 */
[----:B------:R-:W4:Y:S01]  /*13ba0*/  LDL.LU.64 R8, [R1+0x698] ;  /* 0x0006980001087983 */ /* 0x000f220000300a00 */
[----:B------:R-:W-:-:S03]  /*13bb0*/  IMAD.WIDE R70, R4, 0x4, R64 ;  /* 0x0000000404467825 */ /* 0x000fc600078e0240 */
[----:B------:R-:W-:Y:S01]  /*13bc0*/  STL.64 [R1+0x1d8], R12 ;  /* 0x0001d80c01007387 */ /* 0x000fe20000100a00 */
[----:B------:R-:W-:-:S03]  /*13bd0*/  IMAD.WIDE R50, R4, 0x4, R24 ;  /* 0x0000000404327825 */ /* 0x000fc600078e0218 */
[----:B------:R-:W4:Y:S04]  /*13be0*/  LDL.LU.64 R66, [R1+0x6a8] ;  /* 0x0006a80001427983 */ /* 0x000f280000300a00 */
[----:B------:R-:W4:Y:S04]  /*13bf0*/  LDL.LU.64 R64, [R1+0x6b0] ;  /* 0x0006b00001407983 */ /* 0x000f280000300a00 */
[----:B------:R1:W-:Y:S01]  /*13c00*/  STL.64 [R1+0x1f0], R20 ;  /* 0x0001f01401007387 */ /* 0x0003e20000100a00 */
[----:B------:R-:W-:-:S03]  /*13c10*/  IMAD.WIDE R24, R4, 0x4, R32 ;  /* 0x0000000404187825 */ /* 0x000fc600078e0220 */
[----:B------:R-:W-:Y:S04]  /*13c20*/  STL.64 [R1+0x1e0], R40 ;  /* 0x0001e02801007387 */ /* 0x000fe80000100a00 */
[----:B------:R-:W4:Y:S01]  /*13c30*/  LDL.LU.64 R32, [R1+0x6c0] ;  /* 0x0006c00001207983 */ /* 0x000f220000300a00 */
[----:B------:R-:W-:-:S03]  /*13c40*/  IMAD.WIDE R18, R4, 0x4, R34 ;  /* 0x0000000404127825 */ /* 0x000fc600078e0222 */
[----:B------:R-:W-:Y:S04]  /*13c50*/  STL.64 [R1+0x1f8], R70 ;  /* 0x0001f84601007387 */ /* 0x000fe80000100a00 */
[----:B------:R-:W4:Y:S01]  /*13c60*/  LDL.LU.64 R34, [R1+0x6c8] ;  /* 0x0006c80001227983 */ /* 0x000f220000300a00 */
[----:B------:R-:W-:-:S03]  /*13c70*/  IMAD.WIDE R14, R4, 0x4, R30 ;  /* 0x00000004040e7825 */ /* 0x000fc600078e021e */
[----:B------:R-:W-:Y:S04]  /*13c80*/  STL.64 [R1+0x208], R50 ;  /* 0x0002083201007387 */ /* 0x000fe80000100a00 */
[----:B------:R-:W4:Y:S01]  /*13c90*/  LDL.LU.64 R30, [R1+0x6d8] ;  /* 0x0006d800011e7983 */ /* 0x000f220000300a00 */
[----:B--2---:R-:W-:-:S03]  /*13ca0*/  IMAD.WIDE R56, R4, 0x4, R6 ;  /* 0x0000000404387825 */ /* 0x004fc600078e0206 */
[----:B------:R-:W2:Y:S04]  /*13cb0*/  LDL.LU.64 R6, [R1+0x800] ;  /* 0x0008000001067983 */ /* 0x000ea80000300a00 */
[----:B------:R1:W-:Y:S04]  /*13cc0*/  STL.64 [R1+0x220], R18 ;  /* 0x0002201201007387 */ /* 0x0003e80000100a00 */
[----:B------:R-:W-:Y:S04]  /*13cd0*/  STL.64 [R1+0x210], R24 ;  /* 0x0002101801007387 */ /* 0x000fe80000100a00 */
[----:B------:R-:W-:Y:S04]  /*13ce0*/  STL.64 [R1+0x228], R14 ;  /* 0x0002280e01007387 */ /* 0x000fe80000100a00 */
[----:B------:R-:W-:Y:S01]  /*13cf0*/  STL.64 [R1+0x238], R56 ;  /* 0x0002383801007387 */ /* 0x000fe20000100a00 */
[----:B---3--:R-:W-:-:S04]  /*13d00*/  IMAD.WIDE R228, R4, 0x4, R228 ;  /* 0x0000000404e47825 */ /* 0x008fc800078e02e4 */
[C---:B----4-:R-:W-:Y:S02]  /*13d10*/  IMAD.WIDE R96, R4.reuse, 0x4, R36 ;  /* 0x0000000404607825 */ /* 0x050fe400078e0224 */
[----:B------:R-:W3:Y:S02]  /*13d20*/  LDL.LU.64 R36, [R1+0x6e0] ;  /* 0x0006e00001247983 */ /* 0x000ee40000300a00 */
[----:B------:R-:W-:-:S04]  /*13d30*/  IMAD.WIDE R88, R4, 0x4, R46 ;  /* 0x0000000404587825 */ /* 0x000fc800078e022e */
[C---:B------:R-:W-:Y:S02]  /*13d40*/  IMAD.WIDE R54, R4.reuse, 0x4, R28 ;  /* 0x0000000404367825 */ /* 0x040fe400078e021c */
[----:B------:R-:W4:Y:S04]  /*13d50*/  LDL.LU.64 R28, [R1+0x7f8] ;  /* 0x0007f800011c7983 */ /* 0x000f280000300a00 */
[----:B------:R1:W-:Y:S04]  /*13d60*/  STL.64 [R1+0x250], R96 ;  /* 0x0002506001007387 */ /* 0x0003e80000100a00 */
[----:B------:R-:W-:Y:S04]  /*13d70*/  STL.64 [R1+0x240], R228 ;  /* 0x000240e401007387 */ /* 0x000fe80000100a00 */
[----:B------:R-:W-:Y:S04]  /*13d80*/  STL.64 [R1+0x260], R88 ;  /* 0x0002605801007387 */ /* 0x000fe80000100a00 */
[----:B------:R-:W4:Y:S01]  /*13d90*/  LDL.LU.64 R46, [R1+0x6f0] ;  /* 0x0006f000012e7983 */ /* 0x000f220000300a00 */
[----:B------:R-:W-:-:S03]  /*13da0*/  IMAD.WIDE R94, R4, 0x4, R8 ;  /* 0x00000004045e7825 */ /* 0x000fc600078e0208 */
[----:B------:R-:W4:Y:S01]  /*13db0*/  LDL.LU.64 R8, [R1+0x7f0] ;  /* 0x0007f00001087983 */ /* 0x000f220000300a00 */
[----:B------:R-:W-:-:S03]  /*13dc0*/  IMAD.WIDE R10, R4, 0x4, R10 ;  /* 0x00000004040a7825 */ /* 0x000fc600078e020a */
[----:B------:R-:W-:Y:S01]  /*13dd0*/  STL.64 [R1+0x268], R54 ;  /* 0x0002683601007387 */ /* 0x000fe20000100a00 */
[----:B------:R-:W-:-:S03]  /*13de0*/  IMAD.WIDE R82, R4, 0x4, R66 ;  /* 0x0000000404527825 */ /* 0x000fc600078e0242 */
[----:B------:R1:W-:Y:S01]  /*13df0*/  STL.64 [R1+0x290], R94 ;  /* 0x0002905e01007387 */ /* 0x0003e20000100a00 */
[----:B------:R-:W-:-:S03]  /*13e00*/  IMAD.WIDE R52, R4, 0x4, R64 ;  /* 0x0000000404347825 */ /* 0x000fc600078e0240 */
[----:B------:R-:W-:Y:S01]  /*13e10*/  STL.64 [R1+0x280], R10 ;  /* 0x0002800a01007387 */ /* 0x000fe20000100a00 */
[----:B------:R-:W-:-:S03]  /*13e20*/  IMAD.WIDE R66, R4, 0x4, R32 ;  /* 0x0000000404427825 */ /* 0x000fc600078e0220 */
[----:B------:R-:W4:Y:S04]  /*13e30*/  LDL.LU.64 R32, [R1+0x700] ;  /* 0x0007000001207983 */ /* 0x000f280000300a00 */
[----:B------:R-:W-:Y:S04]  /*13e40*/  STL.64 [R1+0x2a0], R82 ;  /* 0x0002a05201007387 */ /* 0x000fe80000100a00 */
[----:B------:R-:W4:Y:S01]  /*13e50*/  LDL.LU.64 R2, [R1+0x7e8] ;  /* 0x0007e80001027983 */ /* 0x000f220000300a00 */
[----:B------:R-:W-:-:S03]  /*13e60*/  IMAD.WIDE R92, R4, 0x4, R34 ;  /* 0x00000004045c7825 */ /* 0x000fc600078e0222 */
[----:B------:R-:W4:Y:S01]  /*13e70*/  LDL.LU.64 R234, [R1+0x710] ;  /* 0x0007100001ea7983 */ /* 0x000f220000300a00 */
[----:B------:R-:W-:-:S03]  /*13e80*/  IMAD.WIDE R62, R4, 0x4, R30 ;  /* 0x00000004043e7825 */ /* 0x000fc600078e021e */
[----:B------:R-:W4:Y:S04]  /*13e90*/  LDL.LU.64 R60, [R1+0x7e0] ;  /* 0x0007e000013c7983 */ /* 0x000f280000300a00 */
[----:B------:R-:W-:Y:S04]  /*13ea0*/  STL.64 [R1+0x2b0], R52 ;  /* 0x0002b03401007387 */ /* 0x000fe80000100a00 */
[----:B------:R-:W4:Y:S04]  /*13eb0*/  LDL.LU.64 R30, [R1+0x720] ;  /* 0x00072000011e7983 */ /* 0x000f280000300a00 */
[----:B------:R-:W4:Y:S04]  /*13ec0*/  LDL.LU.64 R84, [R1+0x7d8] ;  /* 0x0007d80001547983 */ /* 0x000f280000300a00 */
[----:B------:R-:W4:Y:S01]  /*13ed0*/  LDL.LU.64 R236, [R1+0x730] ;  /* 0x0007300001ec7983 */ /* 0x000f220000300a00 */
[----:B--2---:R-:W-:-:S03]  /*13ee0*/  IMAD.WIDE R42, R4, 0x4, R6 ;  /* 0x00000004042a7825 */ /* 0x004fc600078e0206 */
[----:B------:R-:W2:Y:S04]  /*13ef0*/  LDL.LU.64 R6, [R1+0x7d0] ;  /* 0x0007d00001067983 */ /* 0x000ea80000300a00 */
[----:B------:R2:W-:Y:S04]  /*13f00*/  STL.64 [R1+0x2d0], R92 ;  /* 0x0002d05c01007387 */ /* 0x0005e80000100a00 */
[----:B------:R-:W-:Y:S04]  /*13f10*/  STL.64 [R1+0x2c0], R66 ;  /* 0x0002c04201007387 */ /* 0x000fe80000100a00 */
[----:B------:R-:W2:Y:S04]  /*13f20*/  LDL.LU.64 R64, [R1+0x738] ;  /* 0x0007380001407983 */ /* 0x000ea80000300a00 */
[----:B------:R-:W-:Y:S04]  /*13f30*/  STL.64 [R1+0x2e0], R62 ;  /* 0x0002e03e01007387 */ /* 0x000fe80000100a00 */
[----:B------:R-:W2:Y:S04]  /*13f40*/  LDL.LU.64 R78, [R1+0x7c8] ;  /* 0x0007c800014e7983 */ /* 0x000ea80000300a00 */
[----:B------:R-:W2:Y:S01]  /*13f50*/  LDL.LU.64 R238, [R1+0x740] ;  /* 0x0007400001ee7983 */ /* 0x000ea20000300a00 */
[----:B---3--:R-:W-:-:S04]  /*13f60*/  IMAD.WIDE R34, R4, 0x4, R36 ;  /* 0x0000000404227825 */ /* 0x008fc800078e0224 */
[C---:B----4-:R-:W-:Y:S02]  /*13f70*/  IMAD.WIDE R90, R4.reuse, 0x4, R28 ;  /* 0x00000004045a7825 */ /* 0x050fe400078e021c */
[----:B------:R-:W3:Y:S04]  /*13f80*/  LDL.LU.64 R28, [R1+0x7c0] ;  /* 0x0007c000011c7983 */ /* 0x000ee80000300a00 */
[----:B------:R-:W-:Y:S01]  /*13f90*/  STL.64 [R1+0x2f0], R42 ;  /* 0x0002f02a01007387 */ /* 0x000fe20000100a00 */
[----:B------:R-:W-:-:S03]  /*13fa0*/  IMAD.WIDE R68, R4, 0x4, R46 ;  /* 0x0000000404447825 */ /* 0x000fc600078e022e */
[----:B------:R-:W4:Y:S01]  /*13fb0*/  LDL.LU.64 R46, [R1+0x750] ;  /* 0x00075000012e7983 */ /* 0x000f220000300a00 */
[----:B------:R-:W-:-:S03]  /*13fc0*/  IMAD.WIDE R48, R4, 0x4, R8 ;  /* 0x0000000404307825 */ /* 0x000fc600078e0208 */
[----:B------:R-:W4:Y:S04]  /*13fd0*/  LDL.LU.64 R80, [R1+0x7b8] ;  /* 0x0007b80001507983 */ /* 0x000f280000300a00 */
[----:B------:R-:W4:Y:S04]  /*13fe0*/  LDL.LU.64 R240, [R1+0x760] ;  /* 0x0007600001f07983 */ /* 0x000f280000300a00 */
[----:B------:R-:W4:Y:S04]  /*13ff0*/  LDL.LU.64 R8, [R1+0x770] ;  /* 0x0007700001087983 */ /* 0x000f280000300a00 */
[----:B------:R4:W-:Y:S04]  /*14000*/  STL.64 [R1+0x310], R90 ;  /* 0x0003105a01007387 */ /* 0x0009e80000100a00 */
[----:B------:R-:W-:Y:S04]  /*14010*/  STL.64 [R1+0x300], R34 ;  /* 0x0003002201007387 */ /* 0x000fe80000100a00 */
[----:B------:R-:W4:Y:S01]  /*14020*/  LDL.LU.64 R36, [R1+0x890] ;  /* 0x0008900001247983 */ /* 0x000f220000300a00 */
[----:B------:R-:W-:-:S03]  /*14030*/  IMAD.WIDE R32, R4, 0x4, R32 ;  /* 0x0000000404207825 */ /* 0x000fc600078e0220 */
[----:B------:R-:W-:Y:S01]  /*14040*/  STL.64 [R1+0x320], R68 ;  /* 0x0003204401007387 */ /* 0x000fe20000100a00 */
[----:B------:R-:W-:-:S03]  /*14050*/  IMAD.WIDE R2, R4, 0x4, R2 ;  /* 0x0000000404027825 */ /* 0x000fc600078e0202 */
[----:B------:R-:W-:Y:S01]  /*14060*/  STL.64 [R1+0x330], R48 ;  /* 0x0003303001007387 */ /* 0x000fe20000100a00 */
[----:B------:R-:W-:-:S03]  /*14070*/  IMAD.WIDE R234, R4, 0x4, R234 ;  /* 0x0000000404ea7825 */ /* 0x000fc600078e02ea */
[----:B------:R4:W-:Y:S01]  /*14080*/  STL.64 [R1+0x350], R2 ;  /* 0x0003500201007387 */ /* 0x0009e20000100a00 */
[----:B------:R-:W-:-:S03]  /*14090*/  IMAD.WIDE R60, R4, 0x4, R60 ;  /* 0x00000004043c7825 */ /* 0x000fc600078e023c */
[----:B------:R-:W-:Y:S04]  /*140a0*/  STL.64 [R1+0x340], R32 ;  /* 0x0003402001007387 */ /* 0x000fe80000100a00 */
[----:B------:R-:W-:Y:S01]  /*140b0*/  STL.64 [R1+0x360], R234 ;  /* 0x000360ea01007387 */ /* 0x000fe20000100a00 */
[----:B------:R-:W-:-:S04]  /*140c0*/  IMAD.WIDE R30, R4, 0x4, R30 ;  /* 0x00000004041e7825 */ /* 0x000fc800078e021e */
[C---:B------:R-:W-:Y:S01]  /*140d0*/  IMAD.WIDE R84, R4.reuse, 0x4, R84 ;  /* 0x0000000404547825 */ /* 0x040fe200078e0254 */
[----:B------:R-:W-:Y:S03]  /*140e0*/  STL.64 [R1+0x370], R60 ;  /* 0x0003703c01007387 */ /* 0x000fe60000100a00 */
[C---:B------:R-:W-:Y:S01]  /*140f0*/  IMAD.WIDE R236, R4.reuse, 0x4, R236 ;  /* 0x0000000404ec7825 */ /* 0x040fe200078e02ec */
[----:B------:R4:W-:Y:S03]  /*14100*/  STL.64 [R1+0x390], R84 ;  /* 0x0003905401007387 */ /* 0x0009e60000100a00 */
[C---:B------:R-:W-:Y:S01]  /*14110*/  IMAD.WIDE R182, R4.reuse, 0x4, R182 ;  /* 0x0000000404b67825 */ /* 0x040fe200078e02b6 */
[----:B------:R-:W-:Y:S04]  /*14120*/  STL.64 [R1+0x380], R30 ;  /* 0x0003801e01007387 */ /* 0x000fe80000100a00 */
[----:B------:R-:W-:Y:S01]  /*14130*/  STL.64 [R1+0x3a0], R236 ;  /* 0x0003a0ec01007387 */ /* 0x000fe20000100a00 */
[----:B------:R-:W-:-:S03]  /*14140*/  IMAD.WIDE R214, R4, 0x4, R214 ;  /* 0x0000000404d67825 */ /* 0x000fc600078e02d6 */
[----:B------:R-:W-:Y:S01]  /*14150*/  LDGSTS.E [R0+0x12800], desc[UR8][R182.64], P1 ;  /* 0x12800000b6007fae */ /* 0x000fe20008921848 */
[----:B------:R-:W-:-:S03]  /*14160*/  IMAD.WIDE R222, R4, 0x4, R222 ;  /* 0x0000000404de7825 */ /* 0x000fc600078e02de */
[----:B------:R-:W-:Y:S01]  /*14170*/  LDGSTS.E [R0+0x12c00], desc[UR8][R190.64], P1 ;  /* 0x12c00000be007fae */ /* 0x000fe20008921848 */
[----:B------:R-:W-:-:S03]  /*14180*/  IMAD.WIDE R152, R4, 0x4, R152 ;  /* 0x0000000404987825 */ /* 0x000fc600078e0298 */
        /* <DEDUP_REMOVED lines=10> */
[----:B------:R1:W-:Y:S04]  /*14230*/  LDGSTS.E [R0+0x15800], desc[UR8][R20.64], P1 ;  /* 0x1580000014007fae */ /* 0x0003e80008921848 */
[----:B------:R-:W-:Y:S04]  /*14240*/  LDGSTS.E [R0+0x15c00], desc[UR8][R18.64], P1 ;  /* 0x15c0000012007fae */ /* 0x000fe80008921848 */
[----:B------:R-:W-:Y:S04]  /*14250*/  LDGSTS.E [R0+0x16000], desc[UR8][R96.64], P1 ;  /* 0x1600000060007fae */ /* 0x000fe80008921848 */
[----:B------:R-:W-:Y:S01]  /*14260*/  LDGSTS.E [R0+0x16400], desc[UR8][R94.64], P1 ;  /* 0x164000005e007fae */ /* 0x000fe20008921848 */
[C---:B------:R-:W-:Y:S01]  /*14270*/  IMAD.WIDE R184, R4.reuse, 0x4, R184 ;  /* 0x0000000404b87825 */ /* 0x040fe200078e02b8 */
[----:B-1----:R-:W1:Y:S02]  /*14280*/  LDC R20, c[0x0][0x230] ;  /* 0x00008c00ff147b82 */ /* 0x002e640000000800 */
[----:B------:R-:W-:Y:S04]  /*14290*/  LDGSTS.E [R0+0x16800], desc[UR8][R92.64], P1 ;  /* 0x168000005c007fae */ /* 0x000fe80008921848 */
[----:B------:R-:W-:Y:S04]  /*142a0*/  LDGSTS.E [R0+0x16c00], desc[UR8][R90.64], P1 ;  /* 0x16c000005a007fae */ /* 0x000fe80008921848 */
[----:B------:R-:W-:Y:S04]  /*142b0*/  LDGSTS.E [R0+0x17000], desc[UR8][R2.64], P1 ;  /* 0x1700000002007fae */ /* 0x000fe80008921848 */
[----:B------:R-:W-:Y:S01]  /*142c0*/  LDGSTS.E [R0+0x17400], desc[UR8][R84.64], P1 ;  /* 0x1740000054007fae */ /* 0x000fe20008921848 */
[----:B--2---:R-:W-:-:S05]  /*142d0*/  IMAD.WIDE R6, R4, 0x4, R6 ;  /* 0x0000000404067825 */ /* 0x004fca00078e0206 */
[----:B------:R-:W-:Y:S01]  /*142e0*/  STL.64 [R1+0x3b0], R6 ;  /* 0x0003b00601007387 */ /* 0x000fe20000100a00 */
[----:B------:R-:W-:-:S04]  /*142f0*/  IMAD.WIDE R64, R4, 0x4, R64 ;  /* 0x0000000404407825 */ /* 0x000fc800078e0240 */
[----:B------:R-:W-:-:S04]  /*14300*/  IMAD.WIDE R78, R4, 0x4, R78 ;  /* 0x00000004044e7825 */ /* 0x000fc800078e024e */
[C---:B------:R-:W-:Y:S01]  /*14310*/  IMAD.WIDE R238, R4.reuse, 0x4, R238 ;  /* 0x0000000404ee7825 */ /* 0x040fe200078e02ee */
[----:B------:R2:W-:Y:S04]  /*14320*/  STL.64 [R1+0x3d0], R78 ;  /* 0x0003d04e01007387 */ /* 0x0005e80000100a00 */
[----:B------:R-:W-:Y:S01]  /*14330*/  STL.64 [R1+0x3c0], R64 ;  /* 0x0003c04001007387 */ /* 0x000fe20000100a00 */
[----:B---3--:R-:W-:-:S03]  /*14340*/  IMAD.WIDE R28, R4, 0x4, R28 ;  /* 0x00000004041c7825 */ /* 0x008fc600078e021c */
[----:B------:R-:W-:Y:S04]  /*14350*/  STL.64 [R1+0x3e0], R238 ;  /* 0x0003e0ee01007387 */ /* 0x000fe80000100a00 */
[----:B------:R-:W-:Y:S04]  /*14360*/  STL.64 [R1+0x3f0], R28 ;  /* 0x0003f01c01007387 */ /* 0x000fe80000100a00 */
[----:B------:R-:W-:Y:S01]  /*14370*/  LDGSTS.E [R0+0x17800], desc[UR8][R78.64], P1 ;  /* 0x178000004e007fae */ /* 0x000fe20008921848 */
[----:B----4-:R-:W-:-:S04]  /*14380*/  IMAD.WIDE R46, R4, 0x4, R46 ;  /* 0x00000004042e7825 */ /* 0x010fc800078e022e */
[----:B------:R-:W-:-:S04]  /*14390*/  IMAD.WIDE R80, R4, 0x4, R80 ;  /* 0x0000000404507825 */ /* 0x000fc800078e0250 */
[C---:B------:R-:W-:Y:S01]  /*143a0*/  IMAD.WIDE R240, R4.reuse, 0x4, R240 ;  /* 0x0000000404f07825 */ /* 0x040fe200078e02f0 */
[----:B------:R3:W-:Y:S03]  /*143b0*/  STL.64 [R1+0x410], R80 ;  /* 0x0004105001007387 */ /* 0x0007e60000100a00 */
[C---:B------:R-:W-:Y:S01]  /*143c0*/  IMAD.WIDE R8, R4.reuse, 0x4, R8 ;  /* 0x0000000404087825 */ /* 0x040fe200078e0208 */
[----:B------:R-:W-:Y:S04]  /*143d0*/  STL.64 [R1+0x400], R46 ;  /* 0x0004002e01007387 */ /* 0x000fe80000100a00 */
[----:B------:R4:W-:Y:S01]  /*143e0*/  STL.64 [R1+0x420], R240 ;  /* 0x000420f001007387 */ /* 0x0009e20000100a00 */
[----:B------:R-:W-:-:S03]  /*143f0*/  IMAD.WIDE R36, R4, 0x4, R36 ;  /* 0x0000000404247825 */ /* 0x000fc600078e0224 */
[----:B------:R1:W-:Y:S04]  /*14400*/  STL.64 [R1+0x430], R8 ;  /* 0x0004300801007387 */ /* 0x0003e80000100a00 */
[----:B------:R1:W-:Y:S04]  /*14410*/  STL.64 [R1+0x440], R36 ;  /* 0x0004402401007387 */ /* 0x0003e80000100a00 */
[----:B------:R-:W4:Y:S04]  /*14420*/  LDL.LU.64 R108, [R1+0x2538] ;  /* 0x00253800016c7983 */ /* 0x000f280000300a00 */
[----:B------:R-:W4:Y:S04]  /*14430*/  LDL.LU.64 R104, [R1+0x2530] ;  /* 0x0025300001687983 */ /* 0x000f280000300a00 */
[----:B------:R-:W4:Y:S04]  /*14440*/  LDL.LU.64 R102, [R1+0x2528] ;  /* 0x0025280001667983 */ /* 0x000f280000300a00 */
[----:B------:R-:W4:Y:S04]  /*14450*/  LDL.LU.64 R100, [R1+0x2520] ;  /* 0x0025200001647983 */ /* 0x000f280000300a00 */
[----:B------:R-:W4:Y:S04]  /*14460*/  LDL.LU.64 R232, [R1+0x2518] ;  /* 0x0025180001e87983 */ /* 0x000f280000300a00 */
[----:B------:R-:W4:Y:S04]  /*14470*/  LDL.LU R21, [R1+0x2514] ;  /* 0x0025140001157983 */ /* 0x000f280000300800 */
[----:B------:R-:W4:Y:S04]  /*14480*/  LDL.LU R18, [R1+0x2510] ;  /* 0x0025100001127983 */ /* 0x000f280000300800 */
[----:B------:R-:W4:Y:S04]  /*14490*/  LDL.LU.64 R96, [R1+0x2508] ;  /* 0x0025080001607983 */ /* 0x000f280000300a00 */
[----:B------:R-:W4:Y:S04]  /*144a0*/  LDL.LU.64 R94, [R1+0x2500] ;  /* 0x00250000015e7983 */ /* 0x000f280000300a00 */
[----:B------:R-:W4:Y:S04]  /*144b0*/  LDL.LU.64 R92, [R1+0x24f8] ;  /* 0x0024f800015c7983 */ /* 0x000f280000300a00 */
[----:B------:R-:W4:Y:S04]  /*144c0*/  LDL.LU.64 R90, [R1+0x24f0] ;  /* 0x0024f000015a7983 */ /* 0x000f280000300a00 */
[----:B------:R-:W4:Y:S04]  /*144d0*/  LDL.LU.64 R2, [R1+0x24e8] ;  /* 0x0024e80001027983 */ /* 0x000f280000300a00 */
[----:B------:R-:W-:Y:S01]  /*144e0*/  LDGSTS.E [R0+0x17c00], desc[UR8][R80.64], P1 ;  /* 0x17c0000050007fae */ /* 0x000fe20008921848 */
[----:B------:R-:W-:-:S03]  /*144f0*/  IMAD.WIDE R208, R4, 0x4, R208 ;  /* 0x0000000404d07825 */ /* 0x000fc600078e02d0 */
[----:B------:R-:W4:Y:S01]  /*14500*/  LDL.LU.64 R84, [R1+0x24e0] ;  /* 0x0024e00001547983 */ /* 0x000f220000300a00 */
[----:B------:R-:W-:-:S03]  /*14510*/  IMAD.WIDE R216, R4, 0x4, R216 ;  /* 0x0000000404d87825 */ /* 0x000fc600078e02d8 */
[----:B--2---:R-:W2:Y:S01]  /*14520*/  LDL.LU.64 R78, [R1+0x24d8] ;  /* 0x0024d800014e7983 */ /* 0x004ea20000300a00 */
[----:B------:R-:W-:-:S03]  /*14530*/  IMAD.WIDE R224, R4, 0x4, R224 ;  /* 0x0000000404e07825 */ /* 0x000fc600078e02e0 */
[----:B---3--:R-:W3:Y:S01]  /*14540*/  LDL.LU.64 R80, [R1+0x24d0] ;  /* 0x0024d00001507983 */ /* 0x008ee20000300a00 */
[----:B------:R-:W-:-:S04]  /*14550*/  IMAD.WIDE R22, R4, 0x4, R22 ;  /* 0x0000000404167825 */ /* 0x000fc800078e0216 */
[----:B------:R-:W-:-:S04]  /*14560*/  IMAD.WIDE R186, R4, 0x4, R186 ;  /* 0x0000000404ba7825 */ /* 0x000fc800078e02ba */
[----:B------:R-:W-:-:S04]  /*14570*/  IMAD.WIDE R194, R4, 0x4, R194 ;  /* 0x0000000404c27825 */ /* 0x000fc800078e02c2 */
[----:B------:R-:W-:-:S04]  /*14580*/  IMAD.WIDE R202, R4, 0x4, R202 ;  /* 0x0000000404ca7825 */ /* 0x000fc800078e02ca */
[----:B------:R-:W-:-:S04]  /*14590*/  IMAD.WIDE R210, R4, 0x4, R210 ;  /* 0x0000000404d27825 */ /* 0x000fc800078e02d2 */
[----:B------:R-:W-:-:S04]  /*145a0*/  IMAD.WIDE R218, R4, 0x4, R218 ;  /* 0x0000000404da7825 */ /* 0x000fc800078e02da */
[C---:B------:R-:W-:Y:S01]  /*145b0*/  IMAD.WIDE R226, R4.reuse, 0x4, R226 ;  /* 0x0000000404e27825 */ /* 0x040fe200078e02e2 */
[----:B----4-:R-:W-:Y:S04]  /*145c0*/  LDGSTS.E [R3+0x10100], desc[UR8][R100.64], P1 ;  /* 0x1010000064037fae */ /* 0x010fe80008921848 */
        /* <DEDUP_REMOVED lines=33> */
[----:B------:R-:W4:Y:S04]  /*147e0*/  LDL.LU.64 R86, [R1+0x24c8] ;  /* 0x0024c80001567983 */ /* 0x000f280000300a00 */
[----:B------:R-:W-:Y:S04]  /*147f0*/  LDGSTS.E [R5+0x10a00], desc[UR8][R118.64], P1 ;  /* 0x10a0000076057fae */ /* 0x000fe80008921848 */
[----:B------:R-:W2:Y:S04]  /*14800*/  LDL.LU.64 R76, [R1+0x24c0] ;  /* 0x0024c000014c7983 */ /* 0x000ea80000300a00 */
[----:B------:R-:W-:Y:S04]  /*14810*/  LDGSTS.E [R5+0x10e00], desc[UR8][R126.64], P1 ;  /* 0x10e000007e057fae */ /* 0x000fe80008921848 */
[----:B------:R-:W3:Y:S04]  /*14820*/  LDL.LU.64 R72, [R1+0x24b8] ;  /* 0x0024b80001487983 */ /* 0x000ee80000300a00 */
        /* <DEDUP_REMOVED lines=25> */
[----:B------:R-:W-:Y:S04]  /*149c0*/  LDGSTS.E [R5+0x14600], desc[UR8][R244.64], P1 ;  /* 0x14600000f4057fae */ /* 0x000fe80008921848 */
[----:B------:R-:W-:Y:S04]  /*149d0*/  LDGSTS.E [R5+0x14a00], desc[UR8][R246.64], P1 ;  /* 0x14a00000f6057fae */ /* 0x000fe80008921848 */
[----:B------:R-:W4:Y:S04]  /*149e0*/  LDL.LU.64 R242, [R1+0x2450] ;  /* 0x0024500001f27983 */ /* 0x000f280000300a00 */
[----:B------:R-:W2:Y:S04]  /*149f0*/  LDL.LU.64 R244, [R1+0x2448] ;  /* 0x0024480001f47983 */ /* 0x000ea80000300a00 */
        /* <DEDUP_REMOVED lines=12> */
[----:B------:R-:W2:Y:S04]  /*14ac0*/  LDL.LU.64 R54, [R1+0x2410] ;  /* 0x0024100001367983 */ /* 0x000ea80000300a00 */
[----:B------:R-:W-:Y:S04]  /*14ad0*/  LDGSTS.E [R5+0x16600], desc[UR8][R52.64], P1 ;  /* 0x1660000034057fae */ /* 0x000fe80008921848 */
[----:B------:R-:W-:Y:S04]  /*14ae0*/  LDGSTS.E [R5+0x16a00], desc[UR8][R42.64], P1 ;  /* 0x16a000002a057fae */ /* 0x000fe80008921848 */
[----:B------:R-:W-:Y:S04]  /*14af0*/  LDGSTS.E [R5+0x16e00], desc[UR8][R48.64], P1 ;  /* 0x16e0000030057fae */ /* 0x000fe80008921848 */
[----:B------:R-:W2:Y:S04]  /*14b00*/  LDL.LU.64 R52, [R1+0x2408] ;  /* 0x0024080001347983 */ /* 0x000ea80000300a00 */
[----:B------:R-:W4:Y:S04]  /*14b10*/  LDL.LU.64 R42, [R1+0x2400] ;  /* 0x00240000012a7983 */ /* 0x000f280000300a00 */
[----:B------:R-:W2:Y:S04]  /*14b20*/  LDL.LU.64 R48, [R1+0x23f8] ;  /* 0x0023f80001307983 */ /* 0x000ea80000300a00 */
[----:B------:R-:W-:Y:S04]  /*14b30*/  LDGSTS.E [R5+0x17200], desc[UR8][R60.64], P1 ;  /* 0x172000003c057fae */ /* 0x000fe80008921848 */
[----:B------:R-:W-:Y:S04]  /*14b40*/  LDGSTS.E [R5+0x17600], desc[UR8][R6.64], P1 ;  /* 0x1760000006057fae */ /* 0x000fe80008921848 */
[----:B------:R-:W-:Y:S04]  /*14b50*/  LDGSTS.E [R5+0x17a00], desc[UR8][R28.64], P1 ;  /* 0x17a000001c057fae */ /* 0x000fe80008921848 */
[----:B------:R-:W4:Y:S04]  /*14b60*/  LDL.LU.64 R60, [R1+0x23f0] ;  /* 0x0023f000013c7983 */ /* 0x000f280000300a00 */
[----:B------:R-:W3:Y:S04]  /*14b70*/  LDL.LU.64 R6, [R1+0x23e8] ;  /* 0x0023e80001067983 */ /* 0x000ee80000300a00 */
[----:B------:R-:W2:Y:S04]  /*14b80*/  LDL.LU.64 R28, [R1+0xd88] ;  /* 0x000d8800011c7983 */ /* 0x000ea80000300a00 */
[----:B------:R-:W-:Y:S04]  /*14b90*/  LDGSTS.E [R5+0x17e00], desc[UR8][R8.64], P1 ;  /* 0x17e0000008057fae */ /* 0x000fe80008921848 */
[----:B-1----:R-:W4:Y:S01]  /*14ba0*/  LDL.LU.64 R8, [R1+0xd80] ;  /* 0x000d800001087983 */ /* 0x002f220000300a00 */
[----:B------:R-:W-:-:S04]  /*14bb0*/  IMAD.WIDE R180, R4, 0x4, R180 ;  /* 0x0000000404b47825 */ /* 0x000fc800078e02b4 */
[----:B------:R-:W-:-:S04]  /*14bc0*/  IMAD.WIDE R196, R4, 0x4, R196 ;  /* 0x0000000404c47825 */ /* 0x000fc800078e02c4 */
[----:B------:R-:W-:-:S04]  /*14bd0*/  IMAD.WIDE R204, R4, 0x4, R204 ;  /* 0x0000000404cc7825 */ /* 0x000fc800078e02cc */
[----:B------:R-:W-:-:S04]  /*14be0*/  IMAD.WIDE R212, R4, 0x4, R212 ;  /* 0x0000000404d47825 */ /* 0x000fc800078e02d4 */
[----:B------:R-:W-:-:S04]  /*14bf0*/  IMAD.WIDE R220, R4, 0x4, R220 ;  /* 0x0000000404dc7825 */ /* 0x000fc800078e02dc */
[----:B------:R-:W-:Y:S01]  /*14c00*/  IMAD.WIDE R154, R4, 0x4, R154 ;  /* 0x00000004049a7825 */ /* 0x000fe200078e029a */
[----:B---3--:R-:W-:Y:S04]  /*14c10*/  LDGSTS.E [R6+0x10300], desc[UR8][R104.64], P1 ;  /* 0x1030000068067fae */ /* 0x008fe80008921848 */
        /* <DEDUP_REMOVED lines=18> */
[----:B------:R-:W3:Y:S04]  /*14d40*/  LDL.LU.64 R44, [R1+0xd78] ;  /* 0x000d7800012c7983 */ /* 0x000ee80000300a00 */
[----:B------:R-:W3:Y:S04]  /*14d50*/  LDL.LU.64 R26, [R1+0xd70] ;  /* 0x000d7000011a7983 */ /* 0x000ee80000300a00 */
[----:B------:R-:W-:Y:S04]  /*14d60*/  LDGSTS.E [R6+0x14f00], desc[UR8][R154.64], P1 ;  /* 0x14f000009a067fae */ /* 0x000fe80008921848 */
[----:B------:R-:W-:Y:S04]  /*14d70*/  LDGSTS.E [R6+0x15300], desc[UR8][R38.64], P1 ;  /* 0x1530000026067fae */ /* 0x000fe80008921848 */
[----:B------:R-:W-:Y:S04]  /*14d80*/  LDGSTS.E [R6+0x15700], desc[UR8][R40.64], P1 ;  /* 0x1570000028067fae */ /* 0x000fe80008921848 */
[----:B------:R-:W3:Y:S04]  /*14d90*/  LDL.LU.64 R58, [R1+0x23e0] ;  /* 0x0023e000013a7983 */ /* 0x000ee80000300a00 */
        /* <DEDUP_REMOVED lines=11> */
[----:B------:R-:W-:Y:S04]  /*14e50*/  LDGSTS.E [R6+0x17300], desc[UR8][R30.64], P1 ;  /* 0x173000001e067fae */ /* 0x000fe80008921848 */
[----:B------:R-:W3:Y:S04]  /*14e60*/  LDL.LU.64 R34, [R1+0xd60] ;  /* 0x000d600001227983 */ /* 0x000ee80000300a00 */
[----:B------:R-:W3:Y:S04]  /*14e70*/  LDL.LU.64 R32, [R1+0xd58] ;  /* 0x000d580001207983 */ /* 0x000ee80000300a00 */
[----:B------:R2:W-:Y:S04]  /*14e80*/  LDGSTS.E [R6+0x17700], desc[UR8][R64.64], P1 ;  /* 0x1770000040067fae */ /* 0x0005e80008921848 */
[----:B------:R-:W3:Y:S04]  /*14e90*/  LDL.LU.64 R30, [R1+0xd50] ;  /* 0x000d5000011e7983 */ /* 0x000ee80000300a00 */
[----:B------:R4:W-:Y:S01]  /*14ea0*/  LDGSTS.E [R6+0x17b00], desc[UR8][R46.64], P1 ;  /* 0x17b000002e067fae */ /* 0x0009e20008921848 */
[----:B--2---:R-:W-:-:S03]  /*14eb0*/  IMAD.WIDE R64, R2, 0x4, R28 ;  /* 0x0000000402407825 */ /* 0x004fc600078e021c */
[----:B------:R-:W-:Y:S01]  /*14ec0*/  LDGSTS.E [R6+0x17f00], desc[UR8][R36.64], P1 ;  /* 0x17f0000024067fae */ /* 0x000fe20008921848 */
[----:B------:R-:W-:Y:S02]  /*14ed0*/  ISETP.GE.U32.AND P1, PT, R233, 0x7fffff1f, PT ;  /* 0x7fffff1fe900780c */ /* 0x000fe40003f26070 */
[----:B------:R-:W-:Y:S01]  /*14ee0*/  IADD3 R233, R18, -0xa3, RZ ;  /* 0xffffff5d12e97810 */ /* 0x000fe20007ffe0ff */
[----:B------:R-:W0:Y:S01]  /*14ef0*/  LDGDEPBAR ;  /* 0x00000000000079af */ /* 0x000e220000000000 */
[C---:B----4-:R-:W-:Y:S01]  /*14f00*/  IMAD.WIDE R46, R2.reuse, 0x4, R8 ;  /* 0x00000004022e7825 */ /* 0x050fe200078e0208 */
[----:B------:R-:W-:Y:S06]  /*14f10*/  BAR.SYNC.DEFER_BLOCKING 0x0 ;  /* 0x0000000000007b1d */ /* 0x000fec0000010000 */
[----:B------:R-:W2:Y:S04]  /*14f20*/  LDL.LU.64 R36, [R1+0xd48] ;  /* 0x000d480001247983 */ /* 0x000ea80000300a00 */
[----:B------:R-:W4:Y:S04]  /*14f30*/  LDL.LU.64 R18, [R1+0xd40] ;  /* 0x000d400001127983 */ /* 0x000f280000300a00 */
[----:B------:R-:W-:Y:S04]  /*14f40*/  STL.64 [R1+0x450], R64 ;  /* 0x0004504001007387 */ /* 0x000fe80000100a00 */
[----:B------:R-:W4:Y:S04]  /*14f50*/  LDL.LU.64 R28, [R1+0xd38] ;  /* 0x000d3800011c7983 */ /* 0x000f280000300a00 */
[----:B------:R1:W-:Y:S04]  /*14f60*/  STL.64 [R1+0x460], R46 ;  /* 0x0004602e01007387 */ /* 0x0003e80000100a00 */
[----:B------:R-:W4:Y:S04]  /*14f70*/  LDL.LU.64 R8, [R1+0xd30] ;  /* 0x000d300001087983 */ /* 0x000f280000300a00 */
[----:B------:R-:W-:Y:S01]  /*14f80*/  @!PT LDS RZ, [RZ] ;  /* 0x00000000fffff984 */ /* 0x000fe20000000800 */
[----:B------:R-:W-:Y:S01]  /*14f90*/  @!PT LDS RZ, [RZ] ;  /* 0x00000000fffff984 */ /* 0x000fe20000000800 */
[----:B------:R-:W-:Y:S01]  /*14fa0*/  @!PT LDS RZ, [RZ] ;  /* 0x00000000fffff984 */ /* 0x000fe20000000800 */
[----:B------:R1:W-:Y:S04]  /*14fb0*/  LDGSTS.E [R7+0x40000], desc[UR8][R64.64], !P6 ;  /* 0x4000000040077fae */ /* 0x0003e8000f121848 */
[----:B------:R-:W-:Y:S01]  /*14fc0*/  LDGSTS.E [R7+0x44000], desc[UR8][R46.64], !P6 ;  /* 0x440000002e077fae */ /* 0x000fe2000f121848 */
[----:B---3--:R-:W-:-:S04]  /*14fd0*/  IMAD.WIDE R44, R2, 0x4, R44 ;  /* 0x00000004022c7825 */ /* 0x008fc800078e022c */
[C---:B------:R-:W-:Y:S01]  /*14fe0*/  IMAD.WIDE R26, R2.reuse, 0x4, R26 ;  /* 0x00000004021a7825 */ /* 0x040fe200078e021a */
[----:B------:R3:W-:Y:S04]  /*14ff0*/  STL.64 [R1+0x470], R44 ;  /* 0x0004702c01007387 */ /* 0x0007e80000100a00 */
[----:B------:R3:W-:Y:S04]  /*15000*/  STL.64 [R1+0x480], R26 ;  /* 0x0004801a01007387 */ /* 0x0007e80000100a00 */
[----:B------:R-:W-:Y:S04]  /*15010*/  LDGSTS.E [R7+0x48000], desc[UR8][R44.64], !P6 ;  /* 0x480000002c077fae */ /* 0x000fe8000f121848 */
[----:B-1----:R-:W4:Y:S04]  /*15020*/  LDL.LU.64 R46, [R1+0xd28] ;  /* 0x000d2800012e7983 */ /* 0x002f280000300a00 */
[----:B------:R-:W-:Y:S04]  /*15030*/  LDGSTS.E [R7+0x4c000], desc[UR8][R26.64], !P6 ;  /* 0x4c0000001a077fae */ /* 0x000fe8000f121848 */
[----:B---3--:R-:W3:Y:S04]  /*15040*/  LDL.LU.64 R44, [R1+0xd20] ;  /* 0x000d2000012c7983 */ /* 0x008ee80000300a00 */
[----:B------:R-:W3:Y:S01]  /*15050*/  LDL.LU.64 R26, [R1+0xd18] ;  /* 0x000d1800011a7983 */ /* 0x000ee20000300a00 */
[----:B------:R-:W-:-:S05]  /*15060*/  IMAD.WIDE R64, R2, 0x4, R228 ;  /* 0x0000000402407825 */ /* 0x000fca00078e02e4 */
[----:B------:R1:W-:Y:S04]  /*15070*/  STL.64 [R1+0x490], R64 ;  /* 0x0004904001007387 */ /* 0x0003e80000100a00 */
[----:B------:R-:W3:Y:S04]  /*15080*/  LDL.LU.64 R228, [R1+0xd10] ;  /* 0x000d100001e47983 */ /* 0x000ee80000300a00 */
[----:B------:R1:W-:Y:S01]  /*15090*/  LDGSTS.E [R7+0x40004], desc[UR8][R64.64], !P5 ;  /* 0x4000400040077fae */ /* 0x0003e2000e921848 */
[----:B------:R-:W-:-:S04]  /*150a0*/  IMAD.WIDE R34, R2, 0x4, R34 ;  /* 0x0000000402227825 */ /* 0x000fc800078e0222 */
[C---:B------:R-:W-:Y:S01]  /*150b0*/  IMAD.WIDE R32, R2.reuse, 0x4, R32 ;  /* 0x0000000402207825 */ /* 0x040fe200078e0220 */
[----:B------:R1:W-:Y:S03]  /*150c0*/  STL.64 [R1+0x4a0], R34 ;  /* 0x0004a02201007387 */ /* 0x0003e60000100a00 */
[C---:B------:R-:W-:Y:S01]  /*150d0*/  IMAD.WIDE R30, R2.reuse, 0x4, R30 ;  /* 0x00000004021e7825 */ /* 0x040fe200078e021e */
[----:B------:R1:W-:Y:S03]  /*150e0*/  STL.64 [R1+0x4b0], R32 ;  /* 0x0004b02001007387 */ /* 0x0003e60000100a00 */
[C---:B--2---:R-:W-:Y:S01]  /*150f0*/  IMAD.WIDE R66, R2.reuse, 0x4, R36 ;  /* 0x0000000402427825 */ /* 0x044fe200078e0224 */
[----:B------:R2:W-:Y:S03]  /*15100*/  LDGSTS.E [R7+0x44004], desc[UR8][R34.64], !P5 ;  /* 0x4400400022077fae */ /* 0x0005e6000e921848 */
[C---:B----4-:R-:W-:Y:S01]  /*15110*/  IMAD.WIDE R28, R2.reuse, 0x4, R28 ;  /* 0x00000004021c7825 */ /* 0x050fe200078e021c */
[----:B------:R4:W-:Y:S03]  /*15120*/  STL.64 [R1+0x4c0], R30 ;  /* 0x0004c01e01007387 */ /* 0x0009e60000100a00 */
[C---:B------:R-:W-:Y:S01]  /*15130*/  IMAD.WIDE R8, R2.reuse, 0x4, R8 ;  /* 0x0000000402087825 */ /* 0x040fe200078e0208 */
[----:B------:R-:W-:Y:S01]  /*15140*/  LDGSTS.E [R7+0x48004], desc[UR8][R32.64], !P5 ;  /* 0x4800400020077fae */ /* 0x000fe2000e921848 */
[----:B------:R-:W-:Y:S01]  /*15150*/  ISETP.GE.U32.AND P6, PT, R233, 0x7fffff1e, PT ;  /* 0x7fffff1ee900780c */ /* 0x000fe20003fc6070 */
[----:B-1----:R-:W1:Y:S01]  /*15160*/  LDC R64, c[0x0][0x230] ;  /* 0x00008c00ff407b82 */ /* 0x002e620000000800 */
[----:B--2---:R-:W-:Y:S01]  /*15170*/  IMAD.WIDE R34, R2, 0x4, R18 ;  /* 0x0000000402227825 */ /* 0x004fe200078e0212 */
[----:B------:R-:W-:Y:S04]  /*15180*/  LDGSTS.E [R7+0x4c004], desc[UR8][R30.64], !P5 ;  /* 0x4c0040001e077fae */ /* 0x000fe8000e921848 */
[----:B------:R2:W-:Y:S04]  /*15190*/  LDGSTS.E [R7+0x40008], desc[UR8][R66.64], !P3 ;  /* 0x4000800042077fae */ /* 0x0005e8000d921848 */
[----:B------:R-:W3:Y:S04]  /*151a0*/  LDL.LU.64 R32, [R1+0xcf8] ;  /* 0x000cf80001207983 */ /* 0x000ee80000300a00 */
[----:B----4-:R-:W4:Y:S04]  /*151b0*/  LDL.LU.64 R30, [R1+0xcf0] ;  /* 0x000cf000011e7983 */ /* 0x010f280000300a00 */
[----:B------:R-:W-:Y:S04]  /*151c0*/  STL.64 [R1+0x4d0], R66 ;  /* 0x0004d04201007387 */ /* 0x000fe80000100a00 */
[----:B------:R-:W4:Y:S04]  /*151d0*/  LDL.LU.64 R36, [R1+0xce8] ;  /* 0x000ce80001247983 */ /* 0x000f280000300a00 */
[----:B------:R-:W-:Y:S04]  /*151e0*/  STL.64 [R1+0x4d8], R34 ;  /* 0x0004d82201007387 */ /* 0x000fe80000100a00 */
[----:B------:R-:W4:Y:S04]  /*151f0*/  LDL.LU.64 R18, [R1+0xce0] ;  /* 0x000ce00001127983 */ /* 0x000f280000300a00 */
[----:B------:R1:W-:Y:S04]  /*15200*/  LDGSTS.E [R7+0x44008], desc[UR8][R34.64], !P3 ;  /* 0x4400800022077fae */ /* 0x0003e8000d921848 */
[----:B------:R-:W-:Y:S04]  /*15210*/  STL.64 [R1+0x4e0], R28 ;  /* 0x0004e01c01007387 */ /* 0x000fe80000100a00 */
[----:B------:R-:W-:Y:S04]  /*15220*/  LDGSTS.E [R7+0x48008], desc[UR8][R28.64], !P3 ;  /* 0x480080001c077fae */ /* 0x000fe8000d921848 */
[----:B------:R2:W-:Y:S04]  /*15230*/  STL.64 [R1+0x4e8], R8 ;  /* 0x0004e80801007387 */ /* 0x0005e80000100a00 */
[----:B------:R-:W-:Y:S04]  /*15240*/  LDGSTS.E [R7+0x4c008], desc[UR8][R8.64], !P3 ;  /* 0x4c00800008077fae */ /* 0x000fe8000d921848 */
[----:B--2---:R-:W2:Y:S04]  /*15250*/  LDL.LU.64 R8, [R1+0xcd8] ;  /* 0x000cd80001087983 */ /* 0x004ea80000300a00 */
[----:B------:R-:W2:Y:S01]  /*15260*/  LDL.LU.64 R28, [R1+0xcd0] ;  /* 0x000cd000011c7983 */ /* 0x000ea20000300a00 */
[----:B------:R-:W-:-:S05]  /*15270*/  VIADD R233, R21, 0xffffff5c ;  /* 0xffffff5c15e97836 */ /* 0x000fca0000000000 */
[----:B------:R-:W-:Y:S01]  /*15280*/  ISETP.GE.U32.AND P5, PT, R233, 0x7fffff1d, PT ;  /* 0x7fffff1de900780c */ /* 0x000fe20003fa6070 */
[----:B------:R-:W-:Y:S02]  /*15290*/  VIADD R233, R252, 0xffffff7b ;  /* 0xffffff7bfce97836 */ /* 0x000fe40000000000 */
[----:B------:R-:W2:Y:S03]  /*152a0*/  LDC R252, c[0x0][0x230] ;  /* 0x00008c00fffc7b82 */ /* 0x000ea60000000800 */
[----:B------:R-:W-:Y:S02]  /*152b0*/  ISETP.GE.U32.AND P3, PT, R233, 0x7fffff3c, PT ;  /* 0x7fffff3ce900780c */ /* 0x000fe40003f66070 */
[----:B------:R-:W-:Y:S01]  /*152c0*/  IADD3 R233, R20, -0x86, RZ ;  /* 0xffffff7a14e97810 */ /* 0x000fe20007ffe0ff */
[----:B------:R-:W-:-:S04]  /*152d0*/  IMAD.WIDE R66, R2, 0x4, R46 ;  /* 0x0000000402427825 */ /* 0x000fc800078e022e */
[C---:B---3--:R-:W-:Y:S01]  /*152e0*/  IMAD.WIDE R46, R2.reuse, 0x4, R44 ;  /* 0x00000004022e7825 */ /* 0x048fe200078e022c */
[----:B------:R3:W-:Y:S04]  /*152f0*/  STL.64 [R1+0x4f0], R66 ;  /* 0x0004f04201007387 */ /* 0x0007e80000100a00 */
[----:B------:R-:W-:Y:S01]  /*15300*/  STL.64 [R1+0x4f8], R46 ;  /* 0x0004f82e01007387 */ /* 0x000fe20000100a00 */
[----:B------:R-:W-:-:S03]  /*15310*/  IMAD.WIDE R44, R2, 0x4, R26 ;  /* 0x00000004022c7825 */ /* 0x000fc600078e021a */
[----:B------:R-:W-:Y:S04]  /*15320*/  LDGSTS.E [R7+0x4000c], desc[UR8][R66.64], !P4 ;  /* 0x4000c00042077fae */ /* 0x000fe8000e121848 */
[----:B------:R-:W2:Y:S04]  /*15330*/  LDL.LU.64 R26, [R1+0xcc8] ;  /* 0x000cc800011a7983 */ /* 0x000ea80000300a00 */
[----:B------:R-:W-:Y:S04]  /*15340*/  STL.64 [R1+0x500], R44 ;  /* 0x0005002c01007387 */ /* 0x000fe80000100a00 */
[----:B------:R-:W2:Y:S04]  /*15350*/  LDL.LU.64 R20, [R1+0xcc0] ;  /* 0x000cc00001147983 */ /* 0x000ea80000300a00 */
[----:B------:R3:W-:Y:S04]  /*15360*/  LDGSTS.E [R7+0x4400c], desc[UR8][R46.64], !P4 ;  /* 0x4400c0002e077fae */ /* 0x0007e8000e121848 */
[----:B------:R4:W-:Y:S01]  /*15370*/  LDGSTS.E [R7+0x4800c], desc[UR8][R44.64], !P4 ;  /* 0x4800c0002c077fae */ /* 0x0009e2000e121848 */
[----:B-1----:R-:W-:-:S02]  /*15380*/  IMAD.WIDE R34, R2, 0x4, R228 ;  /* 0x0000000402227825 */ /* 0x002fc400078e02e4 */
[----:B------:R-:W1:Y:S03]  /*15390*/  LDC R228, c[0x0][0x230] ;  /* 0x00008c00ffe47b82 */ /* 0x000e660000000800 */
[----:B------:R3:W-:Y:S04]  /*153a0*/  STL.64 [R1+0x508], R34 ;  /* 0x0005082201007387 */ /* 0x0007e80000100a00 */
[----:B------:R-:W-:Y:S04]  /*153b0*/  LDGSTS.E [R7+0x4c00c], desc[UR8][R34.64], !P4 ;  /* 0x4c00c00022077fae */ /* 0x000fe8000e121848 */
[----:B---3--:R-:W3:Y:S01]  /*153c0*/  LDL.LU.64 R66, [R1+0xcb8] ;  /* 0x000cb80001427983 */ /* 0x008ee20000300a00 */
[----:B------:R-:W-:Y:S01]  /*153d0*/  ISETP.GE.U32.AND P4, PT, R233, 0x7fffff3b, PT ;  /* 0x7fffff3be900780c */ /* 0x000fe20003f86070 */
[----:B------:R-:W-:-:S02]  /*153e0*/  VIADD R233, R64, 0xffffff79 ;  /* 0xffffff7940e97836 */ /* 0x000fc40000000000 */
[----:B------:R-:W3:Y:S01]  /*153f0*/  LDL.LU.64 R34, [R1+0xcb0] ;  /* 0x000cb00001227983 */ /* 0x000ee20000300a00 */
[----:B------:R-:W-:-:S04]  /*15400*/  IMAD.WIDE R46, R2, 0x4, R32 ;  /* 0x00000004022e7825 */ /* 0x000fc800078e0220 */
[C---:B----4-:R-:W-:Y:S01]  /*15410*/  IMAD.WIDE R44, R2.reuse, 0x4, R30 ;  /* 0x00000004022c7825 */ /* 0x050fe200078e021e */
[----:B------:R-:W-:Y:S04]  /*15420*/  STL.64 [R1+0x510], R46 ;  /* 0x0005102e01007387 */ /* 0x000fe80000100a00 */
[----:B------:R-:W4:Y:S01]  /*15430*/  LDL.LU.64 R32, [R1+0xca8] ;  /* 0x000ca80001207983 */ /* 0x000f220000300a00 */
[----:B------:R-:W-:-:S03]  /*15440*/  IMAD.WIDE R36, R2, 0x4, R36 ;  /* 0x0000000402247825 */ /* 0x000fc600078e0224 */
[----:B------:R1:W-:Y:S04]  /*15450*/  STL.64 [R1+0x518], R44 ;  /* 0x0005182c01007387 */ /* 0x0003e80000100a00 */
[----:B------:R-:W4:Y:S01]  /*15460*/  LDL.LU.64 R30, [R1+0xca0] ;  /* 0x000ca000011e7983 */ /* 0x000f220000300a00 */
[----:B------:R-:W-:-:S03]  /*15470*/  IMAD.WIDE R18, R2, 0x4, R18 ;  /* 0x0000000402127825 */ /* 0x000fc600078e0212 */
[----:B------:R-:W-:Y:S04]  /*15480*/  LDGSTS.E [R7+0x50000], desc[UR8][R46.64], !P2 ;  /* 0x500000002e077fae */ /* 0x000fe8000d121848 */
[----:B------:R-:W-:Y:S04]  /*15490*/  STL.64 [R1+0x520], R36 ;  /* 0x0005202401007387 */ /* 0x000fe80000100a00 */
[----:B------:R1:W-:Y:S04]  /*154a0*/  LDGSTS.E [R7+0x54000], desc[UR8][R44.64], !P2 ;  /* 0x540000002c077fae */ /* 0x0003e8000d121848 */
[----:B------:R2:W-:Y:S04]  /*154b0*/  STL.64 [R1+0x528], R18 ;  /* 0x0005281201007387 */ /* 0x0005e80000100a00 */
[----:B------:R-:W-:Y:S04]  /*154c0*/  LDGSTS.E [R7+0x58000], desc[UR8][R36.64], !P2 ;  /* 0x5800000024077fae */ /* 0x000fe8000d121848 */
[----:B------:R4:W-:Y:S01]  /*154d0*/  LDGSTS.E [R7+0x5c000], desc[UR8][R18.64], !P2 ;  /* 0x5c00000012077fae */ /* 0x0009e2000d121848 */
[----:B-1----:R-:W1:Y:S03]  /*154e0*/  LDC R44, c[0x0][0x230] ;  /* 0x00008c00ff2c7b82 */ /* 0x002e660000000800 */
[----:B------:R-:W4:Y:S05]  /*154f0*/  LDL.LU.64 R64, [R1+0xc98] ;  /* 0x000c980001407983 */ /* 0x000f2a0000300a00 */
[----:B------:R-:W1:Y:S01]  /*15500*/  LDC R45, c[0x0][0x230] ;  /* 0x00008c00ff2d7b82 */ /* 0x000e620000000800 */
[C---:B--2---:R-:W-:Y:S01]  /*15510*/  IMAD.WIDE R8, R2.reuse, 0x4, R8 ;  /* 0x0000000402087825 */ /* 0x044fe200078e0208 */
[----:B------:R-:W2:Y:S03]  /*15520*/  LDL.LU.64 R18, [R1+0xc90] ;  /* 0x000c900001127983 */ /* 0x000ea60000300a00 */
[----:B------:R-:W-:Y:S01]  /*15530*/  IMAD.WIDE R28, R2, 0x4, R28 ;  /* 0x00000004021c7825 */ /* 0x000fe200078e021c */
[----:B------:R1:W-:Y:S04]  /*15540*/  STL.64 [R1+0x530], R8 ;  /* 0x0005300801007387 */ /* 0x0003e80000100a00 */
[----:B------:R-:W2:Y:S04]  /*15550*/  LDL.LU.64 R46, [R1+0xc88] ;  /* 0x000c8800012e7983 */ /* 0x000ea80000300a00 */
[----:B------:R-:W-:Y:S04]  /*15560*/  STL.64 [R1+0x538], R28 ;  /* 0x0005381c01007387 */ /* 0x000fe80000100a00 */
[----:B------:R-:W2:Y:S04]  /*15570*/  LDL.LU.64 R36, [R1+0xc80] ;  /* 0x000c800001247983 */ /* 0x000ea80000300a00 */
[----:B------:R-:W-:Y:S04]  /*15580*/  LDGSTS.E [R7+0x50004], desc[UR8][R8.64], !P1 ;  /* 0x5000400008077fae */ /* 0x000fe8000c921848 */
[----:B------:R-:W-:Y:S04]  /*15590*/  LDGSTS.E [R7+0x54004], desc[UR8][R28.64], !P1 ;  /* 0x540040001c077fae */ /* 0x000fe8000c921848 */
[----:B-1----:R-:W2:Y:S01]  /*155a0*/  LDL.LU.64 R8, [R1+0x23b8] ;  /* 0x0023b80001087983 */ /* 0x002ea20000300a00 */
[----:B------:R-:W-:Y:S01]  /*155b0*/  ISETP.GE.U32.AND P2, PT, R233, 0x7fffff3a, PT ;  /* 0x7fffff3ae900780c */ /* 0x000fe20003f46070 */
[----:B------:R-:W-:-:S02]  /*155c0*/  VIADD R233, R252, 0xffffff78 ;  /* 0xffffff78fce97836 */ /* 0x000fc40000000000 */
[----:B------:R-:W1:Y:S01]  /*155d0*/  LDC R252, c[0x0][0x230] ;  /* 0x00008c00fffc7b82 */ /* 0x000e620000000800 */
[----:B------:R-:W-:-:S04]  /*155e0*/  IMAD.WIDE R26, R2, 0x4, R26 ;  /* 0x00000004021a7825 */ /* 0x000fc800078e021a */
[C---:B------:R-:W-:Y:S01]  /*155f0*/  IMAD.WIDE R20, R2.reuse, 0x4, R20 ;  /* 0x0000000402147825 */ /* 0x040fe200078e0214 */
[----:B------:R1:W-:Y:S04]  /*15600*/  STL.64 [R1+0x540], R26 ;  /* 0x0005401a01007387 */ /* 0x0003e80000100a00 */
[----:B------:R1:W-:Y:S04]  /*15610*/  STL.64 [R1+0x548], R20 ;  /* 0x0005481401007387 */ /* 0x0003e80000100a00 */
[----:B------:R-:W-:Y:S04]  /*15620*/  LDGSTS.E [R7+0x58004], desc[UR8][R26.64], !P1 ;  /* 0x580040001a077fae */ /* 0x000fe8000c921848 */
[----:B------:R-:W-:Y:S04]  /*15630*/  LDGSTS.E [R7+0x5c004], desc[UR8][R20.64], !P1 ;  /* 0x5c00400014077fae */ /* 0x000fe8000c921848 */
[----:B-1----:R-:W2:Y:S04]  /*15640*/  LDL.LU.64 R26, [R1+0xd08] ;  /* 0x000d0800011a7983 */ /* 0x002ea80000300a00 */
[----:B------:R-:W2:Y:S01]  /*15650*/  LDL.LU.64 R20, [R1+0xd00] ;  /* 0x000d000001147983 */ /* 0x000ea20000300a00 */
[----:B---3--:R-:W-:-:S03]  /*15660*/  IMAD.WIDE R66, R2, 0x4, R66 ;  /* 0x0000000402427825 */ /* 0x008fc600078e0242 */
[----:B------:R-:W3:Y:S01]  /*15670*/  LDL.LU.64 R28, [R1+0xc78] ;  /* 0x000c7800011c7983 */ /* 0x000ee20000300a00 */
[----:B------:R-:W-:-:S03]  /*15680*/  IMAD.WIDE R34, R2, 0x4, R34 ;  /* 0x0000000402227825 */ /* 0x000fc600078e0222 */
[----:B------:R-:W-:Y:S01]  /*15690*/  STL.64 [R1+0x550], R66 ;  /* 0x0005504201007387 */ /* 0x000fe20000100a00 */
[----:B------:R-:W-:-:S03]  /*156a0*/  ISETP.GE.U32.AND P1, PT, R233, 0x7fffff39, PT ;  /* 0x7fffff39e900780c */ /* 0x000fc60003f26070 */
[----:B------:R1:W-:Y:S01]  /*156b0*/  STL.64 [R1+0x558], R34 ;  /* 0x0005582201007387 */ /* 0x0003e20000100a00 */
[----:B------:R-:W-:-:S03]  /*156c0*/  IADD3 R233, R228, -0xa5, RZ ;  /* 0xffffff5be4e97810 */ /* 0x000fc60007ffe0ff */
[----:B------:R-:W-:Y:S04]  /*156d0*/  LDGSTS.E [R7+0x50008], desc[UR8][R66.64], !P6 ;  /* 0x5000800042077fae */ /* 0x000fe8000f121848 */
[----:B------:R-:W-:Y:S01]  /*156e0*/  LDGSTS.E [R7+0x54008], desc[UR8][R34.64], !P6 ;  /* 0x5400800022077fae */ /* 0x000fe2000f121848 */
[----:B----4-:R-:W-:-:S04]  /*156f0*/  IMAD.WIDE R32, R2, 0x4, R32 ;  /* 0x0000000402207825 */ /* 0x010fc800078e0220 */
[C---:B------:R-:W-:Y:S01]  /*15700*/  IMAD.WIDE R30, R2.reuse, 0x4, R30 ;  /* 0x00000004021e7825 */ /* 0x040fe200078e021e */
[----:B------:R4:W-:Y:S04]  /*15710*/  STL.64 [R1+0x560], R32 ;  /* 0x0005602001007387 */ /* 0x0009e80000100a00 */
[----:B------:R4:W-:Y:S04]  /*15720*/  STL.64 [R1+0x568], R30 ;  /* 0x0005681e01007387 */ /* 0x0009e80000100a00 */
[----:B-1----:R-:W3:Y:S04]  /*15730*/  LDL.LU.64 R34, [R1+0xc70] ;  /* 0x000c700001227983 */ /* 0x002ee80000300a00 */
[----:B------:R-:W-:Y:S04]  /*15740*/  LDGSTS.E [R7+0x58008], desc[UR8][R32.64], !P6 ;  /* 0x5800800020077fae */ /* 0x000fe8000f121848 */
[----:B------:R-:W3:Y:S04]  /*15750*/  LDL.LU.64 R228, [R1+0xc68] ;  /* 0x000c680001e47983 */ /* 0x000ee80000300a00 */
[----:B------:R-:W-:Y:S04]  /*15760*/  LDGSTS.E [R7+0x5c008], desc[UR8][R30.64], !P6 ;  /* 0x5c0080001e077fae */ /* 0x000fe8000f121848 */
[----:B----4-:R-:W4:Y:S01]  /*15770*/  LDL.LU.64 R32, [R1+0xc60] ;  /* 0x000c600001207983 */ /* 0x010f220000300a00 */
[----:B------:R-:W-:-:S03]  /*15780*/  IMAD.WIDE R64, R2, 0x4, R64 ;  /* 0x0000000402407825 */ /* 0x000fc600078e0240 */
[----:B------:R-:W4:Y:S01]  /*15790*/  LDL.LU.64 R30, [R1+0xc58] ;  /* 0x000c5800011e7983 */ /* 0x000f220000300a00 */
[----:B--2---:R-:W-:-:S03]  /*157a0*/  IMAD.WIDE R18, R2, 0x4, R18 ;  /* 0x0000000402127825 */ /* 0x004fc600078e0212 */
[----:B------:R-:W-:Y:S01]  /*157b0*/  STL.64 [R1+0x570], R64 ;  /* 0x0005704001007387 */ /* 0x000fe20000100a00 */
[----:B------:R-:W-:-:S03]  /*157c0*/  IMAD.WIDE R46, R2, 0x4, R46 ;  /* 0x00000004022e7825 */ /* 0x000fc600078e022e */
[----:B------:R1:W-:Y:S04]  /*157d0*/  STL.64 [R1+0x578], R18 ;  /* 0x0005781201007387 */ /* 0x0003e80000100a00 */
[----:B------:R2:W-:Y:S01]  /*157e0*/  LDGSTS.E [R7+0x5000c], desc[UR8][R64.64], !P5 ;  /* 0x5000c00040077fae */ /* 0x0005e2000e921848 */
[----:B------:R-:W-:-:S03]  /*157f0*/  IMAD.WIDE R36, R2, 0x4, R36 ;  /* 0x0000000402247825 */ /* 0x000fc600078e0224 */
[----:B------:R2:W-:Y:S04]  /*15800*/  STL.64 [R1+0x580], R46 ;  /* 0x0005802e01007387 */ /* 0x0005e80000100a00 */
[----:B------:R-:W-:Y:S04]  /*15810*/  LDGSTS.E [R7+0x5400c], desc[UR8][R18.64], !P5 ;  /* 0x5400c00012077fae */ /* 0x000fe8000e921848 */
[----:B------:R3:W-:Y:S04]  /*15820*/  STL.64 [R1+0x588], R36 ;  /* 0x0005882401007387 */ /* 0x0007e80000100a00 */
[----:B------:R2:W-:Y:S04]  /*15830*/  LDGSTS.E [R7+0x5800c], desc[UR8][R46.64], !P5 ;  /* 0x5800c0002e077fae */ /* 0x0005e8000e921848 */
[----:B-1----:R-:W4:Y:S04]  /*15840*/  LDL.LU.64 R18, [R1+0xc50] ;  /* 0x000c500001127983 */ /* 0x002f280000300a00 */
[----:B------:R3:W-:Y:S04]  /*15850*/  LDGSTS.E [R7+0x5c00c], desc[UR8][R36.64], !P5 ;  /* 0x5c00c00024077fae */ /* 0x0007e8000e921848 */
[----:B------:R1:W-:Y:S01]  /*15860*/  STL.64 [R1+0x22f8], R6 ;  /* 0x0022f80601007387 */ /* 0x0003e20000100a00 */
[----:B--2---:R-:W-:-:S04]  /*15870*/  IMAD.WIDE R64, R2, 0x4, R26 ;  /* 0x0000000402407825 */ /* 0x004fc800078e021a */
[C---:B------:R-:W-:Y:S01]  /*15880*/  IMAD.WIDE R46, R2.reuse, 0x4, R20 ;  /* 0x00000004022e7825 */ /* 0x040fe200078e0214 */
[----:B------:R2:W-:Y:S03]  /*15890*/  LDGSTS.E [R8+0x40000], desc[UR8][R64.64], !P3 ;  /* 0x4000000040087fae */ /* 0x0005e6000d921848 */
[C---:B---3--:R-:W-:Y:S01]  /*158a0*/  IMAD.WIDE R36, R2.reuse, 0x4, R28 ;  /* 0x0000000402247825 */ /* 0x048fe200078e021c */
[----:B------:R4:W-:Y:S04]  /*158b0*/  LDGSTS.E [R8+0x44000], desc[UR8][R46.64], !P3 ;  /* 0x440000002e087fae */ /* 0x0009e8000d921848 */
[----:B------:R-:W3:Y:S04]  /*158c0*/  LDL.LU.64 R28, [R1+0xc48] ;  /* 0x000c4800011c7983 */ /* 0x000ee80000300a00 */
[----:B------:R2:W-:Y:S04]  /*158d0*/  STL.64 [R1+0x590], R64 ;  /* 0x0005904001007387 */ /* 0x0005e80000100a00 */
[----:B------:R-:W3:Y:S04]  /*158e0*/  LDL.LU.64 R26, [R1+0xc40] ;  /* 0x000c4000011a7983 */ /* 0x000ee80000300a00 */
[----:B------:R4:W-:Y:S04]  /*158f0*/  STL.64 [R1+0xc80], R46 ;  /* 0x000c802e01007387 */ /* 0x0009e80000100a00 */
[----:B------:R-:W3:Y:S01]  /*15900*/  LDL.LU.64 R20, [R1+0xc38] ;  /* 0x000c380001147983 */ /* 0x000ee20000300a00 */
[----:B------:R-:W-:-:S03]  /*15910*/  IMAD.WIDE R34, R2, 0x4, R34 ;  /* 0x0000000402227825 */ /* 0x000fc600078e0222 */
[----:B------:R4:W-:Y:S01]  /*15920*/  STL.64 [R1+0xc78], R36 ;  /* 0x000c782401007387 */ /* 0x0009e20000100a00 */
[----:B------:R-:W-:-:S03]  /*15930*/  IMAD.WIDE R228, R2, 0x4, R228 ;  /* 0x0000000402e47825 */ /* 0x000fc600078e02e4 */
[----:B-1----:R-:W3:Y:S01]  /*15940*/  LDL.LU.64 R6, [R1+0xc30] ;  /* 0x000c300001067983 */ /* 0x002ee20000300a00 */
[----:B------:R-:W-:Y:S01]  /*15950*/  ISETP.GE.U32.AND P6, PT, R233, 0x7fffff1c, PT ;  /* 0x7fffff1ce900780c */ /* 0x000fe20003fc6070 */
[----:B--2---:R-:W1:Y:S02]  /*15960*/  LDC R65, c[0x0][0x230] ;  /* 0x00008c00ff417b82 */ /* 0x004e640000000800 */
[----:B------:R2:W-:Y:S01]  /*15970*/  LDGSTS.E [R8+0x48000], desc[UR8][R36.64], !P3 ;  /* 0x4800000024087fae */ /* 0x0005e2000d921848 */
[----:B----4-:R-:W-:-:S03]  /*15980*/  IMAD.WIDE R46, R2, 0x4, R32 ;  /* 0x00000004022e7825 */ /* 0x010fc600078e0220 */
[----:B------:R4:W-:Y:S02]  /*15990*/  STL.64 [R1+0xc70], R34 ;  /* 0x000c702201007387 */ /* 0x0009e40000100a00 */
[----:B------:R-:W1:Y:S02]  /*159a0*/  LDC R64, c[0x0][0x230] ;  /* 0x00008c00ff407b82 */ /* 0x000e640000000800 */
[----:B------:R1:W-:Y:S01]  /*159b0*/  LDGSTS.E [R8+0x4c000], desc[UR8][R34.64], !P3 ;  /* 0x4c00000022087fae */ /* 0x0003e2000d921848 */
[----:B--2---:R-:W-:-:S03]  /*159c0*/  IMAD.WIDE R36, R2, 0x4, R30 ;  /* 0x0000000402247825 */ /* 0x004fc600078e021e */
[----:B------:R-:W-:Y:S04]  /*159d0*/  LDGSTS.E [R8+0x40004], desc[UR8][R228.64], !P4 ;  /* 0x40004000e4087fae */ /* 0x000fe8000e121848 */
[----:B------:R-:W-:Y:S04]  /*159e0*/  LDGSTS.E [R8+0x44004], desc[UR8][R46.64], !P4 ;  /* 0x440040002e087fae */ /* 0x000fe8000e121848 */
[----:B----4-:R-:W1:Y:S04]  /*159f0*/  LDL.LU.64 R34, [R1+0xc28] ;  /* 0x000c280001227983 */ /* 0x010e680000300a00 */
[----:B------:R2:W-:Y:S04]  /*15a00*/  STL.64 [R1+0xc68], R228 ;  /* 0x000c68e401007387 */ /* 0x0005e80000100a00 */
[----:B------:R-:W4:Y:S04]  /*15a10*/  LDL.LU.64 R32, [R1+0xc20] ;  /* 0x000c200001207983 */ /* 0x000f280000300a00 */
[----:B------:R-:W-:Y:S04]  /*15a20*/  STL.64 [R1+0xc60], R46 ;  /* 0x000c602e01007387 */ /* 0x000fe80000100a00 */
[----:B------:R-:W4:Y:S04]  /*15a30*/  LDL.LU.64 R30, [R1+0xc18] ;  /* 0x000c1800011e7983 */ /* 0x000f280000300a00 */
[----:B------:R2:W-:Y:S04]  /*15a40*/  STL.64 [R1+0xc58], R36 ;  /* 0x000c582401007387 */ /* 0x0005e80000100a00 */
[----:B------:R-:W4:Y:S01]  /*15a50*/  LDL.LU.64 R66, [R1+0xc10] ;  /* 0x000c100001427983 */ /* 0x000f220000300a00 */
[----:B------:R-:W-:-:S03]  /*15a60*/  IMAD.WIDE R18, R2, 0x4, R18 ;  /* 0x0000000402127825 */ /* 0x000fc600078e0212 */
[----:B------:R-:W-:Y:S04]  /*15a70*/  LDGSTS.E [R8+0x48004], desc[UR8][R36.64], !P4 ;  /* 0x4800400024087fae */ /* 0x000fe8000e121848 */
[----:B------:R2:W-:Y:S04]  /*15a80*/  STL.64 [R1+0xc50], R18 ;  /* 0x000c501201007387 */ /* 0x0005e80000100a00 */
[----:B--2---:R-:W2:Y:S04]  /*15a90*/  LDL.LU.64 R228, [R1+0xc08] ;  /* 0x000c080001e47983 */ /* 0x004ea80000300a00 */
[----:B------:R-:W2:Y:S04]  /*15aa0*/  LDL.LU.64 R36, [R1+0xc00] ;  /* 0x000c000001247983 */ /* 0x000ea80000300a00 */
[----:B------:R-:W2:Y:S04]  /*15ab0*/  LDL.LU.64 R46, [R1+0xbf8] ;  /* 0x000bf800012e7983 */ /* 0x000ea80000300a00 */
[----:B------:R-:W-:Y:S04]  /*15ac0*/  LDGSTS.E [R8+0x4c004], desc[UR8][R18.64], !P4 ;  /* 0x4c00400012087fae */ /* 0x000fe8000e121848 */
[----:B------:R-:W2:Y:S01]  /*15ad0*/  LDL.LU.64 R18, [R1+0xbf0] ;  /* 0x000bf00001127983 */ /* 0x000ea20000300a00 */
[----:B------:R-:W-:-:S02]  /*15ae0*/  VIADD R233, R44, 0xffffff5a ;  /* 0xffffff5a2ce97836 */ /* 0x000fc40000000000 */
[----:B------:R-:W3:Y:S03]  /*15af0*/  LDC R44, c[0x0][0x230] ;  /* 0x00008c00ff2c7b82 */ /* 0x000ee60000000800 */
[----:B------:R-:W-:Y:S01]  /*15b00*/  ISETP.GE.U32.AND P5, PT, R233, 0x7fffff1b, PT ;  /* 0x7fffff1be900780c */ /* 0x000fe20003fa6070 */
[----:B------:R-:W-:-:S05]  /*15b10*/  VIADD R233, R45, 0xffffff59 ;  /* 0xffffff592de97836 */ /* 0x000fca0000000000 */
[----:B------:R-:W-:Y:S02]  /*15b20*/  ISETP.GE.U32.AND P3, PT, R233, 0x7fffff1a, PT ;  /* 0x7fffff1ae900780c */ /* 0x000fe40003f66070 */
[----:B------:R-:W-:Y:S02]  /*15b30*/  IADD3 R233, R252, -0xa8, RZ ;  /* 0xffffff58fce97810 */ /* 0x000fe40007ffe0ff */
[----:B------:R-:W2:Y:S02]  /*15b40*/  LDC R252, c[0x0][0x230] ;  /* 0x00008c00fffc7b82 */ /* 0x000ea40000000800 */
[----:B------:R-:W-:Y:S01]  /*15b50*/  ISETP.GE.U32.AND P4, PT, R233, 0x7fffff19, PT ;  /* 0x7fffff19e900780c */ /* 0x000fe20003f86070 */
[----:B---3--:R-:W-:Y:S02]  /*15b60*/  VIADD R233, R44, 0xffffff77 ;  /* 0xffffff772ce97836 */ /* 0x008fe40000000000 */
[----:B------:R-:W-:-:S04]  /*15b70*/  IMAD.WIDE R28, R2, 0x4, R28 ;  /* 0x00000004021c7825 */ /* 0x000fc800078e021c */
[C---:B------:R-:W-:Y:S01]  /*15b80*/  IMAD.WIDE R26, R2.reuse, 0x4, R26 ;  /* 0x00000004021a7825 */ /* 0x040fe200078e021a */
[----:B------:R-:W-:Y:S03]  /*15b90*/  STL.64 [R1+0xc48], R28 ;  /* 0x000c481c01007387 */ /* 0x000fe60000100a00 */
[C---:B------:R-:W-:Y:S01]  /*15ba0*/  IMAD.WIDE R20, R2.reuse, 0x4, R20 ;  /* 0x0000000402147825 */ /* 0x040fe200078e0214 */
[----:B------:R3:W-:Y:S04]  /*15bb0*/  STL.64 [R1+0xc40], R26 ;  /* 0x000c401a01007387 */ /* 0x0007e80000100a00 */
[----:B------:R3:W-:Y:S04]  /*15bc0*/  STL.64 [R1+0xc38], R20 ;  /* 0x000c381401007387 */ /* 0x0007e80000100a00 */
[----:B------:R-:W-:Y:S04]  /*15bd0*/  LDGSTS.E [R8+0x40008], desc[UR8][R28.64], !P2 ;  /* 0x400080001c087fae */ /* 0x000fe8000d121848 */
[----:B------:R-:W-:Y:S04]  /*15be0*/  LDGSTS.E [R8+0x44008], desc[UR8][R26.64], !P2 ;  /* 0x440080001a087fae */ /* 0x000fe8000d121848 */
[----:B------:R-:W-:Y:S01]  /*15bf0*/  LDGSTS.E [R8+0x48008], desc[UR8][R20.64], !P2 ;  /* 0x4800800014087fae */ /* 0x000fe2000d121848 */
[----:B------:R-:W-:-:S05]  /*15c00*/  IMAD.WIDE R6, R2, 0x4, R6 ;  /* 0x0000000402067825 */ /* 0x000fca00078e0206 */
[----:B------:R4:W-:Y:S04]  /*15c10*/  STL.64 [R1+0xc30], R6 ;  /* 0x000c300601007387 */ /* 0x0009e80000100a00 */
[----:B------:R-:W2:Y:S04]  /*15c20*/  LDL.LU.64 R44, [R1+0xbe8] ;  /* 0x000be800012c7983 */ /* 0x000ea80000300a00 */
[----:B---3--:R-:W3:Y:S04]  /*15c30*/  LDL.LU.64 R26, [R1+0xbe0] ;  /* 0x000be000011a7983 */ /* 0x008ee80000300a00 */
[----:B------:R-:W3:Y:S04]  /*15c40*/  LDL.LU.64 R20, [R1+0xbd8] ;  /* 0x000bd80001147983 */ /* 0x000ee80000300a00 */
[----:B------:R-:W3:Y:S01]  /*15c50*/  LDL.LU.64 R28, [R1+0xbd0] ;  /* 0x000bd000011c7983 */ /* 0x000ee20000300a00 */
[----:B-1----:R-:W-:-:S03]  /*15c60*/  IMAD.WIDE R34, R2, 0x4, R34 ;  /* 0x0000000402227825 */ /* 0x002fc600078e0222 */
[----:B------:R1:W-:Y:S01]  /*15c70*/  LDGSTS.E [R8+0x4c008], desc[UR8][R6.64], !P2 ;  /* 0x4c00800006087fae */ /* 0x0003e2000d121848 */
[----:B----4-:R-:W-:-:S03]  /*15c80*/  IMAD.WIDE R32, R2, 0x4, R32 ;  /* 0x0000000402207825 */ /* 0x010fc600078e0220 */
[----:B------:R-:W-:Y:S01]  /*15c90*/  STL.64 [R1+0xc28], R34 ;  /* 0x000c282201007387 */ /* 0x000fe20000100a00 */
[----:B------:R-:W-:-:S03]  /*15ca0*/  IMAD.WIDE R30, R2, 0x4, R30 ;  /* 0x00000004021e7825 */ /* 0x000fc600078e021e */
[----:B------:R4:W-:Y:S04]  /*15cb0*/  STL.64 [R1+0xc20], R32 ;  /* 0x000c202001007387 */ /* 0x0009e80000100a00 */
[----:B------:R4:W-:Y:S01]  /*15cc0*/  LDGSTS.E [R8+0x4000c], desc[UR8][R34.64], !P1 ;  /* 0x4000c00022087fae */ /* 0x0009e2000c921848 */
[----:B-1----:R-:W-:-:S03]  /*15cd0*/  IMAD.WIDE R6, R2, 0x4, R66 ;  /* 0x0000000402067825 */ /* 0x002fc600078e0242 */
[----:B------:R1:W-:Y:S04]  /*15ce0*/  STL.64 [R1+0xc18], R30 ;  /* 0x000c181e01007387 */ /* 0x0003e80000100a00 */
[----:B------:R-:W-:Y:S04]  /*15cf0*/  LDGSTS.E [R8+0x4400c], desc[UR8][R32.64], !P1 ;  /* 0x4400c00020087fae */ /* 0x000fe8000c921848 */
[----:B------:R1:W-:Y:S01]  /*15d00*/  STL.64 [R1+0xc10], R6 ;  /* 0x000c100601007387 */ /* 0x0003e20000100a00 */
[----:B--2---:R-:W-:-:S03]  /*15d10*/  IMAD.WIDE R228, R2, 0x4, R228 ;  /* 0x0000000402e47825 */ /* 0x004fc600078e02e4 */
[----:B------:R1:W-:Y:S01]  /*15d20*/  LDGSTS.E [R8+0x4800c], desc[UR8][R30.64], !P1 ;  /* 0x4800c0001e087fae */ /* 0x0003e2000c921848 */
[----:B------:R-:W-:-:S03]  /*15d30*/  IMAD.WIDE R66, R2, 0x4, R36 ;  /* 0x0000000402427825 */ /* 0x000fc600078e0224 */
[----:B----4-:R-:W2:Y:S01]  /*15d40*/  LDL.LU.64 R32, [R1+0xbc8] ;  /* 0x000bc80001207983 */ /* 0x010ea20000300a00 */
[----:B------:R-:W-:-:S03]  /*15d50*/  IMAD.WIDE R34, R2, 0x4, R46 ;  /* 0x0000000402227825 */ /* 0x000fc600078e022e */
[----:B------:R4:W-:Y:S04]  /*15d60*/  STL.64 [R1+0xc08], R228 ;  /* 0x000c08e401007387 */ /* 0x0009e80000100a00 */
[----:B------:R4:W-:Y:S01]  /*15d70*/  LDGSTS.E [R8+0x4c00c], desc[UR8][R6.64], !P1 ;  /* 0x4c00c00006087fae */ /* 0x0009e2000c921848 */
[----:B------:R-:W-:Y:S01]  /*15d80*/  ISETP.GE.U32.AND P2, PT, R233, 0x7fffff38, PT ;  /* 0x7fffff38e900780c */ /* 0x000fe20003f46070 */
[----:B-1----:R-:W1:Y:S02]  /*15d90*/  LDC R30, c[0x0][0x230] ;  /* 0x00008c00ff1e7b82 */ /* 0x002e640000000800 */
[----:B------:R-:W2:Y:S04]  /*15da0*/  LDL.LU.64 R36, [R1+0xbc0] ;  /* 0x000bc00001247983 */ /* 0x000ea80000300a00 */
[----:B------:R-:W-:Y:S02]  /*15db0*/  STL.64 [R1+0xc00], R66 ;  /* 0x000c004201007387 */ /* 0x000fe40000100a00 */
[----:B------:R-:W1:Y:S01]  /*15dc0*/  LDC R31, c[0x0][0x230] ;  /* 0x00008c00ff1f7b82 */ /* 0x000e620000000800 */
[----:B----4-:R-:W-:Y:S01]  /*15dd0*/  IMAD.WIDE R6, R2, 0x4, R18 ;  /* 0x0000000402067825 */ /* 0x010fe200078e0212 */
[----:B------:R-:W-:Y:S04]  /*15de0*/  LDGSTS.E [R8+0x50000], desc[UR8][R228.64], !P6 ;  /* 0x50000000e4087fae */ /* 0x000fe8000f121848 */
[----:B------:R-:W4:Y:S04]  /*15df0*/  LDL.LU.64 R18, [R1+0xbb8] ;  /* 0x000bb80001127983 */ /* 0x000f280000300a00 */
[----:B------:R3:W-:Y:S04]  /*15e00*/  STL.64 [R1+0xbf8], R34 ;  /* 0x000bf82201007387 */ /* 0x0007e80000100a00 */
[----:B------:R-:W4:Y:S04]  /*15e10*/  LDL.LU.64 R46, [R1+0xbb0] ;  /* 0x000bb000012e7983 */ /* 0x000f280000300a00 */
[----:B------:R3:W-:Y:S04]  /*15e20*/  STL.64 [R1+0xbf0], R6 ;  /* 0x000bf00601007387 */ /* 0x0007e80000100a00 */
[----:B------:R-:W4:Y:S01]  /*15e30*/  LDL.LU.64 R228, [R1+0xba8] ;  /* 0x000ba80001e47983 */ /* 0x000f220000300a00 */
[----:B------:R-:W-:-:S03]  /*15e40*/  VIADD R233, R65, 0xffffff76 ;  /* 0xffffff7641e97836 */ /* 0x000fc60000000000 */
[----:B------:R-:W-:Y:S04]  /*15e50*/  LDGSTS.E [R8+0x54000], desc[UR8][R66.64], !P6 ;  /* 0x5400000042087fae */ /* 0x000fe8000f121848 */
[----:B------:R3:W-:Y:S04]  /*15e60*/  LDGSTS.E [R8+0x58000], desc[UR8][R34.64], !P6 ;  /* 0x5800000022087fae */ /* 0x0007e8000f121848 */
[----:B------:R1:W-:Y:S01]  /*15e70*/  LDGSTS.E [R8+0x5c000], desc[UR8][R6.64], !P6 ;  /* 0x5c00000006087fae */ /* 0x0003e2000f121848 */
[----:B------:R-:W-:Y:S02]  /*15e80*/  ISETP.GE.U32.AND P1, PT, R233, 0x7fffff37, PT ;  /* 0x7fffff37e900780c */ /* 0x000fe40003f26070 */
[----:B------:R-:W-:-:S02]  /*15e90*/  IADD3 R233, R252, -0x8b, RZ ;  /* 0xffffff75fce97810 */ /* 0x000fc40007ffe0ff */
[----:B------:R-:W4:Y:S02]  /*15ea0*/  LDC R252, c[0x0][0x230] ;  /* 0x00008c00fffc7b82 */ /* 0x000f240000000800 */
[----:B------:R-:W-:Y:S01]  /*15eb0*/  ISETP.GE.U32.AND P6, PT, R233, 0x7fffff36, PT ;  /* 0x7fffff36e900780c */ /* 0x000fe20003fc6070 */
[----:B------:R-:W-:Y:S02]  /*15ec0*/  VIADD R233, R64, 0xffffff74 ;  /* 0xffffff7440e97836 */ /* 0x000fe40000000000 */
[----:B------:R-:W-:-:S04]  /*15ed0*/  IMAD.WIDE R44, R2, 0x4, R44 ;  /* 0x00000004022c7825 */ /* 0x000fc800078e022c */
[C---:B---3--:R-:W-:Y:S01]  /*15ee0*/  IMAD.WIDE R34, R2.reuse, 0x4, R26 ;  /* 0x0000000402227825 */ /* 0x048fe200078e021a */
[----:B------:R2:W-:Y:S03]  /*15ef0*/  STL.64 [R1+0xbe8], R44 ;  /* 0x000be82c01007387 */ /* 0x0005e60000100a00 */
[C---:B------:R-:W-:Y:S01]  /*15f00*/  IMAD.WIDE R26, R2.reuse, 0x4, R20 ;  /* 0x00000004021a7825 */ /* 0x040fe200078e0214 */
[----:B------:R2:W-:Y:S03]  /*15f10*/  LDGSTS.E [R8+0x50004], desc[UR8][R44.64], !P5 ;  /* 0x500040002c087fae */ /* 0x0005e6000e921848 */
[C---:B-1----:R-:W-:Y:S01]  /*15f20*/  IMAD.WIDE R6, R2.reuse, 0x4, R28 ;  /* 0x0000000402067825 */ /* 0x042fe200078e021c */
[----:B------:R-:W-:Y:S04]  /*15f30*/  LDGSTS.E [R8+0x54004], desc[UR8][R34.64], !P5 ;  /* 0x5400400022087fae */ /* 0x000fe8000e921848 */
[----:B------:R-:W3:Y:S04]  /*15f40*/  LDL.LU.64 R28, [R1+0xba0] ;  /* 0x000ba000011c7983 */ /* 0x000ee80000300a00 */
[----:B------:R-:W-:Y:S04]  /*15f50*/  STL.64 [R1+0xbe0], R34 ;  /* 0x000be02201007387 */ /* 0x000fe80000100a00 */
[----:B------:R-:W3:Y:S04]  /*15f60*/  LDL.LU.64 R20, [R1+0xb98] ;  /* 0x000b980001147983 */ /* 0x000ee80000300a00 */
[----:B------:R1:W-:Y:S04]  /*15f70*/  STL.64 [R1+0xbd8], R26 ;  /* 0x000bd81a01007387 */ /* 0x0003e80000100a00 */
[----:B------:R-:W3:Y:S04]  /*15f80*/  LDL.LU.64 R66, [R1+0xb90] ;  /* 0x000b900001427983 */ /* 0x000ee80000300a00 */
[----:B------:R4:W-:Y:S04]  /*15f90*/  STL.64 [R1+0xbd0], R6 ;  /* 0x000bd00601007387 */ /* 0x0009e80000100a00 */
[----:B------:R-:W3:Y:S04]  /*15fa0*/  LDL.LU.64 R64, [R1+0xb88] ;  /* 0x000b880001407983 */ /* 0x000ee80000300a00 */
[----:B------:R-:W-:Y:S04]  /*15fb0*/  LDGSTS.E [R8+0x58004], desc[UR8][R26.64], !P5 ;  /* 0x580040001a087fae */ /* 0x000fe8000e921848 */
[----:B------:R4:W-:Y:S01]  /*15fc0*/  LDGSTS.E [R8+0x5c004], desc[UR8][R6.64], !P5 ;  /* 0x5c00400006087fae */ /* 0x0009e2000e921848 */
[----:B--2---:R-:W-:-:S03]  /*15fd0*/  IMAD.WIDE R44, R2, 0x4, R32 ;  /* 0x00000004022c7825 */ /* 0x004fc600078e0220 */
[----:B------:R-:W2:Y:S04]  /*15fe0*/  LDL.LU.64 R32, [R1+0xb80] ;  /* 0x000b800001207983 */ /* 0x000ea80000300a00 */
[----:B-1----:R-:W2:Y:S04]  /*15ff0*/  LDL.LU.64 R26, [R1+0xb78] ;  /* 0x000b7800011a7983 */ /* 0x002ea80000300a00 */
[----:B------:R1:W-:Y:S01]  /*16000*/  STL.64 [R1+0xbc8], R44 ;  /* 0x000bc82c01007387 */ /* 0x0003e20000100a00 */
[----:B------:R-:W-:-:S03]  /*16010*/  IMAD.WIDE R36, R2, 0x4, R36 ;  /* 0x0000000402247825 */ /* 0x000fc600078e0224 */
[----:B------:R-:W2:Y:S04]  /*16020*/  LDL.LU.64 R34, [R1+0xb70] ;  /* 0x000b700001227983 */ /* 0x000ea80000300a00 */
[----:B------:R1:W-:Y:S04]  /*16030*/  STL.64 [R1+0xbc0], R36 ;  /* 0x000bc02401007387 */ /* 0x0003e80000100a00 */
[----:B------:R-:W-:Y:S01]  /*16040*/  LDGSTS.E [R8+0x50008], desc[UR8][R44.64], !P3 ;  /* 0x500080002c087fae */ /* 0x000fe2000d921848 */
[----:B----4-:R-:W-:-:S03]  /*16050*/  IMAD.WIDE R18, R2, 0x4, R18 ;  /* 0x0000000402127825 */ /* 0x010fc600078e0212 */
[----:B------:R-:W-:Y:S01]  /*16060*/  LDGSTS.E [R8+0x54008], desc[UR8][R36.64], !P3 ;  /* 0x5400800024087fae */ /* 0x000fe2000d921848 */
[----:B------:R-:W-:-:S03]  /*16070*/  IMAD.WIDE R6, R2, 0x4, R46 ;  /* 0x0000000402067825 */ /* 0x000fc600078e022e */
[----:B------:R4:W-:Y:S04]  /*16080*/  STL.64 [R1+0xbb8], R18 ;  /* 0x000bb81201007387 */ /* 0x0009e80000100a00 */
[----:B------:R-:W-:Y:S04]  /*16090*/  STL.64 [R1+0xbb0], R6 ;  /* 0x000bb00601007387 */ /* 0x000fe80000100a00 */
[----:B-1----:R-:W2:Y:S01]  /*160a0*/  LDL.LU.64 R44, [R1+0xb68] ;  /* 0x000b6800012c7983 */ /* 0x002ea20000300a00 */
[----:B------:R-:W-:-:S03]  /*160b0*/  IMAD.WIDE R46, R2, 0x4, R228 ;  /* 0x00000004022e7825 */ /* 0x000fc600078e02e4 */
[----:B------:R-:W2:Y:S04]  /*160c0*/  LDL.LU.64 R36, [R1+0xb60] ;  /* 0x000b600001247983 */ /* 0x000ea80000300a00 */
[----:B------:R-:W-:Y:S01]  /*160d0*/  LDGSTS.E [R8+0x58008], desc[UR8][R18.64], !P3 ;  /* 0x5800800012087fae */ /* 0x000fe2000d921848 */
[----:B------:R-:W-:-:S03]  /*160e0*/  ISETP.GE.U32.AND P5, PT, R233, 0x7fffff35, PT ;  /* 0x7fffff35e900780c */ /* 0x000fc60003fa6070 */
[----:B----4-:R-:W4:Y:S04]  /*160f0*/  LDL.LU.64 R18, [R1+0xb58] ;  /* 0x000b580001127983 */ /* 0x010f280000300a00 */
[----:B------:R1:W-:Y:S04]  /*16100*/  STL.64 [R1+0xba8], R46 ;  /* 0x000ba82e01007387 */ /* 0x0003e80000100a00 */
[----:B------:R-:W4:Y:S01]  /*16110*/  LDL.LU.64 R228, [R1+0xb50] ;  /* 0x000b500001e47983 */ /* 0x000f220000300a00 */
[----:B------:R-:W-:Y:S02]  /*16120*/  VIADD R233, R30, 0xffffff57 ;  /* 0xffffff571ee97836 */ /* 0x000fe40000000000 */
[----:B------:R-:W2:Y:S01]  /*16130*/  LDC R30, c[0x0][0x230] ;  /* 0x00008c00ff1e7b82 */ /* 0x000ea20000000800 */
[----:B------:R-:W-:Y:S04]  /*16140*/  LDGSTS.E [R8+0x5c008], desc[UR8][R6.64], !P3 ;  /* 0x5c00800006087fae */ /* 0x000fe8000d921848 */
[----:B------:R1:W-:Y:S01]  /*16150*/  LDGSTS.E [R8+0x5000c], desc[UR8][R46.64], !P4 ;  /* 0x5000c0002e087fae */ /* 0x0003e2000e121848 */
[----:B------:R-:W-:-:S02]  /*16160*/  ISETP.GE.U32.AND P3, PT, R233, 0x7fffff18, PT ;  /* 0x7fffff18e900780c */ /* 0x000fc40003f66070 */
[----:B------:R-:W-:Y:S01]  /*16170*/  IADD3 R233, R31, -0xaa, RZ ;  /* 0xffffff561fe97810 */ /* 0x000fe20007ffe0ff */
[----:B-1----:R-:W1:Y:S08]  /*16180*/  LDC R46, c[0x0][0x230] ;  /* 0x00008c00ff2e7b82 */ /* 0x002e700000000800 */
[----:B------:R-:W1:Y:S01]  /*16190*/  LDC R47, c[0x0][0x230] ;  /* 0x00008c00ff2f7b82 */ /* 0x000e620000000800 */
[----:B---3--:R-:W-:-:S04]  /*161a0*/  IMAD.WIDE R28, R2, 0x4, R28 ;  /* 0x00000004021c7825 */ /* 0x008fc800078e021c */
[C---:B------:R-:W-:Y:S01]  /*161b0*/  IMAD.WIDE R20, R2.reuse, 0x4, R20 ;  /* 0x0000000402147825 */ /* 0x040fe200078e0214 */
[----:B------:R-:W-:Y:S03]  /*161c0*/  STL.64 [R1+0xba0], R28 ;  /* 0x000ba01c01007387 */ /* 0x000fe60000100a00 */
[C---:B------:R-:W-:Y:S01]  /*161d0*/  IMAD.WIDE R6, R2.reuse, 0x4, R66 ;  /* 0x0000000402067825 */ /* 0x040fe200078e0242 */
[----:B------:R3:W-:Y:S04]  /*161e0*/  STL.64 [R1+0xb98], R20 ;  /* 0x000b981401007387 */ /* 0x0007e80000100a00 */
[----:B------:R-:W-:Y:S01]  /*161f0*/  LDGSTS.E [R8+0x5400c], desc[UR8][R28.64], !P4 ;  /* 0x5400c0001c087fae */ /* 0x000fe2000e121848 */
[----:B------:R-:W-:-:S03]  /*16200*/  IMAD.WIDE R66, R2, 0x4, R64 ;  /* 0x0000000402427825 */ /* 0x000fc600078e0240 */
[----:B------:R1:W-:Y:S04]  /*16210*/  STL.64 [R1+0xb90], R6 ;  /* 0x000b900601007387 */ /* 0x0003e80000100a00 */
[----:B------:R-:W-:Y:S04]  /*16220*/  LDGSTS.E [R8+0x5800c], desc[UR8][R20.64], !P4 ;  /* 0x5800c00014087fae */ /* 0x000fe8000e121848 */
[----:B------:R1:W-:Y:S04]  /*16230*/  LDGSTS.E [R8+0x5c00c], desc[UR8][R6.64], !P4 ;  /* 0x5c00c00006087fae */ /* 0x0003e8000e121848 */
[----:B---3--:R-:W3:Y:S01]  /*16240*/  LDL.LU.64 R20, [R1+0xb48] ;  /* 0x000b480001147983 */ /* 0x008ee20000300a00 */
[----:B--2---:R-:W-:-:S03]  /*16250*/  IMAD.WIDE R32, R2, 0x4, R32 ;  /* 0x0000000402207825 */ /* 0x004fc600078e0220 */
[----:B------:R-:W2:Y:S01]  /*16260*/  LDL.LU.64 R28, [R1+0xb40] ;  /* 0x000b4000011c7983 */ /* 0x000ea20000300a00 */
[----:B------:R-:W-:-:S03]  /*16270*/  IMAD.WIDE R26, R2, 0x4, R26 ;  /* 0x00000004021a7825 */ /* 0x000fc600078e021a */
[----:B------:R-:W-:Y:S01]  /*16280*/  STL.64 [R1+0xb88], R66 ;  /* 0x000b884201007387 */ /* 0x000fe20000100a00 */
[----:B-1----:R-:W-:-:S03]  /*16290*/  IMAD.WIDE R6, R2, 0x4, R34 ;  /* 0x0000000402067825 */ /* 0x002fc600078e0222 */
[----:B------:R-:W-:Y:S04]  /*162a0*/  LDGSTS.E [R9+0x40000], desc[UR8][R66.64], !P2 ;  /* 0x4000000042097fae */ /* 0x000fe8000d121848 */
[----:B------:R-:W2:Y:S01]  /*162b0*/  LDL.LU.64 R34, [R1+0xb38] ;  /* 0x000b380001227983 */ /* 0x000ea20000300a00 */
[----:B------:R-:W-:-:S03]  /*162c0*/  ISETP.GE.U32.AND P4, PT, R233, 0x7fffff17, PT ;  /* 0x7fffff17e900780c */ /* 0x000fc60003f86070 */
[----:B------:R-:W-:Y:S01]  /*162d0*/  STL.64 [R1+0xb80], R32 ;  /* 0x000b802001007387 */ /* 0x000fe20000100a00 */
[----:B------:R-:W-:Y:S02]  /*162e0*/  VIADD R233, R252, 0xffffff55 ;  /* 0xffffff55fce97836 */ /* 0x000fe40000000000 */
[----:B------:R-:W1:Y:S01]  /*162f0*/  LDC R252, c[0x0][0x230] ;  /* 0x00008c00fffc7b82 */ /* 0x000e620000000800 */
[----:B------:R-:W2:Y:S04]  /*16300*/  LDL.LU.64 R64, [R1+0xb30] ;  /* 0x000b300001407983 */ /* 0x000ea80000300a00 */
[----:B------:R4:W-:Y:S04]  /*16310*/  STL.64 [R1+0xb78], R26 ;  /* 0x000b781a01007387 */ /* 0x0009e80000100a00 */
[----:B------:R-:W-:Y:S04]  /*16320*/  LDGSTS.E [R9+0x44000], desc[UR8][R32.64], !P2 ;  /* 0x4400000020097fae */ /* 0x000fe8000d121848 */
[----:B------:R4:W-:Y:S01]  /*16330*/  STL.64 [R1+0xb70], R6 ;  /* 0x000b700601007387 */ /* 0x0009e20000100a00 */
[----:B------:R-:W-:-:S03]  /*16340*/  IMAD.WIDE R44, R2, 0x4, R44 ;  /* 0x00000004022c7825 */ /* 0x000fc600078e022c */
[----:B------:R-:W-:Y:S01]  /*16350*/  LDGSTS.E [R9+0x48000], desc[UR8][R26.64], !P2 ;  /* 0x480000001a097fae */ /* 0x000fe2000d121848 */
[----:B------:R-:W-:-:S03]  /*16360*/  IMAD.WIDE R36, R2, 0x4, R36 ;  /* 0x0000000402247825 */ /* 0x000fc600078e0224 */
[----:B------:R4:W-:Y:S01]  /*16370*/  LDGSTS.E [R9+0x4c000], desc[UR8][R6.64], !P2 ;  /* 0x4c00000006097fae */ /* 0x0009e2000d121848 */
[----:B------:R-:W-:-:S03]  /*16380*/  ISETP.GE.U32.AND P2, PT, R233, 0x7fffff16, PT ;  /* 0x7fffff16e900780c */ /* 0x000fc60003f46070 */
[----:B----4-:R-:W4:Y:S01]  /*16390*/  LDL.LU.64 R26, [R1+0xb28] ;  /* 0x000b2800011a7983 */ /* 0x010f220000300a00 */
[----:B------:R-:W-:-:S03]  /*163a0*/  VIADD R233, R30, 0xffffff54 ;  /* 0xffffff541ee97836 */ /* 0x000fc60000000000 */
[----:B------:R-:W4:Y:S01]  /*163b0*/  LDL.LU.64 R32, [R1+0xb20] ;  /* 0x000b200001207983 */ /* 0x000f220000300a00 */
[----:B------:R-:W-:-:S03]  /*163c0*/  IMAD.WIDE R18, R2, 0x4, R18 ;  /* 0x0000000402127825 */ /* 0x000fc600078e0212 */
[----:B------:R3:W-:Y:S04]  /*163d0*/  STL.64 [R1+0xb68], R44 ;  /* 0x000b682c01007387 */ /* 0x0007e80000100a00 */
[----:B------:R2:W-:Y:S01]  /*163e0*/  STL.64 [R1+0xb60], R36 ;  /* 0x000b602401007387 */ /* 0x0005e20000100a00 */
[----:B------:R-:W-:-:S03]  /*163f0*/  IMAD.WIDE R6, R2, 0x4, R228 ;  /* 0x0000000402067825 */ /* 0x000fc600078e02e4 */
[----:B------:R-:W4:Y:S04]  /*16400*/  LDL.LU.64 R30, [R1+0xb18] ;  /* 0x000b1800011e7983 */ /* 0x000f280000300a00 */
[----:B------:R1:W-:Y:S04]  /*16410*/  STL.64 [R1+0xb58], R18 ;  /* 0x000b581201007387 */ /* 0x0003e80000100a00 */
[----:B------:R-:W4:Y:S04]  /*16420*/  LDL.LU.64 R228, [R1+0xb10] ;  /* 0x000b100001e47983 */ /* 0x000f280000300a00 */
[----:B------:R3:W-:Y:S04]  /*16430*/  LDGSTS.E [R9+0x40004], desc[UR8][R44.64], !P1 ;  /* 0x400040002c097fae */ /* 0x0007e8000c921848 */
[----:B------:R2:W-:Y:S04]  /*16440*/  LDGSTS.E [R9+0x44004], desc[UR8][R36.64], !P1 ;  /* 0x4400400024097fae */ /* 0x0005e8000c921848 */
[----:B------:R1:W-:Y:S04]  /*16450*/  STL.64 [R1+0xb50], R6 ;  /* 0x000b500601007387 */ /* 0x0003e80000100a00 */
[----:B------:R-:W-:Y:S04]  /*16460*/  LDGSTS.E [R9+0x48004], desc[UR8][R18.64], !P1 ;  /* 0x4800400012097fae */ /* 0x000fe8000c921848 */
[----:B------:R1:W-:Y:S01]  /*16470*/  LDGSTS.E [R9+0x4c004], desc[UR8][R6.64], !P1 ;  /* 0x4c00400006097fae */ /* 0x0003e2000c921848 */
[----:B---3--:R-:W-:-:S04]  /*16480*/  IMAD.WIDE R44, R2, 0x4, R20 ;  /* 0x00000004022c7825 */ /* 0x008fc800078e0214 */
[C---:B--2---:R-:W-:Y:S01]  /*16490*/  IMAD.WIDE R36, R2.reuse, 0x4, R28 ;  /* 0x0000000402247825 */ /* 0x044fe200078e021c */
[----:B------:R-:W-:Y:S04]  /*164a0*/  LDGSTS.E [R9+0x40008], desc[UR8][R44.64], !P6 ;  /* 0x400080002c097fae */ /* 0x000fe8000f121848 */
[----:B------:R-:W2:Y:S04]  /*164b0*/  LDL.LU.64 R28, [R1+0xb08] ;  /* 0x000b0800011c7983 */ /* 0x000ea80000300a00 */
[----:B------:R-:W3:Y:S04]  /*164c0*/  LDL.LU.64 R20, [R1+0xb00] ;  /* 0x000b000001147983 */ /* 0x000ee80000300a00 */
[----:B------:R1:W-:Y:S01]  /*164d0*/  STL.64 [R1+0xb48], R44 ;  /* 0x000b482c01007387 */ /* 0x0003e20000100a00 */
[----:B------:R-:W-:-:S03]  /*164e0*/  IMAD.WIDE R34, R2, 0x4, R34 ;  /* 0x0000000402227825 */ /* 0x000fc600078e0222 */
[----:B-1----:R-:W3:Y:S04]  /*164f0*/  LDL.LU.64 R18, [R1+0xaf8] ;  /* 0x000af80001127983 */ /* 0x002ee80000300a00 */
[----:B------:R4:W-:Y:S01]  /*16500*/  STL.64 [R1+0xb40], R36 ;  /* 0x000b402401007387 */ /* 0x0009e20000100a00 */
[----:B------:R-:W-:-:S03]  /*16510*/  IMAD.WIDE R6, R2, 0x4, R64 ;  /* 0x0000000402067825 */ /* 0x000fc600078e0240 */
[----:B------:R-:W3:Y:S04]  /*16520*/  LDL.LU.64 R66, [R1+0xaf0] ;  /* 0x000af00001427983 */ /* 0x000ee80000300a00 */
[----:B------:R4:W-:Y:S04]  /*16530*/  LDGSTS.E [R9+0x44008], desc[UR8][R36.64], !P6 ;  /* 0x4400800024097fae */ /* 0x0009e8000f121848 */
[----:B------:R1:W-:Y:S04]  /*16540*/  STL.64 [R1+0xb38], R34 ;  /* 0x000b382201007387 */ /* 0x0003e80000100a00 */
[----:B------:R1:W-:Y:S04]  /*16550*/  STL.64 [R1+0xb30], R6 ;  /* 0x000b300601007387 */ /* 0x0003e80000100a00 */
[----:B------:R-:W-:Y:S04]  /*16560*/  LDGSTS.E [R9+0x48008], desc[UR8][R34.64], !P6 ;  /* 0x4800800022097fae */ /* 0x000fe8000f121848 */
[----:B------:R-:W3:Y:S04]  /*16570*/  LDL.LU.64 R44, [R1+0xae8] ;  /* 0x000ae800012c7983 */ /* 0x000ee80000300a00 */
[----:B------:R1:W-:Y:S01]  /*16580*/  LDGSTS.E [R9+0x4c008], desc[UR8][R6.64], !P6 ;  /* 0x4c00800006097fae */ /* 0x0003e2000f121848 */
[----:B----4-:R-:W-:-:S03]  /*16590*/  IMAD.WIDE R36, R2, 0x4, R26 ;  /* 0x0000000402247825 */ /* 0x010fc600078e021a */
[----:B-1----:R-:W4:Y:S01]  /*165a0*/  LDL.LU.64 R34, [R1+0xae0] ;  /* 0x000ae00001227983 */ /* 0x002f220000300a00 */
[----:B------:R-:W-:-:S03]  /*165b0*/  IMAD.WIDE R32, R2, 0x4, R32 ;  /* 0x0000000402207825 */ /* 0x000fc600078e0220 */
[----:B------:R1:W-:Y:S04]  /*165c0*/  STL.64 [R1+0xb28], R36 ;  /* 0x000b282401007387 */ /* 0x0003e80000100a00 */
[----:B------:R-:W4:Y:S01]  /*165d0*/  LDL.LU.64 R26, [R1+0xad8] ;  /* 0x000ad800011a7983 */ /* 0x000f220000300a00 */
[----:B------:R-:W-:-:S03]  /*165e0*/  IMAD.WIDE R30, R2, 0x4, R30 ;  /* 0x00000004021e7825 */ /* 0x000fc600078e021e */
[----:B------:R1:W-:Y:S04]  /*165f0*/  STL.64 [R1+0xb20], R32 ;  /* 0x000b202001007387 */ /* 0x0003e80000100a00 */
[----:B------:R-:W4:Y:S01]  /*16600*/  LDL.LU.64 R64, [R1+0xad0] ;  /* 0x000ad00001407983 */ /* 0x000f220000300a00 */
[----:B------:R-:W-:-:S03]  /*16610*/  IMAD.WIDE R6, R2, 0x4, R228 ;  /* 0x0000000402067825 */ /* 0x000fc600078e02e4 */
[----:B------:R1:W-:Y:S04]  /*16620*/  LDGSTS.E [R9+0x4000c], desc[UR8][R36.64], !P5 ;  /* 0x4000c00024097fae */ /* 0x0003e8000e921848 */
[----:B------:R1:W-:Y:S04]  /*16630*/  STL.64 [R1+0xb18], R30 ;  /* 0x000b181e01007387 */ /* 0x0003e80000100a00 */
[----:B------:R-:W-:Y:S04]  /*16640*/  LDGSTS.E [R9+0x4400c], desc[UR8][R32.64], !P5 ;  /* 0x4400c00020097fae */ /* 0x000fe8000e921848 */
[----:B------:R3:W-:Y:S01]  /*16650*/  STL.64 [R1+0xb10], R6 ;  /* 0x000b100601007387 */ /* 0x0007e20000100a00 */
[----:B------:R-:W-:Y:S01]  /*16660*/  ISETP.GE.U32.AND P1, PT, R233, 0x7fffff15, PT ;  /* 0x7fffff15e900780c */ /* 0x000fe20003f26070 */
[----:B-1----:R-:W1:Y:S02]  /*16670*/  LDC R36, c[0x0][0x230] ;  /* 0x00008c00ff247b82 */ /* 0x002e640000000800 */
[----:B------:R-:W-:Y:S04]  /*16680*/  LDGSTS.E [R9+0x4800c], desc[UR8][R30.64], !P5 ;  /* 0x4800c0001e097fae */ /* 0x000fe8000e921848 */
[----:B------:R-:W4:Y:S01]  /*16690*/  LDL.LU.64 R32, [R1+0xac8] ;  /* 0x000ac80001207983 */ /* 0x000f220000300a00 */
[----:B------:R-:W-:Y:S01]  /*166a0*/  IADD3 R233, R46, -0x8d, RZ ;  /* 0xffffff732ee97810 */ /* 0x000fe20007ffe0ff */
[----:B------:R-:W1:Y:S02]  /*166b0*/  LDC R37, c[0x0][0x230] ;  /* 0x00008c00ff257b82 */ /* 0x000e640000000800 */
[----:B------:R3:W-:Y:S04]  /*166c0*/  LDGSTS.E [R9+0x4c00c], desc[UR8][R6.64], !P5 ;  /* 0x4c00c00006097fae */ /* 0x0007e8000e921848 */
[----:B------:R-:W4:Y:S02]  /*166d0*/  LDL.LU.64 R30, [R1+0xac0] ;  /* 0x000ac000011e7983 */ /* 0x000f240000300a00 */
[----:B------:R-:W1:Y:S02]  /*166e0*/  LDC R46, c[0x0][0x230] ;  /* 0x00008c00ff2e7b82 */ /* 0x000e640000000800 */
[----:B------:R-:W4:Y:S01]  /*166f0*/  LDL.LU.64 R228, [R1+0xab8] ;  /* 0x000ab80001e47983 */ /* 0x000f220000300a00 */
[----:B------:R-:W-:Y:S01]  /*16700*/  ISETP.GE.U32.AND P6, PT, R233, 0x7fffff34, PT ;  /* 0x7fffff34e900780c */ /* 0x000fe20003fc6070 */
[----:B------:R-:W-:-:S05]  /*16710*/  VIADD R233, R47, 0xffffff72 ;  /* 0xffffff722fe97836 */ /* 0x000fca0000000000 */
[----:B------:R-:W-:Y:S01]  /*16720*/  ISETP.GE.U32.AND P5, PT, R233, 0x7fffff33, PT ;  /* 0x7fffff33e900780c */ /* 0x000fe20003fa6070 */
[----:B------:R-:W-:Y:S02]  /*16730*/  VIADD R233, R252, 0xffffff71 ;  /* 0xffffff71fce97836 */ /* 0x000fe40000000000 */
[----:B------:R-:W1:Y:S01]  /*16740*/  LDC R252, c[0x0][0x230] ;  /* 0x00008c00fffc7b82 */ /* 0x000e620000000800 */
[----:B--2---:R-:W-:-:S04]  /*16750*/  IMAD.WIDE R28, R2, 0x4, R28 ;  /* 0x00000004021c7825 */ /* 0x004fc800078e021c */
[C---:B---3--:R-:W-:Y:S01]  /*16760*/  IMAD.WIDE R20, R2.reuse, 0x4, R20 ;  /* 0x0000000402147825 */ /* 0x048fe200078e0214 */
[----:B------:R2:W-:Y:S03]  /*16770*/  STL.64 [R1+0xb08], R28 ;  /* 0x000b081c01007387 */ /* 0x0005e60000100a00 */
[C---:B------:R-:W-:Y:S01]  /*16780*/  IMAD.WIDE R18, R2.reuse, 0x4, R18 ;  /* 0x0000000402127825 */ /* 0x040fe200078e0212 */
[----:B------:R3:W-:Y:S04]  /*16790*/  STL.64 [R1+0xb00], R20 ;  /* 0x000b001401007387 */ /* 0x0007e80000100a00 */
[----:B------:R1:W-:Y:S01]  /*167a0*/  STL.64 [R1+0xaf8], R18 ;  /* 0x000af81201007387 */ /* 0x0003e20000100a00 */
[----:B------:R-:W-:-:S03]  /*167b0*/  IMAD.WIDE R6, R2, 0x4, R66 ;  /* 0x0000000402067825 */ /* 0x000fc600078e0242 */
[----:B------:R-:W-:Y:S04]  /*167c0*/  LDGSTS.E [R9+0x50000], desc[UR8][R28.64], !P3 ;  /* 0x500000001c097fae */ /* 0x000fe8000d921848 */
[----:B------:R-:W3:Y:S04]  /*167d0*/  LDL.LU.64 R66, [R1+0xab0] ;  /* 0x000ab00001427983 */ /* 0x000ee80000300a00 */
[----:B------:R1:W-:Y:S04]  /*167e0*/  STL.64 [R1+0xaf0], R6 ;  /* 0x000af00601007387 */ /* 0x0003e80000100a00 */
[----:B--2---:R-:W2:Y:S04]  /*167f0*/  LDL.LU.64 R28, [R1+0xaa8] ;  /* 0x000aa800011c7983 */ /* 0x004ea80000300a00 */
[----:B------:R-:W-:Y:S01]  /*16800*/  LDGSTS.E [R9+0x54000], desc[UR8][R20.64], !P3 ;  /* 0x5400000014097fae */ /* 0x000fe2000d921848 */
[----:B------:R-:W-:-:S03]  /*16810*/  IMAD.WIDE R44, R2, 0x4, R44 ;  /* 0x00000004022c7825 */ /* 0x000fc600078e022c */
[----:B------:R-:W-:Y:S04]  /*16820*/  LDGSTS.E [R9+0x58000], desc[UR8][R18.64], !P3 ;  /* 0x5800000012097fae */ /* 0x000fe8000d921848 */
[----:B------:R1:W-:Y:S01]  /*16830*/  LDGSTS.E [R9+0x5c000], desc[UR8][R6.64], !P3 ;  /* 0x5c00000006097fae */ /* 0x0003e2000d921848 */
[----:B----4-:R-:W-:-:S03]  /*16840*/  IMAD.WIDE R34, R2, 0x4, R34 ;  /* 0x0000000402227825 */ /* 0x010fc600078e0222 */
[----:B---3--:R-:W3:Y:S04]  /*16850*/  LDL.LU.64 R20, [R1+0xaa0] ;  /* 0x000aa00001147983 */ /* 0x008ee80000300a00 */
[----:B-1----:R-:W4:Y:S01]  /*16860*/  LDL.LU.64 R18, [R1+0xa98] ;  /* 0x000a980001127983 */ /* 0x002f220000300a00 */
[----:B------:R-:W-:-:S03]  /*16870*/  IMAD.WIDE R26, R2, 0x4, R26 ;  /* 0x00000004021a7825 */ /* 0x000fc600078e021a */
[----:B------:R1:W-:Y:S01]  /*16880*/  STL.64 [R1+0xae8], R44 ;  /* 0x000ae82c01007387 */ /* 0x0003e20000100a00 */
[----:B------:R-:W-:-:S03]  /*16890*/  ISETP.GE.U32.AND P3, PT, R233, 0x7fffff32, PT ;  /* 0x7fffff32e900780c */ /* 0x000fc60003f66070 */
[----:B------:R1:W-:Y:S01]  /*168a0*/  STL.64 [R1+0xae0], R34 ;  /* 0x000ae02201007387 */ /* 0x0003e20000100a00 */
[----:B------:R-:W-:-:S03]  /*168b0*/  IADD3 R233, R46, -0x90, RZ ;  /* 0xffffff702ee97810 */ /* 0x000fc60007ffe0ff */
[----:B------:R-:W-:Y:S01]  /*168c0*/  LDGSTS.E [R9+0x50004], desc[UR8][R44.64], !P4 ;  /* 0x500040002c097fae */ /* 0x000fe2000e121848 */
[----:B------:R-:W-:-:S03]  /*168d0*/  IMAD.WIDE R6, R2, 0x4, R64 ;  /* 0x0000000402067825 */ /* 0x000fc600078e0240 */
[----:B------:R1:W-:Y:S04]  /*168e0*/  STL.64 [R1+0xad8], R26 ;  /* 0x000ad81a01007387 */ /* 0x0003e80000100a00 */
[----:B------:R1:W-:Y:S04]  /*168f0*/  LDGSTS.E [R9+0x54004], desc[UR8][R34.64], !P4 ;  /* 0x5400400022097fae */ /* 0x0003e8000e121848 */
[----:B-1----:R-:W4:Y:S04]  /*16900*/  LDL.LU.64 R44, [R1+0xa90] ;  /* 0x000a9000012c7983 */ /* 0x002f280000300a00 */
[----:B------:R1:W-:Y:S04]  /*16910*/  STL.64 [R1+0xad0], R6 ;  /* 0x000ad00601007387 */ /* 0x0003e80000100a00 */
[----:B------:R1:W-:Y:S04]  /*16920*/  LDGSTS.E [R9+0x58004], desc[UR8][R26.64], !P4 ;  /* 0x580040001a097fae */ /* 0x0003e8000e121848 */
[----:B------:R1:W-:Y:S01]  /*16930*/  LDGSTS.E [R9+0x5c004], desc[UR8][R6.64], !P4 ;  /* 0x5c00400006097fae */ /* 0x0003e2000e121848 */
[----:B------:R-:W-:-:S03]  /*16940*/  IMAD.WIDE R46, R2, 0x4, R32 ;  /* 0x00000004022e7825 */ /* 0x000fc600078e0220 */
[----:B------:R-:W4:Y:S01]  /*16950*/  LDL.LU.64 R32, [R1+0xa88] ;  /* 0x000a880001207983 */ /* 0x000f220000300a00 */
[----:B------:R-:W-:-:S03]  /*16960*/  IMAD.WIDE R34, R2, 0x4, R30 ;  /* 0x0000000402227825 */ /* 0x000fc600078e021e */
[----:B------:R-:W-:Y:S01]  /*16970*/  STL.64 [R1+0xac8], R46 ;  /* 0x000ac82e01007387 */ /* 0x000fe20000100a00 */
[----:B-1----:R-:W-:-:S03]  /*16980*/  IMAD.WIDE R26, R2, 0x4, R228 ;  /* 0x00000004021a7825 */ /* 0x002fc600078e02e4 */
[----:B------:R-:W4:Y:S04]  /*16990*/  LDL.LU.64 R30, [R1+0xa80] ;  /* 0x000a8000011e7983 */ /* 0x000f280000300a00 */
[----:B------:R1:W-:Y:S04]  /*169a0*/  STL.64 [R1+0xac0], R34 ;  /* 0x000ac02201007387 */ /* 0x0003e80000100a00 */
[----:B------:R-:W4:Y:S04]  /*169b0*/  LDL.LU.64 R64, [R1+0xa78] ;  /* 0x000a780001407983 */ /* 0x000f280000300a00 */
[----:B------:R1:W-:Y:S04]  /*169c0*/  STL.64 [R1+0xab8], R26 ;  /* 0x000ab81a01007387 */ /* 0x0003e80000100a00 */
[----:B------:R-:W4:Y:S04]  /*169d0*/  LDL.LU.64 R228, [R1+0xa70] ;  /* 0x000a700001e47983 */ /* 0x000f280000300a00 */
[----:B------:R-:W-:Y:S04]  /*169e0*/  LDGSTS.E [R9+0x50008], desc[UR8][R46.64], !P2 ;  /* 0x500080002e097fae */ /* 0x000fe8000d121848 */
[----:B------:R-:W-:Y:S04]  /*169f0*/  LDGSTS.E [R9+0x54008], desc[UR8][R34.64], !P2 ;  /* 0x5400800022097fae */ /* 0x000fe8000d121848 */
[----:B------:R-:W-:Y:S01]  /*16a00*/  LDGSTS.E [R9+0x58008], desc[UR8][R26.64], !P2 ;  /* 0x580080001a097fae */ /* 0x000fe2000d121848 */
[----:B------:R-:W-:-:S05]  /*16a10*/  IMAD.WIDE R6, R2, 0x4, R66 ;  /* 0x0000000402067825 */ /* 0x000fca00078e0242 */
[----:B------:R4:W-:Y:S01]  /*16a20*/  STL.64 [R1+0xab0], R6 ;  /* 0x000ab00601007387 */ /* 0x0009e20000100a00 */
[----:B--2---:R-:W-:-:S03]  /*16a30*/  IMAD.WIDE R28, R2, 0x4, R28 ;  /* 0x00000004021c7825 */ /* 0x004fc600078e021c */
[----:B-1----:R-:W2:Y:S04]  /*16a40*/  LDL.LU.64 R34, [R1+0xa68] ;  /* 0x000a680001227983 */ /* 0x002ea80000300a00 */
[----:B------:R-:W-:Y:S04]  /*16a50*/  STL.64 [R1+0xaa8], R28 ;  /* 0x000aa81c01007387 */ /* 0x000fe80000100a00 */
[----:B------:R-:W2:Y:S04]  /*16a60*/  LDL.LU.64 R26, [R1+0xa60] ;  /* 0x000a6000011a7983 */ /* 0x000ea80000300a00 */
[----:B------:R1:W-:Y:S01]  /*16a70*/  LDGSTS.E [R9+0x5c008], desc[UR8][R6.64], !P2 ;  /* 0x5c00800006097fae */ /* 0x0003e2000d121848 */
[----:B---3--:R-:W-:-:S03]  /*16a80*/  IMAD.WIDE R20, R2, 0x4, R20 ;  /* 0x0000000402147825 */ /* 0x008fc600078e0214 */
[----:B------:R-:W-:Y:S01]  /*16a90*/  LDGSTS.E [R9+0x5000c], desc[UR8][R28.64], !P1 ;  /* 0x5000c0001c097fae */ /* 0x000fe2000c921848 */
[----:B----4-:R-:W-:-:S03]  /*16aa0*/  IMAD.WIDE R18, R2, 0x4, R18 ;  /* 0x0000000402127825 */ /* 0x010fc600078e0212 */
[----:B------:R-:W-:Y:S04]  /*16ab0*/  STL.64 [R1+0xaa0], R20 ;  /* 0x000aa01401007387 */ /* 0x000fe80000100a00 */
[----:B------:R-:W3:Y:S04]  /*16ac0*/  LDL.LU.64 R66, [R1+0xa58] ;  /* 0x000a580001427983 */ /* 0x000ee80000300a00 */
[----:B------:R4:W-:Y:S04]  /*16ad0*/  STL.64 [R1+0xa98], R18 ;  /* 0x000a981201007387 */ /* 0x0009e80000100a00 */
[----:B------:R-:W3:Y:S04]  /*16ae0*/  LDL.LU.64 R46, [R1+0xa50] ;  /* 0x000a5000012e7983 */ /* 0x000ee80000300a00 */
[----:B------:R-:W-:Y:S04]  /*16af0*/  LDGSTS.E [R9+0x5400c], desc[UR8][R20.64], !P1 ;  /* 0x5400c00014097fae */ /* 0x000fe8000c921848 */
[----:B------:R-:W-:Y:S01]  /*16b00*/  LDGSTS.E [R9+0x5800c], desc[UR8][R18.64], !P1 ;  /* 0x5800c00012097fae */ /* 0x000fe2000c921848 */
[C---:B-1----:R-:W-:Y:S01]  /*16b10*/  IMAD.WIDE R6, R2.reuse, 0x4, R44 ;  /* 0x0000000402067825 */ /* 0x042fe200078e022c */
[----:B------:R-:W-:Y:S01]  /*16b20*/  ISETP.GE.U32.AND P4, PT, R233, 0x7fffff31, PT ;  /* 0x7fffff31e900780c */ /* 0x000fe20003f86070 */
[----:B------:R-:W1:Y:S03]  /*16b30*/  LDC R45, c[0x0][0x230] ;  /* 0x00008c00ff2d7b82 */ /* 0x000e660000000800 */
[----:B------:R-:W-:Y:S04]  /*16b40*/  STL.64 [R1+0xa90], R6 ;  /* 0x000a900601007387 */ /* 0x000fe80000100a00 */
[----:B----4-:R-:W4:Y:S01]  /*16b50*/  LDL.LU.64 R18, [R1+0xa48] ;  /* 0x000a480001127983 */ /* 0x010f220000300a00 */
[----:B------:R-:W1:Y:S03]  /*16b60*/  LDC R44, c[0x0][0x230] ;  /* 0x00008c00ff2c7b82 */ /* 0x000e660000000800 */
[----:B------:R-:W4:Y:S01]  /*16b70*/  LDL.LU.64 R20, [R1+0xa40] ;  /* 0x000a400001147983 */ /* 0x000f220000300a00 */
[----:B------:R-:W-:-:S03]  /*16b80*/  IMAD.WIDE R32, R2, 0x4, R32 ;  /* 0x0000000402207825 */ /* 0x000fc600078e0220 */
[----:B------:R-:W4:Y:S04]  /*16b90*/  LDL.LU.64 R28, [R1+0xa38] ;  /* 0x000a3800011c7983 */ /* 0x000f280000300a00 */
[----:B------:R1:W-:Y:S04]  /*16ba0*/  LDGSTS.E [R9+0x5c00c], desc[UR8][R6.64], !P1 ;  /* 0x5c00c00006097fae */ /* 0x0003e8000c921848 */
[----:B------:R1:W-:Y:S01]  /*16bb0*/  STL.64 [R1+0x22f0], R8 ;  /* 0x0022f00801007387 */ /* 0x0003e20000100a00 */
[----:B------:R-:W-:-:S03]  /*16bc0*/  IMAD.WIDE R30, R2, 0x4, R30 ;  /* 0x00000004021e7825 */ /* 0x000fc600078e021e */
[----:B------:R1:W-:Y:S04]  /*16bd0*/  STL.64 [R1+0xa88], R32 ;  /* 0x000a882001007387 */ /* 0x0003e80000100a00 */
[----:B------:R1:W-:Y:S02]  /*16be0*/  STL.64 [R1+0xa80], R30 ;  /* 0x000a801e01007387 */ /* 0x0003e40000100a00 */
[C---:B-1----:R-:W-:Y:S02]  /*16bf0*/  IMAD.WIDE R8, R2.reuse, 0x4, R64 ;  /* 0x0000000402087825 */ /* 0x042fe400078e0240 */
[----:B------:R-:W-:Y:S02]  /*16c00*/  LDGSTS.E [R10+0x40000], desc[UR8][R32.64], !P6 ;  /* 0x40000000200a7fae */ /* 0x000fe4000f121848 */
[----:B------:R-:W-:-:S02]  /*16c10*/  IMAD.WIDE R6, R2, 0x4, R228 ;  /* 0x0000000402067825 */ /* 0x000fc400078e02e4 */
[----:B------:R3:W-:Y:S04]  /*16c20*/  STL.64 [R1+0xa78], R8 ;  /* 0x000a780801007387 */ /* 0x0007e80000100a00 */
[----:B------:R-:W4:Y:S04]  /*16c30*/  LDL.LU.64 R64, [R1+0xa30] ;  /* 0x000a300001407983 */ /* 0x000f280000300a00 */
[----:B------:R1:W-:Y:S04]  /*16c40*/  STL.64 [R1+0xa70], R6 ;  /* 0x000a700601007387 */ /* 0x0003e80000100a00 */
[----:B------:R-:W4:Y:S04]  /*16c50*/  LDL.LU.64 R32, [R1+0xa28] ;  /* 0x000a280001207983 */ /* 0x000f280000300a00 */
[----:B------:R-:W-:Y:S01]  /*16c60*/  LDGSTS.E [R10+0x44000], desc[UR8][R30.64], !P6 ;  /* 0x440000001e0a7fae */ /* 0x000fe2000f121848 */
[----:B------:R-:W-:-:S02]  /*16c70*/  VIADD R233, R36, 0xffffff53 ;  /* 0xffffff5324e97836 */ /* 0x000fc40000000000 */
[----:B------:R-:W1:Y:S01]  /*16c80*/  LDC R36, c[0x0][0x230] ;  /* 0x00008c00ff247b82 */ /* 0x000e620000000800 */
[----:B------:R3:W-:Y:S04]  /*16c90*/  LDGSTS.E [R10+0x48000], desc[UR8][R8.64], !P6 ;  /* 0x48000000080a7fae */ /* 0x0007e8000f121848 */
[----:B------:R-:W4:Y:S04]  /*16ca0*/  LDL.LU.64 R30, [R1+0xa20] ;  /* 0x000a2000011e7983 */ /* 0x000f280000300a00 */
[----:B------:R-:W4:Y:S01]  /*16cb0*/  LDL.LU.64 R228, [R1+0xa18] ;  /* 0x000a180001e47983 */ /* 0x000f220000300a00 */
[----:B------:R-:W-:Y:S01]  /*16cc0*/  ISETP.GE.U32.AND P2, PT, R233, 0x7fffff14, PT ;  /* 0x7fffff14e900780c */ /* 0x000fe20003f46070 */
[----:B------:R-:W-:-:S02]  /*16cd0*/  VIADD R233, R37, 0xffffff52 ;  /* 0xffffff5225e97836 */ /* 0x000fc40000000000 */
[----:B------:R3:W-:Y:S03]  /*16ce0*/  LDGSTS.E [R10+0x4c000], desc[UR8][R6.64], !P6 ;  /* 0x4c000000060a7fae */ /* 0x0007e6000f121848 */
[----:B------:R-:W-:Y:S02]  /*16cf0*/  ISETP.GE.U32.AND P1, PT, R233, 0x7fffff13, PT ;  /* 0x7fffff13e900780c */ /* 0x000fe40003f26070 */
[----:B------:R-:W-:Y:S02]  /*16d00*/  IADD3 R233, R252, -0xaf, RZ ;  /* 0xffffff51fce97810 */ /* 0x000fe40007ffe0ff */
[----:B------:R-:W4:Y:S02]  /*16d10*/  LDC R252, c[0x0][0x230] ;  /* 0x00008c00fffc7b82 */ /* 0x000f240000000800 */
[----:B------:R-:W-:Y:S01]  /*16d20*/  ISETP.GE.U32.AND P6, PT, R233, 0x7fffff12, PT ;  /* 0x7fffff12e900780c */ /* 0x000fe20003fc6070 */
[----:B-1----:R-:W-:-:S02]  /*16d30*/  VIADD R233, R36, 0xffffff50 ;  /* 0xffffff5024e97836 */ /* 0x002fc40000000000 */
[----:B--2---:R-:W-:-:S04]  /*16d40*/  IMAD.WIDE R34, R2, 0x4, R34 ;  /* 0x0000000402227825 */ /* 0x004fc800078e0222 */
[C---:B------:R-:W-:Y:S01]  /*16d50*/  IMAD.WIDE R26, R2.reuse, 0x4, R26 ;  /* 0x00000004021a7825 */ /* 0x040fe200078e021a */
[----:B------:R-:W-:Y:S04]  /*16d60*/  STL.64 [R1+0xa68], R34 ;  /* 0x000a682201007387 */ /* 0x000fe80000100a00 */
[----:B------:R1:W-:Y:S04]  /*16d70*/  STL.64 [R1+0xa60], R26 ;  /* 0x000a601a01007387 */ /* 0x0003e80000100a00 */
[----:B------:R2:W-:Y:S04]  /*16d80*/  LDGSTS.E [R10+0x40004], desc[UR8][R34.64], !P5 ;  /* 0x40004000220a7fae */ /* 0x0005e8000e921848 */
[----:B------:R-:W-:Y:S01]  /*16d90*/  LDGSTS.E [R10+0x44004], desc[UR8][R26.64], !P5 ;  /* 0x440040001a0a7fae */ /* 0x000fe2000e921848 */
[----:B---3--:R-:W-:-:S02]  /*16da0*/  IMAD.WIDE R8, R2, 0x4, R66 ;  /* 0x0000000402087825 */ /* 0x008fc400078e0242 */
[----:B------:R-:W3:Y:S03]  /*16db0*/  LDC R66, c[0x0][0x230] ;  /* 0x00008c00ff427b82 */ /* 0x000ee60000000800 */
[----:B------:R2:W-:Y:S01]  /*16dc0*/  STL.64 [R1+0xa58], R8 ;  /* 0x000a580801007387 */ /* 0x0005e20000100a00 */
[----:B------:R-:W-:-:S03]  /*16dd0*/  IMAD.WIDE R6, R2, 0x4, R46 ;  /* 0x0000000402067825 */ /* 0x000fc600078e022e */
[----:B------:R2:W-:Y:S04]  /*16de0*/  LDGSTS.E [R10+0x48004], desc[UR8][R8.64], !P5 ;  /* 0x48004000080a7fae */ /* 0x0005e8000e921848 */
[----:B------:R-:W3:Y:S04]  /*16df0*/  LDL.LU.64 R46, [R1+0xa10] ;  /* 0x000a1000012e7983 */ /* 0x000ee80000300a00 */
[----:B------:R2:W-:Y:S04]  /*16e00*/  STL.64 [R1+0xa50], R6 ;  /* 0x000a500601007387 */ /* 0x0005e80000100a00 */
[----:B-1----:R-:W3:Y:S04]  /*16e10*/  LDL.LU.64 R26, [R1+0xa08] ;  /* 0x000a0800011a7983 */ /* 0x002ee80000300a00 */
[----:B------:R1:W-:Y:S01]  /*16e20*/  LDGSTS.E [R10+0x4c004], desc[UR8][R6.64], !P5 ;  /* 0x4c004000060a7fae */ /* 0x0003e2000e921848 */
[----:B----4-:R-:W-:-:S04]  /*16e30*/  IMAD.WIDE R36, R2, 0x4, R18 ;  /* 0x0000000402247825 */ /* 0x010fc800078e0212 */
[C---:B--2---:R-:W-:Y:S01]  /*16e40*/  IMAD.WIDE R34, R2.reuse, 0x4, R20 ;  /* 0x0000000402227825 */ /* 0x044fe200078e0214 */
[----:B------:R2:W-:Y:S03]  /*16e50*/  STL.64 [R1+0xa48], R36 ;  /* 0x000a482401007387 */ /* 0x0005e60000100a00 */
[C---:B------:R-:W-:Y:S01]  /*16e60*/  IMAD.WIDE R8, R2.reuse, 0x4, R28 ;  /* 0x0000000402087825 */ /* 0x040fe200078e021c */
[----:B------:R-:W4:Y:S04]  /*16e70*/  LDL.LU.64 R20, [R1+0xa00] ;  /* 0x000a000001147983 */ /* 0x000f280000300a00 */
[----:B------:R2:W-:Y:S04]  /*16e80*/  STL.64 [R1+0xa40], R34 ;  /* 0x000a402201007387 */ /* 0x0005e80000100a00 */
[----:B------:R-:W4:Y:S04]  /*16e90*/  LDL.LU.64 R18, [R1+0x9f8] ;  /* 0x0009f80001127983 */ /* 0x000f280000300a00 */
[----:B------:R-:W-:Y:S04]  /*16ea0*/  STL.64 [R1+0xa38], R8 ;  /* 0x000a380801007387 */ /* 0x000fe80000100a00 */
[----:B------:R-:W4:Y:S04]  /*16eb0*/  LDL.LU.64 R28, [R1+0x9f0] ;  /* 0x0009f000011c7983 */ /* 0x000f280000300a00 */
[----:B------:R2:W-:Y:S04]  /*16ec0*/  LDGSTS.E [R10+0x40008], desc[UR8][R36.64], !P3 ;  /* 0x40008000240a7fae */ /* 0x0005e8000d921848 */
[----:B------:R-:W-:Y:S04]  /*16ed0*/  LDGSTS.E [R10+0x44008], desc[UR8][R34.64], !P3 ;  /* 0x44008000220a7fae */ /* 0x000fe8000d921848 */
[----:B------:R-:W-:Y:S01]  /*16ee0*/  LDGSTS.E [R10+0x48008], desc[UR8][R8.64], !P3 ;  /* 0x48008000080a7fae */ /* 0x000fe2000d921848 */
[----:B-1----:R-:W-:-:S05]  /*16ef0*/  IMAD.WIDE R6, R2, 0x4, R64 ;  /* 0x0000000402067825 */ /* 0x002fca00078e0240 */
[----:B------:R1:W-:Y:S01]  /*16f00*/  STL.64 [R1+0xa30], R6 ;  /* 0x000a300601007387 */ /* 0x0003e20000100a00 */
[----:B--2---:R-:W-:-:S03]  /*16f10*/  IMAD.WIDE R36, R2, 0x4, R32 ;  /* 0x0000000402247825 */ /* 0x004fc600078e0220 */
[----:B------:R-:W2:Y:S04]  /*16f20*/  LDL.LU.64 R64, [R1+0x9e8] ;  /* 0x0009e80001407983 */ /* 0x000ea80000300a00 */
[----:B------:R-:W-:Y:S04]  /*16f30*/  STL.64 [R1+0xa28], R36 ;  /* 0x000a282401007387 */ /* 0x000fe80000100a00 */
[----:B------:R-:W2:Y:S04]  /*16f40*/  LDL.LU.64 R34, [R1+0x9e0] ;  /* 0x0009e00001227983 */ /* 0x000ea80000300a00 */
[----:B------:R-:W-:Y:S01]  /*16f50*/  LDGSTS.E [R10+0x4c008], desc[UR8][R6.64], !P3 ;  /* 0x4c008000060a7fae */ /* 0x000fe2000d921848 */
[----:B------:R-:W-:Y:S01]  /*16f60*/  IMAD.WIDE R32, R2, 0x4, R30 ;  /* 0x0000000402207825 */ /* 0x000fe200078e021e */
[----:B------:R-:W-:-:S02]  /*16f70*/  ISETP.GE.U32.AND P5, PT, R233, 0x7fffff11, PT ;  /* 0x7fffff11e900780c */ /* 0x000fc40003fa6070 */
[----:B------:R-:W-:Y:S01]  /*16f80*/  LDGSTS.E [R10+0x4000c], desc[UR8][R36.64], !P4 ;  /* 0x4000c000240a7fae */ /* 0x000fe2000e121848 */
[----:B------:R-:W-:-:S03]  /*16f90*/  IMAD.WIDE R30, R2, 0x4, R228 ;  /* 0x00000004021e7825 */ /* 0x000fc600078e02e4 */
[----:B------:R-:W-:Y:S04]  /*16fa0*/  STL.64 [R1+0xa20], R32 ;  /* 0x000a202001007387 */ /* 0x000fe80000100a00 */
[----:B-1----:R-:W2:Y:S04]  /*16fb0*/  LDL.LU.64 R6, [R1+0x9d8] ;  /* 0x0009d80001067983 */ /* 0x002ea80000300a00 */
[----:B------:R1:W-:Y:S04]  /*16fc0*/  STL.64 [R1+0xa18], R30 ;  /* 0x000a181e01007387 */ /* 0x0003e80000100a00 */
[----:B------:R-:W2:Y:S01]  /*16fd0*/  LDL.LU.64 R228, [R1+0x9d0] ;  /* 0x0009d00001e47983 */ /* 0x000ea20000300a00 */
[----:B------:R-:W-:-:S03]  /*16fe0*/  VIADD R233, R45, 0xffffff6f ;  /* 0xffffff6f2de97836 */ /* 0x000fc60000000000 */
[----:B------:R-:W-:Y:S02]  /*16ff0*/  LDGSTS.E [R10+0x4400c], desc[UR8][R32.64], !P4 ;  /* 0x4400c000200a7fae */ /* 0x000fe4000e121848 */
[----:B------:R-:W-:Y:S02]  /*17000*/  ISETP.GE.U32.AND P3, PT, R233, 0x7fffff30, PT ;  /* 0x7fffff30e900780c */ /* 0x000fe40003f66070 */
[----:B------:R-:W-:Y:S01]  /*17010*/  IADD3 R233, R44, -0x92, RZ ;  /* 0xffffff6e2ce97810 */ /* 0x000fe20007ffe0ff */
[----:B------:R1:W-:Y:S02]  /*17020*/  LDGSTS.E [R10+0x4800c], desc[UR8][R30.64], !P4 ;  /* 0x4800c0001e0a7fae */ /* 0x0003e4000e121848 */
[----:B-1----:R-:W1:Y:S08]  /*17030*/  LDC R31, c[0x0][0x230] ;  /* 0x00008c00ff1f7b82 */ /* 0x002e700000000800 */
[----:B------:R-:W1:Y:S01]  /*17040*/  LDC R30, c[0x0][0x230] ;  /* 0x00008c00ff1e7b82 */ /* 0x000e620000000800 */
[----:B---3--:R-:W-:-:S05]  /*17050*/  IMAD.WIDE R8, R2, 0x4, R46 ;  /* 0x0000000402087825 */ /* 0x008fca00078e022e */
[----:B------:R3:W-:Y:S01]  /*17060*/  STL.64 [R1+0xa10], R8 ;  /* 0x000a100801007387 */ /* 0x0007e20000100a00 */
[----:B------:R-:W-:-:S03]  /*17070*/  IMAD.WIDE R26, R2, 0x4, R26 ;  /* 0x00000004021a7825 */ /* 0x000fc600078e021a */
[----:B------:R-:W2:Y:S04]  /*17080*/  LDL.LU.64 R44, [R1+0x9c8] ;  /* 0x0009c800012c7983 */ /* 0x000ea80000300a00 */
[----:B------:R-:W2:Y:S04]  /*17090*/  LDL.LU.64 R32, [R1+0x9c0] ;  /* 0x0009c00001207983 */ /* 0x000ea80000300a00 */
[----:B------:R3:W-:Y:S04]  /*170a0*/  LDGSTS.E [R10+0x4c00c], desc[UR8][R8.64], !P4 ;  /* 0x4c00c000080a7fae */ /* 0x0007e8000e121848 */
[----:B------:R-:W2:Y:S01]  /*170b0*/  LDL.LU.64 R36, [R1+0x9b8] ;  /* 0x0009b80001247983 */ /* 0x000ea20000300a00 */
[----:B----4-:R-:W-:-:S03]  /*170c0*/  IMAD.WIDE R20, R2, 0x4, R20 ;  /* 0x0000000402147825 */ /* 0x010fc600078e0214 */
[----:B------:R-:W4:Y:S04]  /*170d0*/  LDL.LU.64 R46, [R1+0x9b0] ;  /* 0x0009b000012e7983 */ /* 0x000f280000300a00 */
[----:B------:R1:W-:Y:S01]  /*170e0*/  STL.64 [R1+0xa08], R26 ;  /* 0x000a081a01007387 */ /* 0x0003e20000100a00 */
[----:B------:R-:W-:-:S03]  /*170f0*/  IMAD.WIDE R18, R2, 0x4, R18 ;  /* 0x0000000402127825 */ /* 0x000fc600078e0212 */
[----:B------:R-:W-:Y:S01]  /*17100*/  STL.64 [R1+0xa00], R20 ;  /* 0x000a001401007387 */ /* 0x000fe20000100a00 */
[----:B---3--:R-:W-:-:S03]  /*17110*/  IMAD.WIDE R8, R2, 0x4, R28 ;  /* 0x0000000402087825 */ /* 0x008fc600078e021c */
[----:B------:R3:W-:Y:S04]  /*17120*/  STL.64 [R1+0x9f8], R18 ;  /* 0x0009f81201007387 */ /* 0x0007e80000100a00 */
[----:B------:R3:W-:Y:S04]  /*17130*/  STL.64 [R1+0x9f0], R8 ;  /* 0x0009f00801007387 */ /* 0x0007e80000100a00 */
[----:B------:R-:W4:Y:S04]  /*17140*/  LDL.LU.64 R28, [R1+0x9a8] ;  /* 0x0009a800011c7983 */ /* 0x000f280000300a00 */
[----:B------:R-:W-:Y:S04]  /*17150*/  LDGSTS.E [R10+0x50000], desc[UR8][R26.64], !P2 ;  /* 0x500000001a0a7fae */ /* 0x000fe8000d121848 */
[----:B------:R-:W-:Y:S04]  /*17160*/  LDGSTS.E [R10+0x54000], desc[UR8][R20.64], !P2 ;  /* 0x54000000140a7fae */ /* 0x000fe8000d121848 */
[----:B------:R-:W-:Y:S01]  /*17170*/  LDGSTS.E [R10+0x58000], desc[UR8][R18.64], !P2 ;  /* 0x58000000120a7fae */ /* 0x000fe2000d121848 */
[----:B--2---:R-:W-:-:S03]  /*17180*/  IMAD.WIDE R64, R2, 0x4, R64 ;  /* 0x0000000402407825 */ /* 0x004fc600078e0240 */
[----:B-1----:R-:W2:Y:S04]  /*17190*/  LDL.LU.64 R26, [R1+0x9a0] ;  /* 0x0009a000011a7983 */ /* 0x002ea80000300a00 */
[----:B------:R1:W-:Y:S01]  /*171a0*/  LDGSTS.E [R10+0x5c000], desc[UR8][R8.64], !P2 ;  /* 0x5c000000080a7fae */ /* 0x0003e2000d121848 */
[----:B------:R-:W-:-:S03]  /*171b0*/  IMAD.WIDE R34, R2, 0x4, R34 ;  /* 0x0000000402227825 */ /* 0x000fc600078e0222 */
[----:B---3--:R-:W3:Y:S04]  /*171c0*/  LDL.LU.64 R18, [R1+0x998] ;  /* 0x0009980001127983 */ /* 0x008ee80000300a00 */
[----:B------:R-:W3:Y:S04]  /*171d0*/  LDL.LU.64 R20, [R1+0x990] ;  /* 0x0009900001147983 */ /* 0x000ee80000300a00 */
[----:B------:R1:W-:Y:S02]  /*171e0*/  STL.64 [R1+0x9e8], R64 ;  /* 0x0009e84001007387 */ /* 0x0003e40000100a00 */
[----:B-1----:R-:W-:-:S02]  /*171f0*/  IMAD.WIDE R8, R2, 0x4, R6 ;  /* 0x0000000402087825 */ /* 0x002fc400078e0206 */
[----:B------:R-:W-:Y:S04]  /*17200*/  STL.64 [R1+0x9e0], R34 ;  /* 0x0009e02201007387 */ /* 0x000fe80000100a00 */
[----:B------:R1:W-:Y:S01]  /*17210*/  LDGSTS.E [R10+0x50004], desc[UR8][R64.64], !P1 ;  /* 0x50004000400a7fae */ /* 0x0003e2000c921848 */
[----:B------:R-:W-:-:S03]  /*17220*/  IMAD.WIDE R6, R2, 0x4, R228 ;  /* 0x0000000402067825 */ /* 0x000fc600078e02e4 */
[----:B------:R1:W-:Y:S04]  /*17230*/  STL.64 [R1+0x9d8], R8 ;  /* 0x0009d80801007387 */ /* 0x0003e80000100a00 */
[----:B------:R4:W-:Y:S04]  /*17240*/  STL.64 [R1+0x9d0], R6 ;  /* 0x0009d00601007387 */ /* 0x0009e80000100a00 */
[----:B------:R-:W3:Y:S01]  /*17250*/  LDL.LU.64 R228, [R1+0x988] ;  /* 0x0009880001e47983 */ /* 0x000ee20000300a00 */
[----:B------:R-:W-:Y:S01]  /*17260*/  ISETP.GE.U32.AND P4, PT, R233, 0x7fffff2f, PT ;  /* 0x7fffff2fe900780c */ /* 0x000fe20003f86070 */
[----:B-1----:R-:W1:Y:S02]  /*17270*/  LDC R64, c[0x0][0x230] ;  /* 0x00008c00ff407b82 */ /* 0x002e640000000800 */
[----:B------:R-:W-:Y:S01]  /*17280*/  LDGSTS.E [R10+0x54004], desc[UR8][R34.64], !P1 ;  /* 0x54004000220a7fae */ /* 0x000fe2000c921848 */
[----:B------:R-:W-:-:S03]  /*17290*/  VIADD R233, R252, 0xffffff6d ;  /* 0xffffff6dfce97836 */ /* 0x000fc60000000000 */
[----:B------:R1:W-:Y:S02]  /*172a0*/  LDGSTS.E [R10+0x58004], desc[UR8][R8.64], !P1 ;  /* 0x58004000080a7fae */ /* 0x0003e4000c921848 */
[----:B------:R-:W3:Y:S02]  /*172b0*/  LDC R252, c[0x0][0x230] ;  /* 0x00008c00fffc7b82 */ /* 0x000ee40000000800 */
[----:B------:R4:W-:Y:S01]  /*172c0*/  LDGSTS.E [R10+0x5c004], desc[UR8][R6.64], !P1 ;  /* 0x5c004000060a7fae */ /* 0x0009e2000c921848 */
[----:B------:R-:W-:Y:S01]  /*172d0*/  ISETP.GE.U32.AND P2, PT, R233, 0x7fffff2e, PT ;  /* 0x7fffff2ee900780c */ /* 0x000fe20003f46070 */
[----:B------:R-:W-:-:S05]  /*172e0*/  VIADD R233, R66, 0xffffff6c ;  /* 0xffffff6c42e97836 */ /* 0x000fca0000000000 */
[----:B------:R-:W-:Y:S02]  /*172f0*/  ISETP.GE.U32.AND P1, PT, R233, 0x7fffff2d, PT ;  /* 0x7fffff2de900780c */ /* 0x000fe40003f26070 */
[----:B------:R-:W-:Y:S01]  /*17300*/  IADD3 R233, R31, -0xb1, RZ ;  /* 0xffffff4f1fe97810 */ /* 0x000fe20007ffe0ff */
[----:B------:R-:W-:-:S04]  /*17310*/  IMAD.WIDE R44, R2, 0x4, R44 ;  /* 0x00000004022c7825 */ /* 0x000fc800078e022c */
[C---:B------:R-:W-:Y:S01]  /*17320*/  IMAD.WIDE R32, R2.reuse, 0x4, R32 ;  /* 0x0000000402207825 */ /* 0x040fe200078e0220 */
[----:B------:R-:W-:Y:S04]  /*17330*/  STL.64 [R1+0x9c8], R44 ;  /* 0x0009c82c01007387 */ /* 0x000fe80000100a00 */
[----:B------:R-:W-:Y:S01]  /*17340*/  LDGSTS.E [R10+0x50008], desc[UR8][R44.64], !P6 ;  /* 0x500080002c0a7fae */ /* 0x000fe2000f121848 */
[----:B-1----:R-:W-:-:S03]  /*17350*/  IMAD.WIDE R8, R2, 0x4, R36 ;  /* 0x0000000402087825 */ /* 0x002fc600078e0224 */
[----:B------:R-:W-:Y:S04]  /*17360*/  LDGSTS.E [R10+0x54008], desc[UR8][R32.64], !P6 ;  /* 0x54008000200a7fae */ /* 0x000fe8000f121848 */
[----:B------:R-:W3:Y:S01]  /*17370*/  LDL.LU.64 R36, [R1+0x980] ;  /* 0x0009800001247983 */ /* 0x000ee20000300a00 */
[----:B----4-:R-:W-:-:S03]  /*17380*/  IMAD.WIDE R6, R2, 0x4, R46 ;  /* 0x0000000402067825 */ /* 0x010fc600078e022e */
[----:B------:R1:W-:Y:S04]  /*17390*/  STL.64 [R1+0x9c0], R32 ;  /* 0x0009c02001007387 */ /* 0x0003e80000100a00 */
[----:B------:R-:W4:Y:S04]  /*173a0*/  LDL.LU.64 R34, [R1+0x978] ;  /* 0x0009780001227983 */ /* 0x000f280000300a00 */
[----:B------:R3:W-:Y:S04]  /*173b0*/  STL.64 [R1+0x9b8], R8 ;  /* 0x0009b80801007387 */ /* 0x0007e80000100a00 */
[----:B------:R-:W4:Y:S04]  /*173c0*/  LDL.LU.64 R46, [R1+0x970] ;  /* 0x00097000012e7983 */ /* 0x000f280000300a00 */
[----:B------:R3:W-:Y:S01]  /*173d0*/  STL.64 [R1+0x9b0], R6 ;  /* 0x0009b00601007387 */ /* 0x0007e20000100a00 */
[----:B------:R-:W-:-:S03]  /*173e0*/  IMAD.WIDE R28, R2, 0x4, R28 ;  /* 0x00000004021c7825 */ /* 0x000fc600078e021c */
[----:B------:R3:W-:Y:S04]  /*173f0*/  LDGSTS.E [R10+0x58008], desc[UR8][R8.64], !P6 ;  /* 0x58008000080a7fae */ /* 0x0007e8000f121848 */
[----:B------:R3:W-:Y:S04]  /*17400*/  LDGSTS.E [R10+0x5c008], desc[UR8][R6.64], !P6 ;  /* 0x5c008000060a7fae */ /* 0x0007e8000f121848 */
[----:B-1----:R-:W4:Y:S04]  /*17410*/  LDL.LU.64 R32, [R1+0x968] ;  /* 0x0009680001207983 */ /* 0x002f280000300a00 */
[----:B------:R-:W-:Y:S01]  /*17420*/  STL.64 [R1+0x9a8], R28 ;  /* 0x0009a81c01007387 */ /* 0x000fe20000100a00 */
[----:B--2---:R-:W-:-:S03]  /*17430*/  IMAD.WIDE R26, R2, 0x4, R26 ;  /* 0x00000004021a7825 */ /* 0x004fc600078e021a */
[----:B------:R-:W-:Y:S01]  /*17440*/  LDGSTS.E [R10+0x5000c], desc[UR8][R28.64], !P5 ;  /* 0x5000c0001c0a7fae */ /* 0x000fe2000e921848 */
[----:B---3--:R-:W-:-:S04]  /*17450*/  IMAD.WIDE R8, R2, 0x4, R18 ;  /* 0x0000000402087825 */ /* 0x008fc800078e0212 */
[----:B------:R-:W-:Y:S01]  /*17460*/  IMAD.WIDE R6, R2, 0x4, R20 ;  /* 0x0000000402067825 */ /* 0x000fe200078e0214 */
[----:B------:R-:W-:Y:S01]  /*17470*/  ISETP.GE.U32.AND P6, PT, R233, 0x7fffff10, PT ;  /* 0x7fffff10e900780c */ /* 0x000fe20003fc6070 */
[----:B------:R-:W2:Y:S04]  /*17480*/  LDL.LU.64 R20, [R1+0x960] ;  /* 0x0009600001147983 */ /* 0x000ea80000300a00 */
[----:B------:R1:W-:Y:S04]  /*17490*/  STL.64 [R1+0x9a0], R26 ;  /* 0x0009a01a01007387 */ /* 0x0003e80000100a00 */
[----:B------:R-:W3:Y:S04]  /*174a0*/  LDL.LU.64 R18, [R1+0x958] ;  /* 0x0009580001127983 */ /* 0x000ee80000300a00 */
[----:B------:R-:W-:Y:S01]  /*174b0*/  STL.64 [R1+0x998], R8 ;  /* 0x0009980801007387 */ /* 0x000fe20000100a00 */
[----:B------:R-:W-:-:S03]  /*174c0*/  VIADD R233, R30, 0xffffff4e ;  /* 0xffffff4e1ee97836 */ /* 0x000fc60000000000 */
[----:B------:R-:W3:Y:S04]  /*174d0*/  LDL.LU.64 R66, [R1+0x950] ;  /* 0x0009500001427983 */ /* 0x000ee80000300a00 */
[----:B------:R1:W-:Y:S04]  /*174e0*/  STL.64 [R1+0x990], R6 ;  /* 0x0009900601007387 */ /* 0x0003e80000100a00 */
[----:B------:R-:W-:Y:S01]  /*174f0*/  LDGSTS.E [R10+0x5400c], desc[UR8][R26.64], !P5 ;  /* 0x5400c0001a0a7fae */ /* 0x000fe2000e921848 */
[----:B------:R-:W-:-:S03]  /*17500*/  IMAD.WIDE R44, R2, 0x4, R228 ;  /* 0x00000004022c7825 */ /* 0x000fc600078e02e4 */
[----:B------:R-:W-:Y:S04]  /*17510*/  LDGSTS.E [R10+0x5800c], desc[UR8][R8.64], !P5 ;  /* 0x5800c000080a7fae */ /* 0x000fe8000e921848 */
[----:B------:R1:W-:Y:S04]  /*17520*/  LDGSTS.E [R10+0x5c00c], desc[UR8][R6.64], !P5 ;  /* 0x5c00c000060a7fae */ /* 0x0003e8000e921848 */
[----:B-1----:R-:W3:Y:S04]  /*17530*/  LDL.LU.64 R26, [R1+0x948] ;  /* 0x00094800011a7983 */ /* 0x002ee80000300a00 */
[----:B------:R-:W3:Y:S04]  /*17540*/  LDL.LU.64 R30, [R1+0x940] ;  /* 0x00094000011e7983 */ /* 0x000ee80000300a00 */
[----:B------:R-:W3:Y:S01]  /*17550*/  LDL.LU.64 R28, [R1+0x938] ;  /* 0x00093800011c7983 */ /* 0x000ee20000300a00 */
[----:B------:R-:W1:Y:S03]  /*17560*/  LDC R7, c[0x0][0x230] ;  /* 0x00008c00ff077b82 */ /* 0x000e660000000800 */
[----:B------:R4:W-:Y:S04]  /*17570*/  STL.64 [R1+0x988], R44 ;  /* 0x0009882c01007387 */ /* 0x0009e80000100a00 */
[----:B------:R-:W3:Y:S01]  /*17580*/  LDL.LU.64 R228, [R1+0x930] ;  /* 0x0009300001e47983 */ /* 0x000ee20000300a00 */
[----:B------:R-:W-:Y:S01]  /*17590*/  ISETP.GE.U32.AND P5, PT, R233, 0x7fffff0f, PT ;  /* 0x7fffff0fe900780c */ /* 0x000fe20003fa6070 */
[----:B------:R-:W-:Y:S01]  /*175a0*/  VIADD R233, R252, 0xffffff4d ;  /* 0xffffff4dfce97836 */ /* 0x000fe20000000000 */
[----:B------:R-:W1:Y:S01]  /*175b0*/  LDC R6, c[0x0][0x230] ;  /* 0x00008c00ff067b82 */ /* 0x000e620000000800 */
[----:B------:R-:W-:Y:S07]  /*175c0*/  LDGSTS.E [R11+0x40000], desc[UR8][R44.64], !P3 ;  /* 0x400000002c0b7fae */ /* 0x000fee000d921848 */
[----:B------:R-:W1:Y:S01]  /*175d0*/  LDC R252, c[0x0][0x230] ;  /* 0x00008c00fffc7b82 */ /* 0x000e620000000800 */
[----:B------:R-:W-:-:S04]  /*175e0*/  IMAD.WIDE R36, R2, 0x4, R36 ;  /* 0x0000000402247825 */ /* 0x000fc800078e0224 */
[C---:B----4-:R-:W-:Y:S01]  /*175f0*/  IMAD.WIDE R34, R2.reuse, 0x4, R34 ;  /* 0x0000000402227825 */ /* 0x050fe200078e0222 */
[----:B------:R4:W-:Y:S03]  /*17600*/  STL.64 [R1+0x980], R36 ;  /* 0x0009802401007387 */ /* 0x0009e60000100a00 */
[C---:B------:R-:W-:Y:S01]  /*17610*/  IMAD.WIDE R8, R2.reuse, 0x4, R46 ;  /* 0x0000000402087825 */ /* 0x040fe200078e022e */
[----:B------:R1:W-:Y:S04]  /*17620*/  STL.64 [R1+0x978], R34 ;  /* 0x0009782201007387 */ /* 0x0003e80000100a00 */
[----:B------:R3:W-:Y:S04]  /*17630*/  STL.64 [R1+0x970], R8 ;  /* 0x0009700801007387 */ /* 0x0007e80000100a00 */
[----:B------:R-:W-:Y:S04]  /*17640*/  LDGSTS.E [R11+0x44000], desc[UR8][R36.64], !P3 ;  /* 0x44000000240b7fae */ /* 0x000fe8000d921848 */
[----:B------:R-:W3:Y:S01]  /*17650*/  LDL.LU.64 R44, [R1+0x928] ;  /* 0x00092800012c7983 */ /* 0x000ee20000300a00 */
[----:B------:R-:W-:-:S03]  /*17660*/  IMAD.WIDE R46, R2, 0x4, R32 ;  /* 0x00000004022e7825 */ /* 0x000fc600078e0220 */
[----:B------:R-:W-:Y:S04]  /*17670*/  LDGSTS.E [R11+0x48000], desc[UR8][R34.64], !P3 ;  /* 0x48000000220b7fae */ /* 0x000fe8000d921848 */
[----:B----4-:R-:W4:Y:S04]  /*17680*/  LDL.LU.64 R36, [R1+0x920] ;  /* 0x0009200001247983 */ /* 0x010f280000300a00 */
[----:B------:R3:W-:Y:S01]  /*17690*/  LDGSTS.E [R11+0x4c000], desc[UR8][R8.64], !P3 ;  /* 0x4c000000080b7fae */ /* 0x0007e2000d921848 */
[----:B------:R-:W-:-:S03]  /*176a0*/  ISETP.GE.U32.AND P3, PT, R233, 0x7fffff0e, PT ;  /* 0x7fffff0ee900780c */ /* 0x000fc60003f66070 */
[----:B-1----:R-:W4:Y:S01]  /*176b0*/  LDL.LU.64 R34, [R1+0x918] ;  /* 0x0009180001227983 */ /* 0x002f220000300a00 */
[----:B------:R-:W-:-:S03]  /*176c0*/  IADD3 R233, R64, -0xb4, RZ ;  /* 0xffffff4c40e97810 */ /* 0x000fc60007ffe0ff */
[----:B------:R-:W-:Y:S01]  /*176d0*/  STL.64 [R1+0x968], R46 ;  /* 0x0009682e01007387 */ /* 0x000fe20000100a00 */
[----:B--2---:R-:W-:-:S03]  /*176e0*/  IMAD.WIDE R20, R2, 0x4, R20 ;  /* 0x0000000402147825 */ /* 0x004fc600078e0214 */
[----:B------:R-:W2:Y:S01]  /*176f0*/  LDL.LU.64 R32, [R1+0x910] ;  /* 0x0009100001207983 */ /* 0x000ea20000300a00 */
[----:B---3--:R-:W-:-:S03]  /*17700*/  IMAD.WIDE R18, R2, 0x4, R18 ;  /* 0x0000000402127825 */ /* 0x008fc600078e0212 */
[----:B------:R-:W-:Y:S04]  /*17710*/  STL.64 [R1+0x960], R20 ;  /* 0x0009601401007387 */ /* 0x000fe80000100a00 */
[----:B------:R-:W-:Y:S01]  /*17720*/  LDGSTS.E [R11+0x40004], desc[UR8][R46.64], !P4 ;  /* 0x400040002e0b7fae */ /* 0x000fe2000e121848 */
[----:B------:R-:W-:-:S03]  /*17730*/  IMAD.WIDE R8, R2, 0x4, R66 ;  /* 0x0000000402087825 */ /* 0x000fc600078e0242 */
[----:B------:R1:W-:Y:S04]  /*17740*/  STL.64 [R1+0x958], R18 ;  /* 0x0009581201007387 */ /* 0x0003e80000100a00 */
[----:B------:R-:W-:Y:S04]  /*17750*/  LDGSTS.E [R11+0x44004], desc[UR8][R20.64], !P4 ;  /* 0x44004000140b7fae */ /* 0x000fe8000e121848 */
[----:B------:R3:W-:Y:S04]  /*17760*/  STL.64 [R1+0x950], R8 ;  /* 0x0009500801007387 */ /* 0x0007e80000100a00 */
[----:B------:R-:W-:Y:S04]  /*17770*/  LDGSTS.E [R11+0x48004], desc[UR8][R18.64], !P4 ;  /* 0x48004000120b7fae */ /* 0x000fe8000e121848 */
[----:B------:R3:W-:Y:S01]  /*17780*/  LDGSTS.E [R11+0x4c004], desc[UR8][R8.64], !P4 ;  /* 0x4c004000080b7fae */ /* 0x0007e2000e121848 */
[----:B------:R-:W-:-:S04]  /*17790*/  IMAD.WIDE R64, R2, 0x4, R26 ;  /* 0x0000000402407825 */ /* 0x000fc800078e021a */
[C---:B------:R-:W-:Y:S01]  /*177a0*/  IMAD.WIDE R30, R2.reuse, 0x4, R30 ;  /* 0x00000004021e7825 */ /* 0x040fe200078e021e */
[----:B-1----:R-:W2:Y:S03]  /*177b0*/  LDL.LU.64 R18, [R1+0x908] ;  /* 0x0009080001127983 */ /* 0x002ea60000300a00 */
[C---:B------:R-:W-:Y:S01]  /*177c0*/  IMAD.WIDE R28, R2.reuse, 0x4, R28 ;  /* 0x00000004021c7825 */ /* 0x040fe200078e021c */
[----:B------:R-:W2:Y:S04]  /*177d0*/  LDL.LU.64 R20, [R1+0x900] ;  /* 0x0009000001147983 */ /* 0x000ea80000300a00 */
[----:B------:R-:W-:Y:S01]  /*177e0*/  STL.64 [R1+0x948], R64 ;  /* 0x0009484001007387 */ /* 0x000fe20000100a00 */
[----:B---3--:R-:W-:-:S03]  /*177f0*/  IMAD.WIDE R8, R2, 0x4, R228 ;  /* 0x0000000402087825 */ /* 0x008fc600078e02e4 */
[----:B------:R1:W-:Y:S04]  /*17800*/  STL.64 [R1+0x940], R30 ;  /* 0x0009401e01007387 */ /* 0x0003e80000100a00 */
[----:B------:R-:W3:Y:S04]  /*17810*/  LDL.LU.64 R26, [R1+0x8f8] ;  /* 0x0008f800011a7983 */ /* 0x000ee80000300a00 */
[----:B------:R1:W-:Y:S04]  /*17820*/  STL.64 [R1+0x938], R28 ;  /* 0x0009381c01007387 */ /* 0x0003e80000100a00 */
[----:B------:R-:W3:Y:S04]  /*17830*/  LDL.LU.64 R46, [R1+0x8f0] ;  /* 0x0008f000012e7983 */ /* 0x000ee80000300a00 */
[----:B------:R-:W-:Y:S04]  /*17840*/  LDGSTS.E [R11+0x40008], desc[UR8][R64.64], !P2 ;  /* 0x40008000400b7fae */ /* 0x000fe8000d121848 */
[----:B------:R2:W-:Y:S04]  /*17850*/  STL.64 [R1+0x930], R8 ;  /* 0x0009300801007387 */ /* 0x0005e80000100a00 */
[----:B------:R-:W-:Y:S01]  /*17860*/  LDGSTS.E [R11+0x44008], desc[UR8][R30.64], !P2 ;  /* 0x440080001e0b7fae */ /* 0x000fe2000d121848 */
[----:B------:R-:W-:-:S03]  /*17870*/  ISETP.GE.U32.AND P4, PT, R233, 0x7fffff0d, PT ;  /* 0x7fffff0de900780c */ /* 0x000fc60003f86070 */
[----:B-1----:R-:W3:Y:S04]  /*17880*/  LDL.LU.64 R30, [R1+0x8e8] ;  /* 0x0008e800011e7983 */ /* 0x002ee80000300a00 */
[----:B------:R-:W3:Y:S01]  /*17890*/  LDL.LU.64 R228, [R1+0x8e0] ;  /* 0x0008e00001e47983 */ /* 0x000ee20000300a00 */
[----:B------:R-:W-:-:S03]  /*178a0*/  VIADD R233, R7, 0xffffff6b ;  /* 0xffffff6b07e97836 */ /* 0x000fc60000000000 */
[----:B------:R1:W-:Y:S04]  /*178b0*/  LDGSTS.E [R11+0x48008], desc[UR8][R28.64], !P2 ;  /* 0x480080001c0b7fae */ /* 0x0003e8000d121848 */
[----:B------:R2:W-:Y:S01]  /*178c0*/  LDGSTS.E [R11+0x4c008], desc[UR8][R8.64], !P2 ;  /* 0x4c008000080b7fae */ /* 0x0005e2000d121848 */
[----:B------:R-:W-:Y:S01]  /*178d0*/  ISETP.GE.U32.AND P2, PT, R233, 0x7fffff2c, PT ;  /* 0x7fffff2ce900780c */ /* 0x000fe20003f46070 */
[----:B------:R-:W-:Y:S01]  /*178e0*/  VIADD R233, R6, 0xffffff6a ;  /* 0xffffff6a06e97836 */ /* 0x000fe20000000000 */
[----:B-1----:R-:W1:Y:S08]  /*178f0*/  LDC R29, c[0x0][0x230] ;  /* 0x00008c00ff1d7b82 */ /* 0x002e700000000800 */
[----:B------:R-:W1:Y:S01]  /*17900*/  LDC R28, c[0x0][0x230] ;  /* 0x00008c00ff1c7b82 */ /* 0x000e620000000800 */
[----:B------:R-:W-:-:S04]  /*17910*/  IMAD.WIDE R44, R2, 0x4, R44 ;  /* 0x00000004022c7825 */ /* 0x000fc800078e022c */
[C---:B----4-:R-:W-:Y:S01]  /*17920*/  IMAD.WIDE R36, R2.reuse, 0x4, R36 ;  /* 0x0000000402247825 */ /* 0x050fe200078e0224 */
[----:B------:R-:W-:Y:S04]  /*17930*/  STL.64 [R1+0x928], R44 ;  /* 0x0009282c01007387 */ /* 0x000fe80000100a00 */
[----:B------:R4:W-:Y:S01]  /*17940*/  STL.64 [R1+0x920], R36 ;  /* 0x0009202401007387 */ /* 0x0009e20000100a00 */
[----:B------:R-:W-:-:S03]  /*17950*/  IMAD.WIDE R34, R2, 0x4, R34 ;  /* 0x0000000402227825 */ /* 0x000fc600078e0222 */
[----:B------:R-:W3:Y:S04]  /*17960*/  LDL.LU.64 R6, [R1+0x8d8] ;  /* 0x0008d80001067983 */ /* 0x000ee80000300a00 */
[----:B------:R1:W-:Y:S01]  /*17970*/  STL.64 [R1+0x918], R34 ;  /* 0x0009182201007387 */ /* 0x0003e20000100a00 */
[----:B--2---:R-:W-:-:S03]  /*17980*/  IMAD.WIDE R8, R2, 0x4, R32 ;  /* 0x0000000402087825 */ /* 0x004fc600078e0220 */
[----:B------:R-:W-:Y:S04]  /*17990*/  LDGSTS.E [R11+0x4000c], desc[UR8][R44.64], !P1 ;  /* 0x4000c0002c0b7fae */ /* 0x000fe8000c921848 */
[----:B------:R-:W2:Y:S04]  /*179a0*/  LDL.LU.64 R32, [R1+0x8d0] ;  /* 0x0008d00001207983 */ /* 0x000ea80000300a00 */
[----:B------:R4:W-:Y:S04]  /*179b0*/  LDGSTS.E [R11+0x4400c], desc[UR8][R36.64], !P1 ;  /* 0x4400c000240b7fae */ /* 0x0009e8000c921848 */
[----:B------:R1:W-:Y:S04]  /*179c0*/  LDGSTS.E [R11+0x4800c], desc[UR8][R34.64], !P1 ;  /* 0x4800c000220b7fae */ /* 0x0003e8000c921848 */
[----:B------:R3:W-:Y:S04]  /*179d0*/  STL.64 [R1+0x910], R8 ;  /* 0x0009100801007387 */ /* 0x0007e80000100a00 */
[----:B------:R3:W-:Y:S01]  /*179e0*/  LDGSTS.E [R11+0x4c00c], desc[UR8][R8.64], !P1 ;  /* 0x4c00c000080b7fae */ /* 0x0007e2000c921848 */
[----:B----4-:R-:W-:-:S04]  /*179f0*/  IMAD.WIDE R36, R2, 0x4, R18 ;  /* 0x0000000402247825 */ /* 0x010fc800078e0212 */
[C---:B-1----:R-:W-:Y:S01]  /*17a00*/  IMAD.WIDE R34, R2.reuse, 0x4, R20 ;  /* 0x0000000402227825 */ /* 0x042fe200078e0214 */
[----:B------:R-:W-:Y:S04]  /*17a10*/  LDGSTS.E [R11+0x50000], desc[UR8][R36.64], !P6 ;  /* 0x50000000240b7fae */ /* 0x000fe8000f121848 */
[----:B------:R-:W4:Y:S04]  /*17a20*/  LDL.LU.64 R20, [R1+0x8c8] ;  /* 0x0008c80001147983 */ /* 0x000f280000300a00 */
[----:B------:R-:W4:Y:S01]  /*17a30*/  LDL.LU.64 R18, [R1+0x8c0] ;  /* 0x0008c00001127983 */ /* 0x000f220000300a00 */
[----:B---3--:R-:W-:-:S03]  /*17a40*/  IMAD.WIDE R26, R2, 0x4, R26 ;  /* 0x00000004021a7825 */ /* 0x008fc600078e021a */
[----:B------:R1:W-:Y:S04]  /*17a50*/  STL.64 [R1+0x908], R36 ;  /* 0x0009082401007387 */ /* 0x0003e80000100a00 */
[----:B------:R-:W3:Y:S01]  /*17a60*/  LDL.LU.64 R64, [R1+0x8b8] ;  /* 0x0008b80001407983 */ /* 0x000ee20000300a00 */
[----:B------:R-:W-:-:S03]  /*17a70*/  IMAD.WIDE R8, R2, 0x4, R46 ;  /* 0x0000000402087825 */ /* 0x000fc600078e022e */
[----:B------:R-:W-:Y:S01]  /*17a80*/  STL.64 [R1+0x900], R34 ;  /* 0x0009002201007387 */ /* 0x000fe20000100a00 */
[----:B------:R-:W-:-:S03]  /*17a90*/  IMAD.WIDE R30, R2, 0x4, R30 ;  /* 0x00000004021e7825 */ /* 0x000fc600078e021e */
[----:B------:R-:W3:Y:S01]  /*17aa0*/  LDL.LU.64 R44, [R1+0x8b0] ;  /* 0x0008b000012c7983 */ /* 0x000ee20000300a00 */
[----:B------:R-:W-:Y:S01]  /*17ab0*/  ISETP.GE.U32.AND P1, PT, R233, 0x7fffff2b, PT ;  /* 0x7fffff2be900780c */ /* 0x000fe20003f26070 */
[----:B------:R-:W3:Y:S02]  /*17ac0*/  LDC R46, c[0x0][0x230] ;  /* 0x00008c00ff2e7b82 */ /* 0x000ee40000000800 */
[----:B------:R-:W-:Y:S04]  /*17ad0*/  LDGSTS.E [R11+0x54000], desc[UR8][R34.64], !P6 ;  /* 0x54000000220b7fae */ /* 0x000fe8000f121848 */
[----:B------:R1:W-:Y:S04]  /*17ae0*/  STL.64 [R1+0x8f8], R26 ;  /* 0x0008f81a01007387 */ /* 0x0003e80000100a00 */
[----:B------:R1:W-:Y:S04]  /*17af0*/  LDGSTS.E [R11+0x58000], desc[UR8][R26.64], !P6 ;  /* 0x580000001a0b7fae */ /* 0x0003e8000f121848 */
[----:B------:R1:W-:Y:S04]  /*17b00*/  STL.64 [R1+0x8f0], R8 ;  /* 0x0008f00801007387 */ /* 0x0003e80000100a00 */
[----:B-1----:R-:W3:Y:S01]  /*17b10*/  LDL.LU.64 R36, [R1+0x8a8] ;  /* 0x0008a80001247983 */ /* 0x002ee20000300a00 */
[----:B------:R-:W-:-:S03]  /*17b20*/  IMAD.WIDE R26, R2, 0x4, R228 ;  /* 0x00000004021a7825 */ /* 0x000fc600078e02e4 */
[----:B------:R-:W3:Y:S04]  /*17b30*/  LDL.LU.64 R34, [R1+0x8a0] ;  /* 0x0008a00001227983 */ /* 0x000ee80000300a00 */
[----:B------:R-:W-:Y:S04]  /*17b40*/  STL.64 [R1+0x8e8], R30 ;  /* 0x0008e81e01007387 */ /* 0x000fe80000100a00 */
[----:B------:R-:W3:Y:S04]  /*17b50*/  LDL.LU.64 R66, [R1+0x898] ;  /* 0x0008980001427983 */ /* 0x000ee80000300a00 */
[----:B------:R1:W-:Y:S04]  /*17b60*/  STL.64 [R1+0x890], R26 ;  /* 0x0008901a01007387 */ /* 0x0003e80000100a00 */
[----:B------:R-:W3:Y:S04]  /*17b70*/  LDL.LU.64 R228, [R1+0x880] ;  /* 0x0008800001e47983 */ /* 0x000ee80000300a00 */
[----:B------:R1:W-:Y:S01]  /*17b80*/  LDGSTS.E [R11+0x5c000], desc[UR8][R8.64], !P6 ;  /* 0x5c000000080b7fae */ /* 0x0003e2000f121848 */
[----:B------:R-:W-:-:S02]  /*17b90*/  IADD3 R233, R252, -0x97, RZ ;  /* 0xffffff69fce97810 */ /* 0x000fc40007ffe0ff */
[----:B------:R-:W3:Y:S01]  /*17ba0*/  LDC R252, c[0x0][0x230] ;  /* 0x00008c00fffc7b82 */ /* 0x000ee20000000800 */
[----:B------:R-:W-:Y:S04]  /*17bb0*/  LDGSTS.E [R11+0x50004], desc[UR8][R30.64], !P5 ;  /* 0x500040001e0b7fae */ /* 0x000fe8000e921848 */
[----:B------:R-:W-:Y:S01]  /*17bc0*/  LDGSTS.E [R11+0x54004], desc[UR8][R26.64], !P5 ;  /* 0x540040001a0b7fae */ /* 0x000fe2000e921848 */
[----:B------:R-:W-:Y:S01]  /*17bd0*/  ISETP.GE.U32.AND P6, PT, R233, 0x7fffff2a, PT ;  /* 0x7fffff2ae900780c */ /* 0x000fe20003fc6070 */
[----:B------:R-:W-:Y:S02]  /*17be0*/  VIADD R233, R29, 0xffffff68 ;  /* 0xffffff681de97836 */ /* 0x000fe40000000000 */
[----:B-1----:R-:W-:-:S05]  /*17bf0*/  IMAD.WIDE R8, R2, 0x4, R6 ;  /* 0x0000000402087825 */ /* 0x002fca00078e0206 */
[----:B------:R3:W-:Y:S04]  /*17c00*/  STL.64 [R1+0x888], R8 ;  /* 0x0008880801007387 */ /* 0x0007e80000100a00 */
[----:B------:R3:W-:Y:S01]  /*17c10*/  LDGSTS.E [R11+0x58004], desc[UR8][R8.64], !P5 ;  /* 0x58004000080b7fae */ /* 0x0007e2000e921848 */
[----:B--2---:R-:W-:-:S05]  /*17c20*/  IMAD.WIDE R6, R2, 0x4, R32 ;  /* 0x0000000402067825 */ /* 0x004fca00078e0220 */
[----:B------:R1:W-:Y:S04]  /*17c30*/  STL.64 [R1+0x870], R6 ;  /* 0x0008700601007387 */ /* 0x0003e80000100a00 */
[----:B------:R-:W2:Y:S04]  /*17c40*/  LDL.LU.64 R26, [R1+0x878] ;  /* 0x00087800011a7983 */ /* 0x000ea80000300a00 */
[----:B------:R-:W2:Y:S04]  /*17c50*/  LDL.LU.64 R32, [R1+0x860] ;  /* 0x0008600001207983 */ /* 0x000ea80000300a00 */
[----:B------:R1:W-:Y:S04]  /*17c60*/  LDGSTS.E [R11+0x5c004], desc[UR8][R6.64], !P5 ;  /* 0x5c004000060b7fae */ /* 0x0003e8000e921848 */
[----:B------:R-:W2:Y:S01]  /*17c70*/  LDL.LU.64 R30, [R1+0x850] ;  /* 0x00085000011e7983 */ /* 0x000ea20000300a00 */
[----:B------:R-:W-:Y:S01]  /*17c80*/  ISETP.GE.U32.AND P5, PT, R233, 0x7fffff29, PT ;  /* 0x7fffff29e900780c */ /* 0x000fe20003fa6070 */
[----:B------:R-:W-:-:S02]  /*17c90*/  VIADD R233, R28, 0xffffff4b ;  /* 0xffffff4b1ce97836 */ /* 0x000fc40000000000 */
[----:B----4-:R-:W-:-:S04]  /*17ca0*/  IMAD.WIDE R20, R2, 0x4, R20 ;  /* 0x0000000402147825 */ /* 0x010fc800078e0214 */
[C---:B------:R-:W-:Y:S01]  /*17cb0*/  IMAD.WIDE R18, R2.reuse, 0x4, R18 ;  /* 0x0000000402127825 */ /* 0x040fe200078e0212 */
[----:B------:R-:W-:Y:S03]  /*17cc0*/  STL.64 [R1+0x868], R20 ;  /* 0x0008681401007387 */ /* 0x000fe60000100a00 */
[C---:B---3--:R-:W-:Y:S01]  /*17cd0*/  IMAD.WIDE R8, R2.reuse, 0x4, R64 ;  /* 0x0000000402087825 */ /* 0x048fe200078e0240 */
[----:B------:R3:W-:Y:S01]  /*17ce0*/  STL.64 [R1+0x858], R18 ;  /* 0x0008581201007387 */ /* 0x0007e20000100a00 */
[----:B------:R-:W4:Y:S03]  /*17cf0*/  LDC R64, c[0x0][0x230] ;  /* 0x00008c00ff407b82 */ /* 0x000f260000000800 */
[----:B------:R-:W-:Y:S04]  /*17d00*/  LDGSTS.E [R11+0x50008], desc[UR8][R20.64], !P3 ;  /* 0x50008000140b7fae */ /* 0x000fe8000d921848 */
[----:B------:R3:W-:Y:S04]  /*17d10*/  STL.64 [R1+0x840], R8 ;  /* 0x0008400801007387 */ /* 0x0007e80000100a00 */
[----:B------:R-:W-:Y:S04]  /*17d20*/  LDGSTS.E [R11+0x54008], desc[UR8][R18.64], !P3 ;  /* 0x54008000120b7fae */ /* 0x000fe8000d921848 */
[----:B------:R3:W-:Y:S01]  /*17d30*/  LDGSTS.E [R11+0x58008], desc[UR8][R8.64], !P3 ;  /* 0x58008000080b7fae */ /* 0x0007e2000d921848 */
[----:B-1----:R-:W-:-:S05]  /*17d40*/  IMAD.WIDE R6, R2, 0x4, R44 ;  /* 0x0000000402067825 */ /* 0x002fca00078e022c */
[----:B------:R1:W-:Y:S04]  /*17d50*/  STL.64 [R1+0x838], R6 ;  /* 0x0008380601007387 */ /* 0x0003e80000100a00 */
[----:B------:R-:W4:Y:S04]  /*17d60*/  LDL.LU.64 R44, [R1+0x848] ;  /* 0x00084800012c7983 */ /* 0x000f280000300a00 */
[----:B------:R1:W-:Y:S04]  /*17d70*/  LDGSTS.E [R11+0x5c008], desc[UR8][R6.64], !P3 ;  /* 0x5c008000060b7fae */ /* 0x0003e8000d921848 */
[----:B---3--:R-:W3:Y:S01]  /*17d80*/  LDL.LU.64 R18, [R1+0x230] ;  /* 0x0002300001127983 */ /* 0x008ee20000300a00 */
[----:B------:R-:W-:-:S03]  /*17d90*/  IMAD.WIDE R36, R2, 0x4, R36 ;  /* 0x0000000402247825 */ /* 0x000fc600078e0224 */
[----:B------:R-:W3:Y:S01]  /*17da0*/  LDL.LU.64 R20, [R1+0x218] ;  /* 0x0002180001147983 */ /* 0x000ee20000300a00 */
[----:B------:R-:W-:-:S03]  /*17db0*/  IMAD.WIDE R34, R2, 0x4, R34 ;  /* 0x0000000402227825 */ /* 0x000fc600078e0222 */
[----:B------:R-:W3:Y:S04]  /*17dc0*/  LDL.LU.64 R28, [R1+0x200] ;  /* 0x00020000011c7983 */ /* 0x000ee80000300a00 */
[----:B------:R1:W-:Y:S01]  /*17dd0*/  STL.64 [R1+0x830], R36 ;  /* 0x0008302401007387 */ /* 0x0003e20000100a00 */
[----:B------:R-:W-:-:S03]  /*17de0*/  IMAD.WIDE R8, R2, 0x4, R66 ;  /* 0x0000000402087825 */ /* 0x000fc600078e0242 */
[----:B------:R2:W-:Y:S01]  /*17df0*/  STL.64 [R1+0x828], R34 ;  /* 0x0008282201007387 */ /* 0x0005e20000100a00 */
[----:B-1----:R-:W-:-:S03]  /*17e00*/  IMAD.WIDE R6, R2, 0x4, R228 ;  /* 0x0000000402067825 */ /* 0x002fc600078e02e4 */
[----:B------:R-:W-:Y:S04]  /*17e10*/  STL.64 [R1+0x820], R8 ;  /* 0x0008200801007387 */ /* 0x000fe80000100a00 */
[----:B------:R-:W-:Y:S04]  /*17e20*/  STL.64 [R1+0x818], R6 ;  /* 0x0008180601007387 */ /* 0x000fe80000100a00 */
[----:B------:R-:W3:Y:S04]  /*17e30*/  LDL.LU.64 R228, [R1+0x1e8] ;  /* 0x0001e80001e47983 */ /* 0x000ee80000300a00 */
[----:B------:R1:W-:Y:S01]  /*17e40*/  LDGSTS.E [R11+0x5000c], desc[UR8][R36.64], !P4 ;  /* 0x5000c000240b7fae */ /* 0x0003e2000e121848 */
[----:B------:R-:W-:-:S03]  /*17e50*/  ISETP.GE.U32.AND P3, PT, R233, 0x7fffff0c, PT ;  /* 0x7fffff0ce900780c */ /* 0x000fc60003f66070 */
[----:B------:R2:W-:Y:S01]  /*17e60*/  LDGSTS.E [R11+0x5400c], desc[UR8][R34.64], !P4 ;  /* 0x5400c000220b7fae */ /* 0x0005e2000e121848 */
[----:B------:R-:W-:-:S03]  /*17e70*/  IADD3 R233, R46, -0xb6, RZ ;  /* 0xffffff4a2ee97810 */ /* 0x000fc60007ffe0ff */
[----:B------:R-:W-:Y:S04]  /*17e80*/  LDGSTS.E [R11+0x5800c], desc[UR8][R8.64], !P4 ;  /* 0x5800c000080b7fae */ /* 0x000fe8000e121848 */
[----:B------:R2:W-:Y:S01]  /*17e90*/  LDGSTS.E [R11+0x5c00c], desc[UR8][R6.64], !P4 ;  /* 0x5c00c000060b7fae */ /* 0x0005e2000e121848 */
[----:B-1----:R-:W1:Y:S03]  /*17ea0*/  LDC R36, c[0x0][0x230] ;  /* 0x00008c00ff247b82 */ /* 0x002e660000000800 */
[----:B------:R2:W-:Y:S04]  /*17eb0*/  STL.64 [R1+0x2300], R10 ;  /* 0x0023000a01007387 */ /* 0x0005e80000100a00 */
[----:B------:R-:W3:Y:S01]  /*17ec0*/  LDL.LU.64 R46, [R1+0x1d0] ;  /* 0x0001d000012e7983 */ /* 0x000ee20000300a00 */
[----:B------:R-:W1:Y:S01]  /*17ed0*/  LDC R37, c[0x0][0x230] ;  /* 0x00008c00ff257b82 */ /* 0x000e620000000800 */
[----:B--2---:R-:W-:-:S04]  /*17ee0*/  IMAD.WIDE R34, R2, 0x4, R26 ;  /* 0x0000000402227825 */ /* 0x004fc800078e021a */
[C---:B------:R-:W-:Y:S01]  /*17ef0*/  IMAD.WIDE R10, R2.reuse, 0x4, R32 ;  /* 0x00000004020a7825 */ /* 0x040fe200078e0220 */
[----:B------:R3:W-:Y:S04]  /*17f00*/  STL.64 [R1+0x810], R34 ;  /* 0x0008102201007387 */ /* 0x0007e80000100a00 */
[----:B------:R-:W2:Y:S01]  /*17f10*/  LDL.LU.64 R26, [R1+0x1b8] ;  /* 0x0001b800011a7983 */ /* 0x000ea20000300a00 */
[----:B------:R-:W-:-:S03]  /*17f20*/  IMAD.WIDE R8, R2, 0x4, R30 ;  /* 0x0000000402087825 */ /* 0x000fc600078e021e */
[----:B------:R1:W-:Y:S04]  /*17f30*/  STL.64 [R1+0x808], R10 ;  /* 0x0008080a01007387 */ /* 0x0003e80000100a00 */
[----:B------:R-:W2:Y:S04]  /*17f40*/  LDL.LU.64 R32, [R1+0x1a0] ;  /* 0x0001a00001207983 */ /* 0x000ea80000300a00 */
[----:B------:R1:W-:Y:S04]  /*17f50*/  STL.64 [R1+0x800], R8 ;  /* 0x0008000801007387 */ /* 0x0003e80000100a00 */
[----:B------:R-:W2:Y:S04]  /*17f60*/  LDL.LU.64 R30, [R1+0x188] ;  /* 0x00018800011e7983 */ /* 0x000ea80000300a00 */
[----:B------:R3:W-:Y:S04]  /*17f70*/  LDGSTS.E [R12+0x40000], desc[UR8][R34.64], !P2 ;  /* 0x40000000220c7fae */ /* 0x0007e8000d121848 */
[----:B------:R1:W-:Y:S04]  /*17f80*/  LDGSTS.E [R12+0x44000], desc[UR8][R10.64], !P2 ;  /* 0x440000000a0c7fae */ /* 0x0003e8000d121848 */
[----:B------:R1:W-:Y:S01]  /*17f90*/  LDGSTS.E [R12+0x48000], desc[UR8][R8.64], !P2 ;  /* 0x48000000080c7fae */ /* 0x0003e2000d121848 */
[----:B----4-:R-:W-:-:S05]  /*17fa0*/  IMAD.WIDE R6, R2, 0x4, R44 ;  /* 0x0000000402067825 */ /* 0x010fca00078e022c */
[----:B------:R4:W-:Y:S01]  /*17fb0*/  STL.64 [R1+0x7f8], R6 ;  /* 0x0007f80601007387 */ /* 0x0009e20000100a00 */
[----:B---3--:R-:W-:-:S03]  /*17fc0*/  IMAD.WIDE R34, R2, 0x4, R18 ;  /* 0x0000000402227825 */ /* 0x008fc600078e0212 */
[----:B------:R4:W-:Y:S01]  /*17fd0*/  LDGSTS.E [R12+0x4c000], desc[UR8][R6.64], !P2 ;  /* 0x4c000000060c7fae */ /* 0x0009e2000d121848 */
[----:B-1----:R-:W-:-:S03]  /*17fe0*/  IMAD.WIDE R10, R2, 0x4, R20 ;  /* 0x00000004020a7825 */ /* 0x002fc600078e0214 */
[----:B------:R-:W3:Y:S01]  /*17ff0*/  LDL.LU.64 R18, [R1+0x170] ;  /* 0x0001700001127983 */ /* 0x000ee20000300a00 */
[----:B------:R-:W-:-:S03]  /*18000*/  IMAD.WIDE R8, R2, 0x4, R28 ;  /* 0x0000000402087825 */ /* 0x000fc600078e021c */
[----:B------:R-:W-:Y:S04]  /*18010*/  STL.64 [R1+0x7f0], R34 ;  /* 0x0007f02201007387 */ /* 0x000fe80000100a00 */
[----:B------:R-:W3:Y:S04]  /*18020*/  LDL.LU.64 R20, [R1+0x158] ;  /* 0x0001580001147983 */ /* 0x000ee80000300a00 */
[----:B------:R1:W-:Y:S04]  /*18030*/  STL.64 [R1+0x7e8], R10 ;  /* 0x0007e80a01007387 */ /* 0x0003e80000100a00 */
[----:B------:R-:W3:Y:S04]  /*18040*/  LDL.LU.64 R28, [R1+0x140] ;  /* 0x00014000011c7983 */ /* 0x000ee80000300a00 */
[----:B------:R1:W-:Y:S04]  /*18050*/  STL.64 [R1+0x7e0], R8 ;  /* 0x0007e00801007387 */ /* 0x0003e80000100a00 */
[----:B------:R-:W3:Y:S01]  /*18060*/  LDL.LU.64 R44, [R1+0x128] ;  /* 0x00012800012c7983 */ /* 0x000ee20000300a00 */
[----:B----4-:R-:W-:-:S03]  /*18070*/  IMAD.WIDE R6, R2, 0x4, R228 ;  /* 0x0000000402067825 */ /* 0x010fc600078e02e4 */
[----:B------:R4:W-:Y:S04]  /*18080*/  LDGSTS.E [R12+0x40004], desc[UR8][R34.64], !P1 ;  /* 0x40004000220c7fae */ /* 0x0009e8000c921848 */
[----:B------:R4:W-:Y:S04]  /*18090*/  STL.64 [R1+0x7d8], R6 ;  /* 0x0007d80601007387 */ /* 0x0009e80000100a00 */
[----:B------:R3:W-:Y:S04]  /*180a0*/  LDGSTS.E [R12+0x44004], desc[UR8][R10.64], !P1 ;  /* 0x440040000a0c7fae */ /* 0x0007e8000c921848 */
[----:B------:R-:W3:Y:S01]  /*180b0*/  LDL.LU.64 R228, [R1+0x118] ;  /* 0x0001180001e47983 */ /* 0x000ee20000300a00 */
[----:B------:R-:W-:-:S03]  /*180c0*/  ISETP.GE.U32.AND P4, PT, R233, 0x7fffff0b, PT ;  /* 0x7fffff0be900780c */ /* 0x000fc60003f86070 */
[----:B------:R-:W-:Y:S04]  /*180d0*/  LDGSTS.E [R12+0x48004], desc[UR8][R8.64], !P1 ;  /* 0x48004000080c7fae */ /* 0x000fe8000c921848 */
[----:B-1----:R-:W3:Y:S01]  /*180e0*/  LDL.LU.64 R10, [R1+0x108] ;  /* 0x00010800010a7983 */ /* 0x002ee20000300a00 */
[----:B----4-:R-:W-:-:S03]  /*180f0*/  IMAD.WIDE R34, R2, 0x4, R46 ;  /* 0x0000000402227825 */ /* 0x010fc600078e022e */
[----:B------:R-:W-:Y:S01]  /*18100*/  LDGSTS.E [R12+0x4c004], desc[UR8][R6.64], !P1 ;  /* 0x4c004000060c7fae */ /* 0x000fe2000c921848 */
[----:B------:R-:W-:-:S03]  /*18110*/  VIADD R233, R252, 0xffffff49 ;  /* 0xffffff49fce97836 */ /* 0x000fc60000000000 */
[----:B------:R-:W4:Y:S01]  /*18120*/  LDL.LU.64 R8, [R1+0xf8] ;  /* 0x0000f80001087983 */ /* 0x000f220000300a00 */
[----:B------:R-:W1:Y:S03]  /*18130*/  LDC R252, c[0x0][0x230] ;  /* 0x00008c00fffc7b82 */ /* 0x000e660000000800 */
[----:B------:R-:W-:Y:S04]  /*18140*/  LDGSTS.E [R12+0x40008], desc[UR8][R34.64], !P6 ;  /* 0x40008000220c7fae */ /* 0x000fe8000f121848 */
[----:B------:R-:W4:Y:S04]  /*18150*/  LDL.LU.64 R6, [R1+0xe8] ;  /* 0x0000e80001067983 */ /* 0x000f280000300a00 */
[----:B------:R2:W-:Y:S01]  /*18160*/  STL.64 [R1+0x7d0], R34 ;  /* 0x0007d02201007387 */ /* 0x0005e20000100a00 */
[----:B------:R-:W-:Y:S01]  /*18170*/  ISETP.GE.U32.AND P2, PT, R233, 0x7fffff0a, PT ;  /* 0x7fffff0ae900780c */ /* 0x000fe20003f46070 */
[----:B------:R-:W-:-:S02]  /*18180*/  VIADD R233, R64, 0xffffff48 ;  /* 0xffffff4840e97836 */ /* 0x000fc40000000000 */
[----:B--2---:R-:W-:-:S04]  /*18190*/  IMAD.WIDE R26, R2, 0x4, R26 ;  /* 0x00000004021a7825 */ /* 0x004fc800078e021a */
[C---:B------:R-:W-:Y:S01]  /*181a0*/  IMAD.WIDE R32, R2.reuse, 0x4, R32 ;  /* 0x0000000402207825 */ /* 0x040fe200078e0220 */
[----:B------:R2:W-:Y:S04]  /*181b0*/  STL.64 [R1+0x7c8], R26 ;  /* 0x0007c81a01007387 */ /* 0x0005e80000100a00 */
[----:B------:R1:W-:Y:S01]  /*181c0*/  STL.64 [R1+0x7c0], R32 ;  /* 0x0007c02001007387 */ /* 0x0003e20000100a00 */
[----:B------:R-:W-:-:S03]  /*181d0*/  IMAD.WIDE R30, R2, 0x4, R30 ;  /* 0x00000004021e7825 */ /* 0x000fc600078e021e */
[----:B------:R-:W4:Y:S04]  /*181e0*/  LDL.LU.64 R34, [R1+0xd8] ;  /* 0x0000d80001227983 */ /* 0x000f280000300a00 */
[----:B------:R1:W-:Y:S04]  /*181f0*/  STL.64 [R1+0x7b8], R30 ;  /* 0x0007b81e01007387 */ /* 0x0003e80000100a00 */
[----:B------:R-:W4:Y:S04]  /*18200*/  LDL.LU.64 R66, [R1+0xc8] ;  /* 0x0000c80001427983 */ /* 0x000f280000300a00 */
[----:B------:R-:W4:Y:S04]  /*18210*/  LDL.LU.64 R64, [R1+0xb8] ;  /* 0x0000b80001407983 */ /* 0x000f280000300a00 */
[----:B------:R-:W4:Y:S04]  /*18220*/  LDL.LU.64 R46, [R1+0xa8] ;  /* 0x0000a800012e7983 */ /* 0x000f280000300a00 */
[----:B------:R-:W-:Y:S04]  /*18230*/  LDGSTS.E [R12+0x44008], desc[UR8][R26.64], !P6 ;  /* 0x440080001a0c7fae */ /* 0x000fe8000f121848 */
[----:B------:R-:W-:Y:S04]  /*18240*/  LDGSTS.E [R12+0x48008], desc[UR8][R32.64], !P6 ;  /* 0x48008000200c7fae */ /* 0x000fe8000f121848 */
[----:B------:R-:W-:Y:S04]  /*18250*/  LDGSTS.E [R12+0x4c008], desc[UR8][R30.64], !P6 ;  /* 0x4c0080001e0c7fae */ /* 0x000fe8000f121848 */
[----:B--2---:R-:W2:Y:S04]  /*18260*/  LDL.LU.64 R26, [R1+0x23b0] ;  /* 0x0023b000011a7983 */ /* 0x004ea80000300a00 */
[----:B-1----:R-:W2:Y:S04]  /*18270*/  LDL.LU.64 R32, [R1+0x23a8] ;  /* 0x0023a80001207983 */ /* 0x002ea80000300a00 */
[----:B------:R-:W2:Y:S01]  /*18280*/  LDL.LU.64 R30, [R1+0x23a0] ;  /* 0x0023a000011e7983 */ /* 0x000ea20000300a00 */
[----:B---3--:R-:W-:-:S05]  /*18290*/  IMAD.WIDE R18, R2, 0x4, R18 ;  /* 0x0000000402127825 */ /* 0x008fca00078e0212 */
[----:B------:R1:W-:Y:S01]  /*182a0*/  STL.64 [R1+0x7b0], R18 ;  /* 0x0007b01201007387 */ /* 0x0003e20000100a00 */
[----:B------:R-:W-:-:S03]  /*182b0*/  IMAD.WIDE R20, R2, 0x4, R20 ;  /* 0x0000000402147825 */ /* 0x000fc600078e0214 */
[----:B------:R-:W-:Y:S04]  /*182c0*/  LDGSTS.E [R12+0x4000c], desc[UR8][R18.64], !P5 ;  /* 0x4000c000120c7fae */ /* 0x000fe8000e921848 */
[----:B------:R3:W-:Y:S01]  /*182d0*/  STL.64 [R1+0x7a8], R20 ;  /* 0x0007a81401007387 */ /* 0x0007e20000100a00 */
[----:B------:R-:W-:-:S03]  /*182e0*/  IMAD.WIDE R28, R2, 0x4, R28 ;  /* 0x00000004021c7825 */ /* 0x000fc600078e021c */
[----:B------:R-:W-:Y:S04]  /*182f0*/  LDGSTS.E [R12+0x4400c], desc[UR8][R20.64], !P5 ;  /* 0x4400c000140c7fae */ /* 0x000fe8000e921848 */
[----:B-1----:R-:W2:Y:S01]  /*18300*/  LDL.LU.64 R18, [R1+0x2398] ;  /* 0x0023980001127983 */ /* 0x002ea20000300a00 */
[----:B------:R-:W-:-:S03]  /*18310*/  IMAD.WIDE R44, R2, 0x4, R44 ;  /* 0x00000004022c7825 */ /* 0x000fc600078e022c */
[----:B------:R1:W-:Y:S04]  /*18320*/  STL.64 [R1+0x7a0], R28 ;  /* 0x0007a01c01007387 */ /* 0x0003e80000100a00 */
[----:B---3--:R-:W3:Y:S04]  /*18330*/  LDL.LU.64 R20, [R1+0x2390] ;  /* 0x0023900001147983 */ /* 0x008ee80000300a00 */
[----:B------:R1:W-:Y:S04]  /*18340*/  STL.64 [R1+0x798], R44 ;  /* 0x0007982c01007387 */ /* 0x0003e80000100a00 */
[----:B------:R-:W-:Y:S01]  /*18350*/  LDGSTS.E [R12+0x4800c], desc[UR8][R28.64], !P5 ;  /* 0x4800c0001c0c7fae */ /* 0x000fe2000e921848 */
[----:B------:R-:W-:-:S03]  /*18360*/  IMAD.WIDE R228, R2, 0x4, R228 ;  /* 0x0000000402e47825 */ /* 0x000fc600078e02e4 */
[----:B------:R4:W-:Y:S04]  /*18370*/  LDGSTS.E [R12+0x4c00c], desc[UR8][R44.64], !P5 ;  /* 0x4c00c0002c0c7fae */ /* 0x0009e8000e921848 */
[----:B------:R-:W-:Y:S01]  /*18380*/  LDGSTS.E [R12+0x50000], desc[UR8][R228.64], !P3 ;  /* 0x50000000e40c7fae */ /* 0x000fe2000d921848 */
[----:B------:R-:W-:-:S03]  /*18390*/  IMAD.WIDE R10, R2, 0x4, R10 ;  /* 0x00000004020a7825 */ /* 0x000fc600078e020a */
[----:B-1----:R-:W3:Y:S04]  /*183a0*/  LDL.LU.64 R28, [R1+0x2388] ;  /* 0x00238800011c7983 */ /* 0x002ee80000300a00 */
[----:B------:R1:W-:Y:S01]  /*183b0*/  STL.64 [R1+0x790], R228 ;  /* 0x000790e401007387 */ /* 0x0003e20000100a00 */
[----:B------:R-:W-:Y:S01]  /*183c0*/  ISETP.GE.U32.AND P1, PT, R233, 0x7fffff09, PT ;  /* 0x7fffff09e900780c */ /* 0x000fe20003f26070 */
[----:B----4-:R-:W4:Y:S02]  /*183d0*/  LDC R44, c[0x0][0x230] ;  /* 0x00008c00ff2c7b82 */ /* 0x010f240000000800 */
[----:B------:R1:W-:Y:S01]  /*183e0*/  STL.64 [R1+0x788], R10 ;  /* 0x0007880a01007387 */ /* 0x0003e20000100a00 */
[----:B------:R-:W-:-:S03]  /*183f0*/  IMAD.WIDE R8, R2, 0x4, R8 ;  /* 0x0000000402087825 */ /* 0x000fc600078e0208 */
[----:B------:R1:W-:Y:S04]  /*18400*/  LDGSTS.E [R12+0x54000], desc[UR8][R10.64], !P3 ;  /* 0x540000000a0c7fae */ /* 0x0003e8000d921848 */
[----:B-1----:R-:W4:Y:S01]  /*18410*/  LDL.LU.64 R228, [R1+0x2380] ;  /* 0x0023800001e47983 */ /* 0x002f220000300a00 */
[----:B------:R-:W-:Y:S02]  /*18420*/  IADD3 R233, R36, -0x99, RZ ;  /* 0xffffff6724e97810 */ /* 0x000fe40007ffe0ff */
[----:B------:R-:W1:Y:S01]  /*18430*/  LDC R36, c[0x0][0x230] ;  /* 0x00008c00ff247b82 */ /* 0x000e620000000800 */
[----:B------:R-:W-:Y:S01]  /*18440*/  IMAD.WIDE R6, R2, 0x4, R6 ;  /* 0x0000000402067825 */ /* 0x000fe200078e0206 */
[----:B------:R-:W-:Y:S01]  /*18450*/  ISETP.GE.U32.AND P6, PT, R233, 0x7fffff28, PT ;  /* 0x7fffff28e900780c */ /* 0x000fe20003fc6070 */
[----:B------:R1:W-:Y:S02]  /*18460*/  LDGSTS.E [R12+0x58000], desc[UR8][R8.64], !P3 ;  /* 0x58000000080c7fae */ /* 0x0003e4000d921848 */
[----:B------:R-:W-:-:S02]  /*18470*/  VIADD R233, R37, 0xffffff66 ;  /* 0xffffff6625e97836 */ /* 0x000fc40000000000 */
[----:B------:R1:W-:Y:S03]  /*18480*/  STL.64 [R1+0x780], R8 ;  /* 0x0007800801007387 */ /* 0x0003e60000100a00 */
[----:B------:R-:W-:Y:S01]  /*18490*/  ISETP.GE.U32.AND P5, PT, R233, 0x7fffff27, PT ;  /* 0x7fffff27e900780c */ /* 0x000fe20003fa6070 */
[----:B------:R1:W-:Y:S01]  /*184a0*/  STL.64 [R1+0x778], R6 ;  /* 0x0007780601007387 */ /* 0x0003e20000100a00 */
[----:B------:R-:W-:Y:S02]  /*184b0*/  VIADD R233, R252, 0xffffff65 ;  /* 0xffffff65fce97836 */ /* 0x000fe40000000000 */
[----:B------:R-:W4:Y:S01]  /*184c0*/  LDC R252, c[0x0][0x230] ;  /* 0x00008c00fffc7b82 */ /* 0x000f220000000800 */
[----:B------:R1:W-:Y:S02]  /*184d0*/  LDGSTS.E [R12+0x5c000], desc[UR8][R6.64], !P3 ;  /* 0x5c000000060c7fae */ /* 0x0003e4000d921848 */
[----:B------:R-:W-:-:S02]  /*184e0*/  ISETP.GE.U32.AND P3, PT, R233, 0x7fffff26, PT ;  /* 0x7fffff26e900780c */ /* 0x000fc40003f66070 */
[----:B-1----:R-:W-:Y:S01]  /*184f0*/  IADD3 R233, R36, -0x9c, RZ ;  /* 0xffffff6424e97810 */ /* 0x002fe20007ffe0ff */
[----:B------:R-:W-:-:S04]  /*18500*/  IMAD.WIDE R34, R2, 0x4, R34 ;  /* 0x0000000402227825 */ /* 0x000fc800078e0222 */
[C---:B------:R-:W-:Y:S01]  /*18510*/  IMAD.WIDE R10, R2.reuse, 0x4, R66 ;  /* 0x00000004020a7825 */ /* 0x040fe200078e0242 */
[----:B------:R-:W-:Y:S03]  /*18520*/  STL.64 [R1+0x770], R34 ;  /* 0x0007702201007387 */ /* 0x000fe60000100a00 */
[C---:B------:R-:W-:Y:S01]  /*18530*/  IMAD.WIDE R8, R2.reuse, 0x4, R64 ;  /* 0x0000000402087825 */ /* 0x040fe200078e0240 */
[----:B------:R-:W-:Y:S03]  /*18540*/  LDGSTS.E [R12+0x50004], desc[UR8][R34.64], !P4 ;  /* 0x50004000220c7fae */ /* 0x000fe6000e121848 */
[C---:B------:R-:W-:Y:S01]  /*18550*/  IMAD.WIDE R6, R2.reuse, 0x4, R46 ;  /* 0x0000000402067825 */ /* 0x040fe200078e022e */
[----:B------:R-:W-:Y:S04]  /*18560*/  STL.64 [R1+0x768], R10 ;  /* 0x0007680a01007387 */ /* 0x000fe80000100a00 */
[----:B------:R-:W-:Y:S04]  /*18570*/  LDGSTS.E [R12+0x54004], desc[UR8][R10.64], !P4 ;  /* 0x540040000a0c7fae */ /* 0x000fe8000e121848 */
[----:B------:R-:W-:Y:S04]  /*18580*/  STL.64 [R1+0x760], R8 ;  /* 0x0007600801007387 */ /* 0x000fe80000100a00 */
[----:B------:R2:W-:Y:S04]  /*18590*/  LDGSTS.E [R12+0x58004], desc[UR8][R8.64], !P4 ;  /* 0x58004000080c7fae */ /* 0x0005e8000e121848 */
[----:B------:R1:W-:Y:S04]  /*185a0*/  STL.64 [R1+0x758], R6 ;  /* 0x0007580601007387 */ /* 0x0003e80000100a00 */
[----:B------:R-:W-:Y:S04]  /*185b0*/  LDGSTS.E [R12+0x5c004], desc[UR8][R6.64], !P4 ;  /* 0x5c004000060c7fae */ /* 0x000fe8000e121848 */
[----:B-1----:R-:W4:Y:S04]  /*185c0*/  LDL.LU.64 R6, [R1+0xa0] ;  /* 0x0000a00001067983 */ /* 0x002f280000300a00 */
[----:B------:R-:W4:Y:S04]  /*185d0*/  LDL.LU.64 R66, [R1+0x98] ;  /* 0x0000980001427983 */ /* 0x000f280000300a00 */
[----:B------:R-:W4:Y:S04]  /*185e0*/  LDL.LU.64 R64, [R1+0x90] ;  /* 0x0000900001407983 */ /* 0x000f280000300a00 */
[----:B------:R-:W4:Y:S01]  /*185f0*/  LDL.LU.64 R34, [R1+0x88] ;  /* 0x0000880001227983 */ /* 0x000f220000300a00 */
[----:B--2---:R-:W-:-:S04]  /*18600*/  IMAD.WIDE R8, R2, 0x4, R18 ;  /* 0x0000000402087825 */ /* 0x004fc800078e0212 */
[----:B---3--:R-:W-:-:S04]  /*18610*/  IMAD.WIDE R10, R2, 0x4, R20 ;  /* 0x00000004020a7825 */ /* 0x008fc800078e0214 */
[----:B------:R-:W-:-:S04]  /*18620*/  IMAD.WIDE R28, R2, 0x4, R28 ;  /* 0x00000004021c7825 */ /* 0x000fc800078e021c */
[----:B----4-:R-:W-:Y:S01]  /*18630*/  IMAD.WIDE R36, R2, 0x4, R228 ;  /* 0x0000000402247825 */ /* 0x010fe200078e02e4 */
[----:B------:R-:W-:Y:S01]  /*18640*/  ISETP.GE.U32.AND P4, PT, R233, 0x7fffff25, PT ;  /* 0x7fffff25e900780c */ /* 0x000fe20003f86070 */
[----:B------:R-:W1:Y:S03]  /*18650*/  LDC R19, c[0x0][0x230] ;  /* 0x00008c00ff137b82 */ /* 0x000e660000000800 */
[----:B------:R2:W-:Y:S04]  /*18660*/  STL.64 [R1+0x750], R36 ;  /* 0x0007502401007387 */ /* 0x0005e80000100a00 */
[----:B------:R3:W-:Y:S01]  /*18670*/  STL.64 [R1+0x748], R28 ;  /* 0x0007481c01007387 */ /* 0x0007e20000100a00 */
[----:B------:R-:W-:Y:S01]  /*18680*/  VIADD R18, R44, 0xffffff47 ;  /* 0xffffff472c127836 */ /* 0x000fe20000000000 */
[----:B------:R-:W4:Y:S02]  /*18690*/  LDC R233, c[0x0][0x230] ;  /* 0x00008c00ffe97b82 */ /* 0x000f240000000800 */
[----:B------:R-:W-:Y:S04]  /*186a0*/  LDGSTS.E [R12+0x50008], desc[UR8][R36.64], !P2 ;  /* 0x50008000240c7fae */ /* 0x000fe8000d121848 */
[----:B------:R-:W-:Y:S04]  /*186b0*/  STL.64 [R1+0x740], R10 ;  /* 0x0007400a01007387 */ /* 0x000fe80000100a00 */
[----:B------:R3:W-:Y:S04]  /*186c0*/  LDGSTS.E [R12+0x54008], desc[UR8][R28.64], !P2 ;  /* 0x540080001c0c7fae */ /* 0x0007e8000d121848 */
[----:B------:R1:W-:Y:S04]  /*186d0*/  STL.64 [R1+0x738], R8 ;  /* 0x0007380801007387 */ /* 0x0003e80000100a00 */
[----:B--2---:R-:W2:Y:S01]  /*186e0*/  LDL.LU.64 R36, [R1+0x80] ;  /* 0x0000800001247983 */ /* 0x004ea20000300a00 */
[----:B---3--:R-:W-:-:S03]  /*186f0*/  IMAD.WIDE R28, R2, 0x4, R30 ;  /* 0x00000004021c7825 */ /* 0x008fc600078e021e */
[----:B------:R-:W3:Y:S04]  /*18700*/  LDL.LU.64 R46, [R1+0x78] ;  /* 0x00007800012e7983 */ /* 0x000ee80000300a00 */
[----:B------:R-:W-:Y:S04]  /*18710*/  LDGSTS.E [R12+0x58008], desc[UR8][R10.64], !P2 ;  /* 0x580080000a0c7fae */ /* 0x000fe8000d121848 */
[----:B------:R1:W-:Y:S04]  /*18720*/  LDGSTS.E [R12+0x5c008], desc[UR8][R8.64], !P2 ;  /* 0x5c008000080c7fae */ /* 0x0003e8000d121848 */
[----:B------:R-:W4:Y:S04]  /*18730*/  LDL.LU.64 R44, [R1+0x70] ;  /* 0x00007000012c7983 */ /* 0x000f280000300a00 */
[----:B------:R1:W-:Y:S02]  /*18740*/  STL.64 [R1+0x730], R28 ;  /* 0x0007301c01007387 */ /* 0x0003e40000100a00 */
[----:B-1----:R-:W-:-:S02]  /*18750*/  IMAD.WIDE R8, R2, 0x4, R24 ;  /* 0x0000000402087825 */ /* 0x002fc400078e0218 */
[----:B------:R-:W-:Y:S04]  /*18760*/  LDGSTS.E [R12+0x5000c], desc[UR8][R28.64], !P1 ;  /* 0x5000c0001c0c7fae */ /* 0x000fe8000c921848 */
[----:B------:R-:W4:Y:S01]  /*18770*/  LDL.LU.64 R24, [R1+0x68] ;  /* 0x0000680001187983 */ /* 0x000f220000300a00 */
[----:B------:R-:W-:-:S04]  /*18780*/  IMAD.WIDE R20, R2, 0x4, R32 ;  /* 0x0000000402147825 */ /* 0x000fc800078e0220 */
[C---:B------:R-:W-:Y:S01]  /*18790*/  IMAD.WIDE R10, R2.reuse, 0x4, R26 ;  /* 0x00000004020a7825 */ /* 0x040fe200078e021a */
[----:B------:R1:W-:Y:S04]  /*187a0*/  STL.64 [R1+0x728], R20 ;  /* 0x0007281401007387 */ /* 0x0003e80000100a00 */
[----:B------:R3:W-:Y:S04]  /*187b0*/  STL.64 [R1+0x720], R10 ;  /* 0x0007200a01007387 */ /* 0x0007e80000100a00 */
[----:B------:R3:W-:Y:S04]  /*187c0*/  STL.64 [R1+0x718], R8 ;  /* 0x0007180801007387 */ /* 0x0007e80000100a00 */
[----:B------:R-:W4:Y:S04]  /*187d0*/  LDL.LU.64 R30, [R1+0x60] ;  /* 0x00006000011e7983 */ /* 0x000f280000300a00 */
[----:B------:R-:W4:Y:S04]  /*187e0*/  LDL.LU.64 R28, [R1+0x58] ;  /* 0x00005800011c7983 */ /* 0x000f280000300a00 */
[----:B------:R-:W4:Y:S04]  /*187f0*/  LDL.LU.64 R26, [R1+0x50] ;  /* 0x00005000011a7983 */ /* 0x000f280000300a00 */
[----:B------:R-:W4:Y:S04]  /*18800*/  LDL.LU.64 R32, [R1+0x48] ;  /* 0x0000480001207983 */ /* 0x000f280000300a00 */
[----:B------:R1:W-:Y:S04]  /*18810*/  LDGSTS.E [R12+0x5400c], desc[UR8][R20.64], !P1 ;  /* 0x5400c000140c7fae */ /* 0x0003e8000c921848 */
[----:B------:R-:W-:Y:S04]  /*18820*/  LDGSTS.E [R12+0x5800c], desc[UR8][R10.64], !P1 ;  /* 0x5800c0000a0c7fae */ /* 0x000fe8000c921848 */
[----:B------:R-:W-:Y:S01]  /*18830*/  LDGSTS.E [R12+0x5c00c], desc[UR8][R8.64], !P1 ;  /* 0x5c00c000080c7fae */ /* 0x000fe2000c921848 */
[----:B-1----:R-:W1:Y:S01]  /*18840*/  LDC R21, c[0x0][0x230] ;  /* 0x00008c00ff157b82 */ /* 0x002e620000000800 */
[----:B------:R-:W-:-:S04]  /*18850*/  IMAD.WIDE R6, R2, 0x4, R6 ;  /* 0x0000000402067825 */ /* 0x000fc800078e0206 */
[C---:B------:R-:W-:Y:S01]  /*18860*/  IMAD.WIDE R66, R2.reuse, 0x4, R66 ;  /* 0x0000000402427825 */ /* 0x040fe200078e0242 */
[----:B------:R1:W-:Y:S03]  /*18870*/  STL.64 [R1+0x710], R6 ;  /* 0x0007100601007387 */ /* 0x0003e60000100a00 */
[C---:B------:R-:W-:Y:S01]  /*18880*/  IMAD.WIDE R64, R2.reuse, 0x4, R64 ;  /* 0x0000000402407825 */ /* 0x040fe200078e0240 */
[----:B------:R1:W-:Y:S03]  /*18890*/  STL.64 [R1+0x708], R66 ;  /* 0x0007084201007387 */ /* 0x0003e60000100a00 */
[C---:B------:R-:W-:Y:S01]  /*188a0*/  IMAD.WIDE R34, R2.reuse, 0x4, R34 ;  /* 0x0000000402227825 */ /* 0x040fe200078e0222 */
[----:B------:R1:W-:Y:S03]  /*188b0*/  STL.64 [R1+0x700], R64 ;  /* 0x0007004001007387 */ /* 0x0003e60000100a00 */
[C---:B--2---:R-:W-:Y:S01]  /*188c0*/  IMAD.WIDE R36, R2.reuse, 0x4, R36 ;  /* 0x0000000402247825 */ /* 0x044fe200078e0224 */
[----:B------:R-:W2:Y:S03]  /*188d0*/  LDL.LU.64 R228, [R1+0x40] ;  /* 0x0000400001e47983 */ /* 0x000ea60000300a00 */
[----:B---3--:R-:W-:Y:S01]  /*188e0*/  IMAD.WIDE R46, R2, 0x4, R46 ;  /* 0x00000004022e7825 */ /* 0x008fe200078e022e */
[----:B------:R3:W-:Y:S01]  /*188f0*/  STL.64 [R1+0x6f8], R34 ;  /* 0x0006f82201007387 */ /* 0x0007e20000100a00 */
[----:B------:R-:W-:Y:S01]  /*18900*/  ISETP.GE.U32.AND P2, PT, R18, 0x7fffff08, PT ;  /* 0x7fffff081200780c */ /* 0x000fe20003f46070 */
[----:B------:R-:W3:Y:S02]  /*18910*/  LDC R20, c[0x0][0x230] ;  /* 0x00008c00ff147b82 */ /* 0x000ee40000000800 */
[----:B------:R-:W2:Y:S04]  /*18920*/  LDL.LU.64 R10, [R1+0x38] ;  /* 0x00003800010a7983 */ /* 0x000ea80000300a00 */
[----:B------:R-:W-:Y:S04]  /*18930*/  LDGSTS.E [R13+0x40000], desc[UR8][R6.64], !P6 ;  /* 0x40000000060d7fae */ /* 0x000fe8000f121848 */
[----:B------:R-:W2:Y:S01]  /*18940*/  LDL.LU.64 R8, [R1+0x30] ;  /* 0x0000300001087983 */ /* 0x000ea20000300a00 */
[----:B----4-:R-:W-:-:S03]  /*18950*/  IMAD.WIDE R44, R2, 0x4, R44 ;  /* 0x00000004022c7825 */ /* 0x010fc600078e022c */
[----:B------:R-:W-:Y:S04]  /*18960*/  LDGSTS.E [R13+0x44000], desc[UR8][R66.64], !P6 ;  /* 0x44000000420d7fae */ /* 0x000fe8000f121848 */
[----:B-1----:R-:W4:Y:S04]  /*18970*/  LDL.LU.64 R6, [R1+0x28] ;  /* 0x0000280001067983 */ /* 0x002f280000300a00 */
[----:B------:R-:W-:Y:S01]  /*18980*/  LDGSTS.E [R13+0x48000], desc[UR8][R64.64], !P6 ;  /* 0x48000000400d7fae */ /* 0x000fe2000f121848 */
[----:B------:R-:W-:-:S03]  /*18990*/  IMAD.WIDE R24, R2, 0x4, R24 ;  /* 0x0000000402187825 */ /* 0x000fc600078e0218 */
[----:B------:R-:W4:Y:S04]  /*189a0*/  LDL.LU.64 R66, [R1+0x2378] ;  /* 0x0023780001427983 */ /* 0x000f280000300a00 */
[----:B------:R-:W-:Y:S04]  /*189b0*/  LDGSTS.E [R13+0x4c000], desc[UR8][R34.64], !P6 ;  /* 0x4c000000220d7fae */ /* 0x000fe8000f121848 */
[----:B------:R-:W4:Y:S04]  /*189c0*/  LDL.LU.64 R64, [R1+0x2370] ;  /* 0x0023700001407983 */ /* 0x000f280000300a00 */
[----:B------:R-:W-:Y:S04]  /*189d0*/  LDGSTS.E [R13+0x40004], desc[UR8][R36.64], !P5 ;  /* 0x40004000240d7fae */ /* 0x000fe8000e921848 */
[----:B---3--:R-:W3:Y:S04]  /*189e0*/  LDL.LU.64 R34, [R1+0x2368] ;  /* 0x0023680001227983 */ /* 0x008ee80000300a00 */
[----:B------:R1:W-:Y:S04]  /*189f0*/  STL.64 [R1+0x6f0], R36 ;  /* 0x0006f02401007387 */ /* 0x0003e80000100a00 */
[----:B------:R1:W-:Y:S04]  /*18a00*/  STL.64 [R1+0x6e8], R46 ;  /* 0x0006e82e01007387 */ /* 0x0003e80000100a00 */
[----:B------:R-:W-:Y:S04]  /*18a10*/  LDGSTS.E [R13+0x44004], desc[UR8][R46.64], !P5 ;  /* 0x440040002e0d7fae */ /* 0x000fe8000e921848 */
[----:B-1----:R-:W3:Y:S04]  /*18a20*/  LDL.LU.64 R36, [R1+0x2360] ;  /* 0x0023600001247983 */ /* 0x002ee80000300a00 */
[----:B------:R1:W-:Y:S04]  /*18a30*/  STL.64 [R1+0x6e0], R44 ;  /* 0x0006e02c01007387 */ /* 0x0003e80000100a00 */
[----:B------:R-:W3:Y:S04]  /*18a40*/  LDL.LU.64 R46, [R1+0x2358] ;  /* 0x00235800012e7983 */ /* 0x000ee80000300a00 */
[----:B------:R1:W-:Y:S04]  /*18a50*/  STL.64 [R1+0x6d8], R24 ;  /* 0x0006d81801007387 */ /* 0x0003e80000100a00 */
[----:B------:R-:W-:Y:S01]  /*18a60*/  LDGSTS.E [R13+0x48004], desc[UR8][R44.64], !P5 ;  /* 0x480040002c0d7fae */ /* 0x000fe2000e921848 */
[----:B------:R-:W-:-:S02]  /*18a70*/  VIADD R18, R252, 0xffffff46 ;  /* 0xffffff46fc127836 */ /* 0x000fc40000000000 */
[----:B------:R-:W-:Y:S01]  /*18a80*/  IMAD.WIDE R30, R2, 0x4, R30 ;  /* 0x00000004021e7825 */ /* 0x000fe200078e021e */
[----:B------:R1:W-:Y:S01]  /*18a90*/  LDGSTS.E [R13+0x4c004], desc[UR8][R24.64], !P5 ;  /* 0x4c004000180d7fae */ /* 0x0003e2000e921848 */
[----:B------:R-:W-:-:S03]  /*18aa0*/  UISETP.GT.AND UP1, UPT, UR4, 0xff, UPT ;  /* 0x000000ff0400788c */ /* 0x000fc6000bf24270 */
[----:B-1----:R-:W3:Y:S01]  /*18ab0*/  LDL.LU.64 R44, [R1+0x2350] ;  /* 0x00235000012c7983 */ /* 0x002ee20000300a00 */
[----:B------:R-:W-:Y:S01]  /*18ac0*/  ISETP.GE.U32.AND P1, PT, R18, 0x7fffff07, PT ;  /* 0x7fffff071200780c */ /* 0x000fe20003f26070 */
[----:B------:R-:W-:Y:S01]  /*18ad0*/  IMAD.WIDE R28, R2, 0x4, R28 ;  /* 0x00000004021c7825 */ /* 0x000fe200078e021c */
[----:B------:R-:W-:Y:S01]  /*18ae0*/  IADD3 R18, R233, -0xbb, RZ ;  /* 0xffffff45e9127810 */ /* 0x000fe20007ffe0ff */
[----:B------:R-:W-:Y:S01]  /*18af0*/  LDGSTS.E [R13+0x40008], desc[UR8][R30.64], !P3 ;  /* 0x400080001e0d7fae */ /* 0x000fe2000d921848 */
[----:B------:R-:W1:Y:S02]  /*18b00*/  LDC R252, c[0x0][0x230] ;  /* 0x00008c00fffc7b82 */ /* 0x000e640000000800 */
[----:B------:R-:W-:Y:S01]  /*18b10*/  ISETP.GE.U32.AND P6, PT, R18, 0x7fffff06, PT ;  /* 0x7fffff061200780c */ /* 0x000fe20003fc6070 */
[----:B------:R-:W-:Y:S02]  /*18b20*/  VIADD R18, R19, 0xffffff44 ;  /* 0xffffff4413127836 */ /* 0x000fe40000000000 */
[----:B------:R-:W-:Y:S01]  /*18b30*/  IMAD.WIDE R26, R2, 0x4, R26 ;  /* 0x00000004021a7825 */ /* 0x000fe200078e021a */
[----:B------:R-:W-:Y:S02]  /*18b40*/  STL.64 [R1+0x6d0], R30 ;  /* 0x0006d01e01007387 */ /* 0x000fe40000100a00 */
[----:B------:R-:W-:Y:S01]  /*18b50*/  ISETP.GE.U32.AND P5, PT, R18, 0x7fffff05, PT ;  /* 0x7fffff051200780c */ /* 0x000fe20003fa6070 */
[----:B------:R-:W-:Y:S01]  /*18b60*/  IMAD.WIDE R24, R2, 0x4, R32 ;  /* 0x0000000402187825 */ /* 0x000fe200078e0220 */
[----:B------:R-:W-:Y:S01]  /*18b70*/  STL.64 [R1+0x6c8], R28 ;  /* 0x0006c81c01007387 */ /* 0x000fe20000100a00 */
[----:B------:R-:W1:Y:S02]  /*18b80*/  LDC R19, c[0x0][0x230] ;  /* 0x00008c00ff137b82 */ /* 0x000e640000000800 */
[----:B------:R-:W-:Y:S01]  /*18b90*/  VIADD R18, R21, 0xffffff63 ;  /* 0xffffff6315127836 */ /* 0x000fe20000000000 */
[----:B------:R-:W-:Y:S04]  /*18ba0*/  LDGSTS.E [R13+0x44008], desc[UR8][R28.64], !P3 ;  /* 0x440080001c0d7fae */ /* 0x000fe8000d921848 */
[----:B------:R-:W-:Y:S04]  /*18bb0*/  STL.64 [R1+0x6c0], R26 ;  /* 0x0006c01a01007387 */ /* 0x000fe80000100a00 */
[----:B------:R-:W-:Y:S04]  /*18bc0*/  LDGSTS.E [R13+0x48008], desc[UR8][R26.64], !P3 ;  /* 0x480080001a0d7fae */ /* 0x000fe8000d921848 */
[----:B------:R1:W-:Y:S01]  /*18bd0*/  LDGSTS.E [R13+0x4c008], desc[UR8][R24.64], !P3 ;  /* 0x4c008000180d7fae */ /* 0x0003e2000d921848 */
[----:B------:R-:W-:-:S02]  /*18be0*/  ISETP.GE.U32.AND P3, PT, R18, 0x7fffff24, PT ;  /* 0x7fffff241200780c */ /* 0x000fc40003f66070 */
[----:B------:R-:W-:Y:S01]  /*18bf0*/  IADD3 R18, R20, -0x9e, RZ ;  /* 0xffffff6214127810 */ /* 0x000fe20007ffe0ff */
[----:B------:R1:W-:Y:S02]  /*18c00*/  STL.64 [R1+0x6b8], R24 ;  /* 0x0006b81801007387 */ /* 0x0003e40000100a00 */
[----:B-1----:R-:W1:Y:S08]  /*18c10*/  LDC R25, c[0x0][0x230] ;  /* 0x00008c00ff197b82 */ /* 0x002e700000000800 */
[----:B------:R-:W1:Y:S01]  /*18c20*/  LDC R24, c[0x0][0x230] ;  /* 0x00008c00ff187b82 */ /* 0x000e620000000800 */
[----:B--2---:R-:W-:-:S05]  /*18c30*/  IMAD.WIDE R26, R2, 0x4, R228 ;  /* 0x00000004021a7825 */ /* 0x004fca00078e02e4 */
[----:B------:R2:W-:Y:S01]  /*18c40*/  STL.64 [R1+0x6b0], R26 ;  /* 0x0006b01a01007387 */ /* 0x0005e20000100a00 */
[----:B------:R-:W-:-:S03]  /*18c50*/  IMAD.WIDE R10, R2, 0x4, R10 ;  /* 0x00000004020a7825 */ /* 0x000fc600078e020a */
[----:B------:R2:W-:Y:S01]  /*18c60*/  LDGSTS.E [R13+0x4000c], desc[UR8][R26.64], !P4 ;  /* 0x4000c0001a0d7fae */ /* 0x0005e2000e121848 */
[----:B------:R-:W-:-:S03]  /*18c70*/  IMAD.WIDE R8, R2, 0x4, R8 ;  /* 0x0000000402087825 */ /* 0x000fc600078e0208 */
[----:B------:R-:W-:Y:S04]  /*18c80*/  STL.64 [R1+0x6a8], R10 ;  /* 0x0006a80a01007387 */ /* 0x000fe80000100a00 */
[----:B------:R-:W-:Y:S01]  /*18c90*/  LDGSTS.E [R13+0x4400c], desc[UR8][R10.64], !P4 ;  /* 0x4400c0000a0d7fae */ /* 0x000fe2000e121848 */
[----:B----4-:R-:W-:-:S03]  /*18ca0*/  IMAD.WIDE R6, R2, 0x4, R6 ;  /* 0x0000000402067825 */ /* 0x010fc600078e0206 */
[----:B------:R-:W-:Y:S04]  /*18cb0*/  STL.64 [R1+0x6a0], R8 ;  /* 0x0006a00801007387 */ /* 0x000fe80000100a00 */
[----:B------:R-:W-:Y:S04]  /*18cc0*/  LDGSTS.E [R13+0x4800c], desc[UR8][R8.64], !P4 ;  /* 0x4800c000080d7fae */ /* 0x000fe8000e121848 */
[----:B------:R3:W-:Y:S04]  /*18cd0*/  STL.64 [R1+0x698], R6 ;  /* 0x0006980601007387 */ /* 0x0007e80000100a00 */
[----:B------:R3:W-:Y:S01]  /*18ce0*/  LDGSTS.E [R13+0x4c00c], desc[UR8][R6.64], !P4 ;  /* 0x4c00c000060d7fae */ /* 0x0007e2000e121848 */
[----:B--2---:R-:W-:-:S04]  /*18cf0*/  IMAD.WIDE R26, R2, 0x4, R64 ;  /* 0x00000004021a7825 */ /* 0x004fc800078e0240 */
[----:B---3--:R-:W-:-:S04]  /*18d00*/  IMAD.WIDE R6, R2, 0x4, R34 ;  /* 0x0000000402067825 */ /* 0x008fc800078e0222 */
[----:B------:R-:W-:-:S04]  /*18d10*/  IMAD.WIDE R8, R2, 0x4, R36 ;  /* 0x0000000402087825 */ /* 0x000fc800078e0224 */
[----:B------:R-:W-:-:S04]  /*18d20*/  IMAD.WIDE R10, R2, 0x4, R46 ;  /* 0x00000004020a7825 */ /* 0x000fc800078e022e */
[----:B------:R-:W-:-:S05]  /*18d30*/  IMAD.WIDE R20, R2, 0x4, R44 ;  /* 0x0000000402147825 */ /* 0x000fca00078e022c */
[----:B------:R2:W-:Y:S04]  /*18d40*/  STL.64 [R1+0x690], R20 ;  /* 0x0006901401007387 */ /* 0x0005e80000100a00 */
[----:B------:R2:W-:Y:S04]  /*18d50*/  LDGSTS.E [R13+0x50000], desc[UR8][R20.64], !P2 ;  /* 0x50000000140d7fae */ /* 0x0005e8000d121848 */
[----:B------:R3:W-:Y:S04]  /*18d60*/  STL.64 [R1+0x688], R10 ;  /* 0x0006880a01007387 */ /* 0x0007e80000100a00 */
[----:B------:R3:W-:Y:S04]  /*18d70*/  LDGSTS.E [R13+0x54000], desc[UR8][R10.64], !P2 ;  /* 0x540000000a0d7fae */ /* 0x0007e8000d121848 */
[----:B------:R4:W-:Y:S01]  /*18d80*/  STL.64 [R1+0x680], R8 ;  /* 0x0006800801007387 */ /* 0x0009e20000100a00 */
[----:B------:R-:W-:Y:S01]  /*18d90*/  ISETP.GE.U32.AND P4, PT, R18, 0x7fffff23, PT ;  /* 0x7fffff231200780c */ /* 0x000fe20003f86070 */
[C---:B------:R-:W-:Y:S01]  /*18da0*/  IMAD.WIDE R34, R2.reuse, 0x4, R58 ;  /* 0x0000000402227825 */ /* 0x040fe200078e023a */
[----:B--2---:R-:W2:Y:S01]  /*18db0*/  LDC R20, c[0x0][0x230] ;  /* 0x00008c00ff147b82 */ /* 0x004ea20000000800 */
[----:B------:R4:W-:Y:S02]  /*18dc0*/  LDGSTS.E [R13+0x58000], desc[UR8][R8.64], !P2 ;  /* 0x58000000080d7fae */ /* 0x0009e4000d121848 */
[----:B---3--:R-:W-:-:S02]  /*18dd0*/  IMAD.WIDE R10, R2, 0x4, R66 ;  /* 0x00000004020a7825 */ /* 0x008fc400078e0242 */
[----:B------:R3:W-:Y:S03]  /*18de0*/  STL.64 [R1+0x678], R6 ;  /* 0x0006780601007387 */ /* 0x0007e60000100a00 */
[----:B------:R-:W2:Y:S01]  /*18df0*/  LDC R21, c[0x0][0x230] ;  /* 0x00008c00ff157b82 */ /* 0x000ea20000000800 */
[----:B------:R3:W-:Y:S01]  /*18e00*/  LDGSTS.E [R13+0x5c000], desc[UR8][R6.64], !P2 ;  /* 0x5c000000060d7fae */ /* 0x0007e2000d121848 */
[----:B----4-:R-:W-:-:S03]  /*18e10*/  IMAD.WIDE R8, R2, 0x4, R40 ;  /* 0x0000000402087825 */ /* 0x010fc600078e0228 */
[----:B------:R-:W-:Y:S04]  /*18e20*/  STL.64 [R1+0x670], R26 ;  /* 0x0006701a01007387 */ /* 0x000fe80000100a00 */
[----:B------:R4:W-:Y:S01]  /*18e30*/  STL.64 [R1+0x668], R10 ;  /* 0x0006680a01007387 */ /* 0x0009e20000100a00 */
[----:B---3--:R-:W-:-:S03]  /*18e40*/  IMAD.WIDE R6, R2, 0x4, R38 ;  /* 0x0000000402067825 */ /* 0x008fc600078e0226 */
[----:B------:R3:W-:Y:S04]  /*18e50*/  STL.64 [R1+0x660], R8 ;  /* 0x0006600801007387 */ /* 0x0007e80000100a00 */
[----:B------:R1:W-:Y:S04]  /*18e60*/  STL.64 [R1+0x658], R6 ;  /* 0x0006580601007387 */ /* 0x0003e80000100a00 */
[----:B------:R1:W-:Y:S04]  /*18e70*/  LDGSTS.E [R13+0x50004], desc[UR8][R26.64], !P1 ;  /* 0x500040001a0d7fae */ /* 0x0003e8000c921848 */
[----:B------:R-:W2:Y:S04]  /*18e80*/  LDL.LU.64 R28, [R1+0x20] ;  /* 0x00002000011c7983 */ /* 0x000ea80000300a00 */
[----:B------:R-:W-:Y:S04]  /*18e90*/  LDGSTS.E [R13+0x54004], desc[UR8][R10.64], !P1 ;  /* 0x540040000a0d7fae */ /* 0x000fe8000c921848 */
[----:B------:R-:W2:Y:S04]  /*18ea0*/  LDL.LU.64 R228, [R1+0x18] ;  /* 0x0000180001e47983 */ /* 0x000ea80000300a00 */
[----:B------:R-:W-:Y:S04]  /*18eb0*/  LDGSTS.E [R13+0x58004], desc[UR8][R8.64], !P1 ;  /* 0x58004000080d7fae */ /* 0x000fe8000c921848 */
[----:B----4-:R-:W4:Y:S04]  /*18ec0*/  LDL.LU.64 R10, [R1+0x10] ;  /* 0x00001000010a7983 */ /* 0x010f280000300a00 */
[----:B------:R-:W-:Y:S04]  /*18ed0*/  LDGSTS.E [R13+0x5c004], desc[UR8][R6.64], !P1 ;  /* 0x5c004000060d7fae */ /* 0x000fe8000c921848 */
[----:B---3--:R-:W3:Y:S01]  /*18ee0*/  LDL.LU.64 R8, [R1+0x8] ;  /* 0x0000080001087983 */ /* 0x008ee20000300a00 */
[----:B------:R-:W-:-:S02]  /*18ef0*/  VIADD R18, R19, 0xffffff61 ;  /* 0xffffff6113127836 */ /* 0x000fc40000000000 */
[----:B------:R-:W-:Y:S01]  /*18f00*/  IMAD.WIDE R32, R2, 0x4, R60 ;  /* 0x0000000402207825 */ /* 0x000fe200078e023c */
[----:B------:R-:W-:Y:S01]  /*18f10*/  LDGSTS.E [R13+0x50008], desc[UR8][R34.64], !P6 ;  /* 0x50008000220d7fae */ /* 0x000fe2000f121848 */
[----:B------:R-:W2:Y:S03]  /*18f20*/  LDC R19, c[0x0][0x230] ;  /* 0x00008c00ff137b82 */ /* 0x000ea60000000800 */
[----:B-1----:R-:W3:Y:S01]  /*18f30*/  LDL.LU.64 R6, [R1] ;  /* 0x0000000001067983 */ /* 0x002ee20000300a00 */
[----:B------:R-:W-:Y:S01]  /*18f40*/  ISETP.GE.U32.AND P2, PT, R18, 0x7fffff22, PT ;  /* 0x7fffff221200780c */ /* 0x000fe20003f46070 */
[----:B------:R-:W-:Y:S02]  /*18f50*/  IMAD.WIDE R30, R2, 0x4, R48 ;  /* 0x00000004021e7825 */ /* 0x000fe400078e0230 */
[----:B------:R-:W-:Y:S02]  /*18f60*/  STL.64 [R1+0x650], R34 ;  /* 0x0006502201007387 */ /* 0x000fe40000100a00 */
[----:B------:R-:W-:-:S02]  /*18f70*/  VIADD R18, R25, 0xffffff60 ;  /* 0xffffff6019127836 */ /* 0x000fc40000000000 */
[----:B------:R-:W-:Y:S01]  /*18f80*/  IMAD.WIDE R26, R2, 0x4, R42 ;  /* 0x00000004021a7825 */ /* 0x000fe200078e022a */
[----:B------:R1:W-:Y:S02]  /*18f90*/  STL.64 [R1+0x648], R32 ;  /* 0x0006482001007387 */ /* 0x0003e40000100a00 */
[----:B------:R-:W-:Y:S02]  /*18fa0*/  ISETP.GE.U32.AND P1, PT, R18, 0x7fffff21, PT ;  /* 0x7fffff211200780c */ /* 0x000fe40003f26070 */
[----:B------:R1:W-:Y:S01]  /*18fb0*/  LDGSTS.E [R13+0x54008], desc[UR8][R32.64], !P6 ;  /* 0x54008000200d7fae */ /* 0x0003e2000f121848 */
[----:B------:R-:W-:-:S03]  /*18fc0*/  IADD3 R18, R24, -0xbd, RZ ;  /* 0xffffff4318127810 */ /* 0x000fc60007ffe0ff */
[----:B------:R1:W-:Y:S01]  /*18fd0*/  STL.64 [R1+0x640], R30 ;  /* 0x0006401e01007387 */ /* 0x0003e20000100a00 */
[----:B------:R-:W-:-:S03]  /*18fe0*/  IMAD.WIDE R24, R2, 0x4, R50 ;  /* 0x0000000402187825 */ /* 0x000fc600078e0232 */
[----:B------:R1:W-:Y:S02]  /*18ff0*/  LDGSTS.E [R13+0x58008], desc[UR8][R30.64], !P6 ;  /* 0x580080001e0d7fae */ /* 0x0003e4000f121848 */
[C---:B-1----:R-:W-:Y:S02]  /*19000*/  IMAD.WIDE R32, R2.reuse, 0x4, R52 ;  /* 0x0000000402207825 */ /* 0x042fe400078e0234 */
[----:B------:R1:W-:Y:S04]  /*19010*/  STL.64 [R1+0x638], R26 ;  /* 0x0006381a01007387 */ /* 0x0003e80000100a00 */
[----:B------:R1:W-:Y:S01]  /*19020*/  LDGSTS.E [R13+0x5c008], desc[UR8][R26.64], !P6 ;  /* 0x5c0080001a0d7fae */ /* 0x0003e2000f121848 */
[----:B------:R-:W-:-:S03]  /*19030*/  IMAD.WIDE R30, R2, 0x4, R54 ;  /* 0x00000004021e7825 */ /* 0x000fc600078e0236 */
[----:B------:R-:W-:Y:S04]  /*19040*/  STL.64 [R1+0x630], R32 ;  /* 0x0006302001007387 */ /* 0x000fe80000100a00 */
[----:B------:R-:W-:Y:S01]  /*19050*/  STL.64 [R1+0x628], R30 ;  /* 0x0006281e01007387 */ /* 0x000fe20000100a00 */
[----:B-1----:R-:W-:-:S03]  /*19060*/  IMAD.WIDE R26, R2, 0x4, R56 ;  /* 0x00000004021a7825 */ /* 0x002fc600078e0238 */
[----:B------:R-:W-:Y:S04]  /*19070*/  LDGSTS.E [R13+0x5000c], desc[UR8][R32.64], !P5 ;  /* 0x5000c000200d7fae */ /* 0x000fe8000e921848 */
[----:B------:R-:W-:Y:S04]  /*19080*/  STL.64 [R1+0x620], R26 ;  /* 0x0006201a01007387 */ /* 0x000fe80000100a00 */
[----:B------:R-:W-:Y:S04]  /*19090*/  LDGSTS.E [R13+0x5400c], desc[UR8][R30.64], !P5 ;  /* 0x5400c0001e0d7fae */ /* 0x000fe8000e921848 */
[----:B------:R1:W-:Y:S04]  /*190a0*/  STL.64 [R1+0x618], R24 ;  /* 0x0006181801007387 */ /* 0x0003e80000100a00 */
[----:B------:R-:W-:Y:S04]  /*190b0*/  LDGSTS.E [R13+0x5800c], desc[UR8][R26.64], !P5 ;  /* 0x5800c0001a0d7fae */ /* 0x000fe8000e921848 */
[----:B------:R1:W-:Y:S04]  /*190c0*/  LDGSTS.E [R13+0x5c00c], desc[UR8][R24.64], !P5 ;  /* 0x5c00c000180d7fae */ /* 0x0003e8000e921848 */
[----:B------:R4:W-:Y:S01]  /*190d0*/  STL.64 [R1+0x2308], R12 ;  /* 0x0023080c01007387 */ /* 0x0009e20000100a00 */
[----:B------:R-:W-:Y:S01]  /*190e0*/  ISETP.GE.U32.AND P6, PT, R18, 0x7fffff04, PT ;  /* 0x7fffff041200780c */ /* 0x000fe20003fc6070 */
[----:B--2---:R-:W-:Y:S01]  /*190f0*/  VIADD R18, R19, 0xffffff42 ;  /* 0xffffff4213127836 */ /* 0x004fe20000000000 */
[----:B------:R-:W-:Y:S01]  /*19100*/  IADD3 R19, R20, -0xc0, RZ ;  /* 0xffffff4014137810 */ /* 0x000fe20007ffe0ff */
[----:B------:R-:W-:Y:S01]  /*19110*/  IMAD.WIDE R112, R4, 0x4, R112 ;  /* 0x0000000404707825 */ /* 0x000fe200078e0270 */
[----:B------:R-:W2:Y:S02]  /*19120*/  LDC R20, c[0x0][0x230] ;  /* 0x00008c00ff147b82 */ /* 0x000ea40000000800 */
[----:B------:R-:W-:Y:S01]  /*19130*/  ISETP.GE.U32.AND P5, PT, R18, 0x7fffff03, PT ;  /* 0x7fffff031200780c */ /* 0x000fe20003fa6070 */
[----:B------:R-:W-:-:S02]  /*19140*/  VIADD R18, R21, 0xffffff41 ;  /* 0xffffff4115127836 */ /* 0x000fc40000000000 */
[----:B------:R-:W-:-:S03]  /*19150*/  IMAD.WIDE R118, R4, 0x4, R118 ;  /* 0x0000000404767825 */ /* 0x000fc600078e0276 */
[----:B-1----:R-:W1:Y:S01]  /*19160*/  LDC R24, c[0x0][0x230] ;  /* 0x00008c00ff187b82 */ /* 0x002e620000000800 */
[----:B----4-:R-:W-:-:S04]  /*19170*/  IMAD.WIDE R12, R2, 0x4, R10 ;  /* 0x00000004020c7825 */ /* 0x010fc800078e020a */
[C---:B---3--:R-:W-:Y:S02]  /*19180*/  IMAD.WIDE R10, R2.reuse, 0x4, R8 ;  /* 0x00000004020a7825 */ /* 0x048fe400078e0208 */
[----:B------:R-:W3:Y:S02]  /*19190*/  S2R R9, SR_TID.X ;  /* 0x0000000000097919 */ /* 0x000ee40000002100 */
[----:B------:R-:W-:-:S04]  /*191a0*/  IMAD.WIDE R28, R2, 0x4, R28 ;  /* 0x00000004021c7825 */ /* 0x000fc800078e021c */
[----:B------:R-:W-:Y:S01]  /*191b0*/  IMAD.WIDE R26, R2, 0x4, R228 ;  /* 0x00000004021a7825 */ /* 0x000fe200078e02e4 */
[----:B------:R-:W-:Y:S01]  /*191c0*/  STL.64 [R1+0x610], R28 ;  /* 0x0006101c01007387 */ /* 0x000fe20000100a00 */
[----:B------:R-:W4:Y:S03]  /*191d0*/  LDC R228, c[0x0][0x230] ;  /* 0x00008c00ffe47b82 */ /* 0x000f260000000800 */
[----:B------:R-:W-:Y:S04]  /*191e0*/  LDGSTS.E [R232+0x40000], desc[UR8][R28.64], !P3 ;  /* 0x400000001ce87fae */ /* 0x000fe8000d921848 */
[----:B------:R-:W-:Y:S04]  /*191f0*/  STL.64 [R1+0x608], R26 ;  /* 0x0006081a01007387 */ /* 0x000fe80000100a00 */
[----:B------:R-:W-:Y:S04]  /*19200*/  LDGSTS.E [R232+0x44000], desc[UR8][R26.64], !P3 ;  /* 0x440000001ae87fae */ /* 0x000fe8000d921848 */
[----:B------:R1:W-:Y:S04]  /*19210*/  STL.64 [R1+0x600], R12 ;  /* 0x0006000c01007387 */ /* 0x0003e80000100a00 */
[----:B------:R1:W-:Y:S01]  /*19220*/  LDGSTS.E [R232+0x48000], desc[UR8][R12.64], !P3 ;  /* 0x480000000ce87fae */ /* 0x0003e2000d921848 */
[----:B---3--:R-:W-:-:S03]  /*19230*/  LOP3.LUT R9, R9, 0x3f, RZ, 0xc0, !PT ;  /* 0x0000003f09097812 */ /* 0x008fc600078ec0ff */
[----:B------:R3:W-:Y:S04]  /*19240*/  STL.64 [R1+0x5f8], R10 ;  /* 0x0005f80a01007387 */ /* 0x0007e80000100a00 */
[----:B------:R3:W-:Y:S01]  /*19250*/  LDGSTS.E [R232+0x4c000], desc[UR8][R10.64], !P3 ;  /* 0x4c0000000ae87fae */ /* 0x0007e2000d921848 */
[----:B------:R-:W-:Y:S01]  /*19260*/  ISETP.GE.AND P3, PT, R9, R19, PT ;  /* 0x000000130900720c */ /* 0x000fe20003f66270 */
[----:B-1----:R-:W-:-:S04]  /*19270*/  IMAD.WIDE R12, R2, 0x4, R6 ;  /* 0x00000004020c7825 */ /* 0x002fc800078e0206 */
[C---:B------:R-:W-:Y:S01]  /*19280*/  IMAD.WIDE R8, R2.reuse, 0x4, R248 ;  /* 0x0000000402087825 */ /* 0x040fe200078e02f8 */
[----:B------:R1:W-:Y:S03]  /*19290*/  STL.64 [R1+0x5f0], R12 ;  /* 0x0005f00c01007387 */ /* 0x0003e60000100a00 */
[C---:B------:R-:W-:Y:S01]  /*192a0*/  IMAD.WIDE R6, R2.reuse, 0x4, R246 ;  /* 0x0000000402067825 */ /* 0x040fe200078e02f6 */
[----:B------:R1:W-:Y:S03]  /*192b0*/  LDGSTS.E [R232+0x40004], desc[UR8][R12.64], !P4 ;  /* 0x400040000ce87fae */ /* 0x0003e6000e121848 */
[----:B---3--:R-:W-:-:S05]  /*192c0*/  IMAD.WIDE R10, R2, 0x4, R250 ;  /* 0x00000004020a7825 */ /* 0x008fca00078e02fa */
[----:B------:R3:W-:Y:S04]  /*192d0*/  STL.64 [R1+0x5e8], R10 ;  /* 0x0005e80a01007387 */ /* 0x0007e80000100a00 */
[----:B------:R3:W-:Y:S01]  /*192e0*/  LDGSTS.E [R232+0x44004], desc[UR8][R10.64], !P4 ;  /* 0x440040000ae87fae */ /* 0x0007e2000e121848 */
[----:B-1----:R-:W-:-:S03]  /*192f0*/  IMAD.WIDE R12, R2, 0x4, R244 ;  /* 0x00000004020c7825 */ /* 0x002fc600078e02f4 */
[----:B------:R1:W-:Y:S04]  /*19300*/  STL.64 [R1+0x5e0], R8 ;  /* 0x0005e00801007387 */ /* 0x0003e80000100a00 */
[----:B------:R1:W-:Y:S01]  /*19310*/  LDGSTS.E [R232+0x48004], desc[UR8][R8.64], !P4 ;  /* 0x4800400008e87fae */ /* 0x0003e2000e121848 */
[----:B---3--:R-:W-:-:S03]  /*19320*/  IMAD.WIDE R10, R2, 0x4, R242 ;  /* 0x00000004020a7825 */ /* 0x008fc600078e02f2 */
        /* <DEDUP_REMOVED lines=21> */
[----:B------:R1:W-:Y:S01]  /*19480*/  STL.64 [R1+0x5a0], R8 ;  /* 0x0005a00801007387 */ /* 0x0003e20000100a00 */
[----:B------:R-:W-:-:S03]  /*19490*/  ISETP.GE.U32.AND P4, PT, R18, 0x7fffff02, PT ;  /* 0x7fffff021200780c */ /* 0x000fc60003f86070 */
[----:B------:R1:W-:Y:S01]  /*194a0*/  LDGSTS.E [R232+0x4800c], desc[UR8][R8.64], !P1 ;  /* 0x4800c00008e87fae */ /* 0x0003e2000c921848 */
[----:B---3--:R-:W-:-:S03]  /*194b0*/  IMAD.WIDE R10, R2, 0x4, R88 ;  /* 0x00000004020a7825 */ /* 0x008fc600078e0258 */
[----:B------:R3:W-:Y:S01]  /*194c0*/  STL.64 [R1+0x598], R6 ;  /* 0x0005980601007387 */ /* 0x0007e20000100a00 */
[----:B------:R-:W2:Y:S03]  /*194d0*/  LDC R88, c[0x0][0x230] ;  /* 0x00008c00ff587b82 */ /* 0x000ea60000000800 */
[----:B------:R3:W-:Y:S01]  /*194e0*/  LDGSTS.E [R232+0x4c00c], desc[UR8][R6.64], !P1 ;  /* 0x4c00c00006e87fae */ /* 0x0007e2000c921848 */
[----:B-1----:R-:W-:-:S03]  /*194f0*/  IMAD.WIDE R8, R2, 0x4, R14 ;  /* 0x0000000402087825 */ /* 0x002fc600078e020e */
[----:B------:R1:W-:Y:S01]  /*19500*/  STL.64 [R1+0xd00], R12 ;  /* 0x000d000c01007387 */ /* 0x0003e20000100a00 */
[----:B------:R-:W-:Y:S01]  /*19510*/  SEL R18, RZ, 0x4, P3 ;  /* 0x00000004ff127807 */ /* 0x000fe20001800000 */
[----:B------:R-:W4:Y:S02]  /*19520*/  LDC R15, c[0x0][0x230] ;  /* 0x00008c00ff0f7b82 */ /* 0x000f240000000800 */
        /* <DEDUP_REMOVED lines=23> */
[----:B------:R-:W-:Y:S04]  /*196a0*/  STL.64 [R1+0xcf0], R12 ;  /* 0x000cf00c01007387 */ /* 0x000fe80000100a00 */
[----:B------:R-:W-:Y:S01]  /*196b0*/  LDGSTS.E [R232+0x50008], desc[UR8][R12.64], !P4 ;  /* 0x500080000ce87fae */ /* 0x000fe2000e121848 */
[----:B---3--:R-:W-:-:S03]  /*196c0*/  IMAD.WIDE R6, R2, 0x4, R84 ;  /* 0x0000000402067825 */ /* 0x008fc600078e0254 */
[----:B------:R-:W-:Y:S04]  /*196d0*/  STL.64 [R1+0xd30], R10 ;  /* 0x000d300a01007387 */ /* 0x000fe80000100a00 */
[----:B------:R-:W-:Y:S04]  /*196e0*/  LDGSTS.E [R232+0x54008], desc[UR8][R10.64], !P4 ;  /* 0x540080000ae87fae */ /* 0x000fe8000e121848 */
[----:B------:R-:W-:Y:S04]  /*196f0*/  STL.64 [R1+0xd28], R8 ;  /* 0x000d280801007387 */ /* 0x000fe80000100a00 */
[----:B------:R-:W-:Y:S04]  /*19700*/  LDGSTS.E [R232+0x58008], desc[UR8][R8.64], !P4 ;  /* 0x5800800008e87fae */ /* 0x000fe8000e121848 */
[----:B------:R1:W-:Y:S04]  /*19710*/  STL.64 [R1+0xd20], R6 ;  /* 0x000d200601007387 */ /* 0x0003e80000100a00 */
[----:B------:R1:W-:Y:S01]  /*19720*/  LDGSTS.E [R232+0x5c008], desc[UR8][R6.64], !P4 ;  /* 0x5c00800006e87fae */ /* 0x0003e2000e121848 */
[----:B------:R-:W-:Y:S01]  /*19730*/  PLOP3.LUT P3, PT, PT, PT, UP1, 0x80, 0x0 ;  /* 0x000000000000781c */ /* 0x000fe20003f6f018 */
[----:B-1----:R-:W-:-:S02]  /*19740*/  IMAD.WIDE R6, R2, 0x4, R96 ;  /* 0x0000000402067825 */ /* 0x002fc400078e0260 */
[----:B------:R-:W1:Y:S01]  /*19750*/  LDC R96, c[0x0][0x230] ;  /* 0x00008c00ff607b82 */ /* 0x000e620000000800 */
[----:B------:R-:W-:Y:S01]  /*19760*/  SEL R18, R18, RZ, P3 ;  /* 0x000000ff12127207 */ /* 0x000fe20001800000 */
[----:B------:R-:W-:Y:S01]  /*19770*/  IMAD.WIDE R12, R2, 0x4, R90 ;  /* 0x00000004020c7825 */ /* 0x000fe200078e025a */
[----:B------:R-:W-:-:S03]  /*19780*/  ISETP.GE.U32.AND P3, PT, R19, 0x7fffff01, PT ;  /* 0x7fffff011300780c */ /* 0x000fc60003f66070 */
[C---:B------:R-:W-:Y:S01]  /*19790*/  IMAD.WIDE R10, R2.reuse, 0x4, R92 ;  /* 0x00000004020a7825 */ /* 0x040fe200078e025c */
[----:B------:R-:W-:Y:S03]  /*197a0*/  STL.64 [R1+0xce8], R12 ;  /* 0x000ce80c01007387 */ /* 0x000fe60000100a00 */
[----:B------:R-:W-:Y:S01]  /*197b0*/  IMAD.WIDE R8, R2, 0x4, R94 ;  /* 0x0000000402087825 */ /* 0x000fe200078e025e */
[----:B------:R3:W-:Y:S01]  /*197c0*/  STL.64 [R1+0x2320], R2 ;  /* 0x0023200201007387 */ /* 0x0007e20000100a00 */
[----:B--2---:R-:W-:Y:S01]  /*197d0*/  IADD3 R88, R88, -0xe2, RZ ;  /* 0xffffff1e58587810 */ /* 0x004fe20007ffe0ff */
[----:B------:R-:W2:Y:S02]  /*197e0*/  LDC R19, c[0x0][0x230] ;  /* 0x00008c00ff137b82 */ /* 0x000ea40000000800 */
[----:B------:R-:W-:Y:S04]  /*197f0*/  STL.64 [R1+0xd18], R10 ;  /* 0x000d180a01007387 */ /* 0x000fe80000100a00 */
[----:B------:R-:W-:Y:S04]  /*19800*/  STL.64 [R1+0xd10], R8 ;  /* 0x000d100801007387 */ /* 0x000fe80000100a00 */
[----:B------:R-:W-:Y:S01]  /*19810*/  STL.64 [R1+0xd08], R6 ;  /* 0x000d080601007387 */ /* 0x000fe20000100a00 */
[----:B---3--:R-:W-:-:S03]  /*19820*/  IMAD.WIDE R2, R4, 0x4, R98 ;  /* 0x0000000404027825 */ /* 0x008fc600078e0262 */
[----:B------:R-:W-:Y:S04]  /*19830*/  STL [R1+0x2310], R232 ;  /* 0x002310e801007387 */ /* 0x000fe80000100800 */
[----:B-1----:R-:W-:Y:S04]  /*19840*/  STL [R1+0x2314], R96 ;  /* 0x0023146001007387 */ /* 0x002fe80000100800 */
[----:B----4-:R1:W-:Y:S04]  /*19850*/  STL [R1+0x2318], R228 ;  /* 0x002318e401007387 */ /* 0x0103e80000100800 */
[----:B------:R-:W-:Y:S04]  /*19860*/  STL [R1+0x2328], R88 ;  /* 0x0023285801007387 */ /* 0x000fe80000100800 */
[----:B------:R-:W-:Y:S01]  /*19870*/  LDGSTS.E [R232+0x5000c], desc[UR8][R12.64], !P3 ;  /* 0x5000c0000ce87fae */ /* 0x000fe2000d921848 */
[----:B-1----:R-:W-:-:S03]  /*19880*/  IMAD.WIDE R228, R4, 0x4, R100 ;  /* 0x0000000404e47825 */ /* 0x002fc600078e0264 */
[----:B------:R1:W-:Y:S04]  /*19890*/  STL.64 [R1+0x4c8], R2 ;  /* 0x0004c80201007387 */ /* 0x0003e80000100a00 */
[----:B------:R3:W-:Y:S01]  /*198a0*/  LDGSTS.E [R232+0x5400c], desc[UR8][R10.64], !P3 ;  /* 0x5400c0000ae87fae */ /* 0x0007e2000d921848 */
[----:B------:R-:W-:-:S03]  /*198b0*/  IMAD.WIDE R96, R4, 0x4, R108 ;  /* 0x0000000404607825 */ /* 0x000fc600078e026c */
[----:B------:R4:W-:Y:S01]  /*198c0*/  LDGSTS.E [R232+0x5800c], desc[UR8][R8.64], !P3 ;  /* 0x5800c00008e87fae */ /* 0x0009e2000d921848 */
[----:B-1----:R-:W-:-:S03]  /*198d0*/  IMAD.WIDE R2, R4, 0x4, R106 ;  /* 0x0000000404027825 */ /* 0x002fc600078e026a */
[----:B------:R-:W-:Y:S01]  /*198e0*/  STL.64 [R1+0x4b8], R228 ;  /* 0x0004b8e401007387 */ /* 0x000fe20000100a00 */
[----:B---3--:R-:W-:-:S03]  /*198f0*/  IMAD.WIDE R10, R4, 0x4, R102 ;  /* 0x00000004040a7825 */ /* 0x008fc600078e0266 */
[----:B------:R-:W-:Y:S01]  /*19900*/  STL.64 [R1+0x2330], R228 ;  /* 0x002330e401007387 */ /* 0x000fe20000100a00 */
[----:B----4-:R-:W-:-:S03]  /*19910*/  IMAD.WIDE R8, R4, 0x4, R104 ;  /* 0x0000000404087825 */ /* 0x010fc600078e0268 */
[----:B------:R1:W-:Y:S04]  /*19920*/  STL.64 [R1+0x488], R2 ;  /* 0x0004880201007387 */ /* 0x0003e80000100a00 */
[----:B------:R-:W-:Y:S04]  /*19930*/  STL.64 [R1+0x4a8], R10 ;  /* 0x0004a80a01007387 */ /* 0x000fe80000100a00 */
[----:B------:R-:W-:Y:S04]  /*19940*/  STL.64 [R1+0x2338], R10 ;  /* 0x0023380a01007387 */ /* 0x000fe80000100a00 */
[----:B------:R-:W-:Y:S01]  /*19950*/  STL.64 [R1+0x498], R8 ;  /* 0x0004980801007387 */ /* 0x000fe20000100a00 */
[----:B-1----:R-:W-:-:S03]  /*19960*/  IMAD.WIDE R2, R4, 0x4, R114 ;  /* 0x0000000404027825 */ /* 0x002fc600078e0272 */
[----:B------:R-:W-:Y:S04]  /*19970*/  STL.64 [R1+0x2340], R8 ;  /* 0x0023400801007387 */ /* 0x000fe80000100a00 */
[----:B------:R-:W-:Y:S04]  /*19980*/  STL.64 [R1+0x478], R96 ;  /* 0x0004786001007387 */ /* 0x000fe80000100a00 */
[----:B------:R1:W-:Y:S04]  /*19990*/  STL.64 [R1+0x2348], R96 ;  /* 0x0023486001007387 */ /* 0x0003e80000100a00 */
[----:B------:R-:W3:Y:S04]  /*199a0*/  LDL.LU.64 R40, [R1+0xb0] ;  /* 0x0000b00001287983 */ /* 0x000ee80000300a00 */
[----:B------:R-:W4:Y:S04]  /*199b0*/  LDL.LU.64 R66, [R1+0xc0] ;  /* 0x0000c00001427983 */ /* 0x000f280000300a00 */
[----:B------:R2:W-:Y:S04]  /*199c0*/  STL.64 [R1+0x448], R2 ;  /* 0x0004480201007387 */ /* 0x0005e80000100a00 */
        /* <DEDUP_REMOVED lines=8> */
[----:B------:R2:W-:Y:S01]  /*19a50*/  LDGSTS.E [R232+0x5c00c], desc[UR8][R6.64], !P3 ;  /* 0x5c00c00006e87fae */ /* 0x0005e2000d921848 */
[----:B-1----:R-:W-:-:S03]  /*19a60*/  IMAD.WIDE R96, R4, 0x4, R122 ;  /* 0x0000000404607825 */ /* 0x002fc600078e027a */
[----:B------:R-:W4:Y:S01]  /*19a70*/  LDL.LU.64 R30, [R1+0x148] ;  /* 0x00014800011e7983 */ /* 0x000f220000300a00 */
[----:B------:R-:W-:-:S04]  /*19a80*/  IMAD.WIDE R120, R4, 0x4, R120 ;  /* 0x0000000404787825 */ /* 0x000fc800078e0278 */
        /* <DEDUP_REMOVED lines=40> */
[----:B------:R-:W-:Y:S01]  /*19d10*/  IMAD.WIDE R226, R4, 0x4, R226 ;  /* 0x0000000404e27825 */ /* 0x000fe200078e02e2 */
[----:B------:R-:W-:Y:S01]  /*19d20*/  ISETP.NE.U32.AND P2, PT, R18, RZ, PT ;  /* 0x000000ff1200720c */ /* 0x000fe20003f45070 */
[----:B------:R-:W0:Y:S02]  /*19d30*/  LDGDEPBAR ;  /* 0x00000000000079af */ /* 0x000e240000000000 */
[----:B--2---:R-:W-:-:S04]  /*19d40*/  IMAD.WIDE R6, R4, 0x4, R110 ;  /* 0x0000000404067825 */ /* 0x004fc800078e026e */
[C---:B------:R-:W-:Y:S01]  /*19d50*/  IMAD.WIDE R232, R4.reuse, 0x4, R116 ;  /* 0x0000000404e87825 */ /* 0x040fe200078e0274 */
[----:B------:R-:W-:Y:S03]  /*19d60*/  STL.64 [R1+0x468], R6 ;  /* 0x0004680601007387 */ /* 0x000fe60000100a00 */
[C---:B------:R-:W-:Y:S01]  /*19d70*/  IMAD.WIDE R12, R4.reuse, 0x4, R124 ;  /* 0x00000004040c7825 */ /* 0x040fe200078e027c */
[----:B------:R-:W-:Y:S03]  /*19d80*/  STL.64 [R1+0x458], R112 ;  /* 0x0004587001007387 */ /* 0x000fe60000100a00 */
[C---:B------:R-:W-:Y:S01]  /*19d90*/  IMAD.WIDE R8, R4.reuse, 0x4, R130 ;  /* 0x0000000404087825 */ /* 0x040fe200078e0282 */
[----:B------:R-:W-:Y:S04]  /*19da0*/  STL.64 [R1+0x438], R232 ;  /* 0x000438e801007387 */ /* 0x000fe80000100a00 */
[----:B------:R-:W-:Y:S01]  /*19db0*/  STL.64 [R1+0x428], R118 ;  /* 0x0004287601007387 */ /* 0x000fe20000100a00 */
[----:B------:R-:W-:-:S03]  /*19dc0*/  IMAD.WIDE R10, R4, 0x4, R138 ;  /* 0x00000004040a7825 */ /* 0x000fc600078e028a */
[----:B------:R1:W-:Y:S04]  /*19dd0*/  STL.64 [R1+0x408], R96 ;  /* 0x0004086001007387 */ /* 0x0003e80000100a00 */
[----:B------:R-:W-:Y:S04]  /*19de0*/  STL.64 [R1+0x418], R120 ;  /* 0x0004187801007387 */ /* 0x000fe80000100a00 */
        /* <DEDUP_REMOVED lines=16> */
[----:B------:R-:W-:Y:S04]  /*19ef0*/  STL.64 [R1+0x328], R150 ;  /* 0x0003289601007387 */ /* 0x000fe80000100a00 */
[----:B------:R2:W-:Y:S04]  /*19f00*/  STL.64 [R1+0x308], R88 ;  /* 0x0003085801007387 */ /* 0x0005e80000100a00 */
[----:B------:R-:W-:Y:S04]  /*19f10*/  STL.64 [R1+0x318], R156 ;  /* 0x0003189c01007387 */ /* 0x000fe80000100a00 */
[----:B------:R-:W-:Y:S04]  /*19f20*/  STL.64 [R1+0x2f8], R160 ;  /* 0x0002f8a001007387 */ /* 0x000fe80000100a00 */
[----:B------:R-:W-:Y:S04]  /*19f30*/  STL.64 [R1+0x2e8], R162 ;  /* 0x0002e8a201007387 */ /* 0x000fe80000100a00 */
[----:B------:R2:W-:Y:S01]  /*19f40*/  STL.64 [R1+0x2c8], R2 ;  /* 0x0002c80201007387 */ /* 0x0005e20000100a00 */
[----:B------:R-:W-:-:S03]  /*19f50*/  IMAD.WIDE R94, R4, 0x4, R180 ;  /* 0x00000004045e7825 */ /* 0x000fc600078e02b4 */
[----:B------:R-:W-:Y:S04]  /*19f60*/  STL.64 [R1+0x2d8], R164 ;  /* 0x0002d8a401007387 */ /* 0x000fe80000100a00 */
[----:B------:R-:W-:Y:S04]  /*19f70*/  STL.64 [R1+0x2b8], R168 ;  /* 0x0002b8a801007387 */ /* 0x000fe80000100a00 */
[----:B------:R-:W-:Y:S04]  /*19f80*/  STL.64 [R1+0x2a8], R170 ;  /* 0x0002a8aa01007387 */ /* 0x000fe80000100a00 */
[----:B------:R-:W-:Y:S01]  /*19f90*/  STL.64 [R1+0x288], R174 ;  /* 0x000288ae01007387 */ /* 0x000fe20000100a00 */
        /* <DEDUP_REMOVED lines=20> */
[----:B------:R-:W-:Y:S01]  /*1a0e0*/  STL.64 [R1+0x108], R210 ;  /* 0x000108d201007387 */ /* 0x000fe20000100a00 */
[----:B---3--:R-:W-:-:S03]  /*1a0f0*/  IMAD.WIDE R166, R4, 0x4, R40 ;  /* 0x0000000404a67825 */ /* 0x008fc600078e0228 */
[----:B------:R-:W-:Y:S01]  /*1a100*/  STL.64 [R1+0xe8], R214 ;  /* 0x0000e8d601007387 */ /* 0x000fe20000100a00 */
[----:B------:R-:W-:-:S03]  /*1a110*/  IMAD.WIDE R104, R4, 0x4, R230 ;  /* 0x0000000404687825 */ /* 0x000fc600078e02e6 */
[----:B------:R-:W-:Y:S01]  /*1a120*/  STL.64 [R1+0xf8], R212 ;  /* 0x0000f8d401007387 */ /* 0x000fe20000100a00 */
[----:B----4-:R-:W-:-:S03]  /*1a130*/  IMAD.WIDE R130, R4, 0x4, R66 ;  /* 0x0000000404827825 */ /* 0x010fc600078e0242 */
[----:B------:R-:W-:Y:S04]  /*1a140*/  STL.64 [R1+0xd8], R216 ;  /* 0x0000d8d801007387 */ /* 0x000fe80000100a00 */
[----:B------:R-:W-:Y:S01]  /*1a150*/  STL.64 [R1+0xc8], R218 ;  /* 0x0000c8da01007387 */ /* 0x000fe20000100a00 */
[----:B------:R-:W-:-:S03]  /*1a160*/  IMAD.WIDE R114, R4, 0x4, R64 ;  /* 0x0000000404727825 */ /* 0x000fc600078e0240 */
[----:B------:R3:W-:Y:S04]  /*1a170*/  STL.64 [R1+0xa8], R222 ;  /* 0x0000a8de01007387 */ /* 0x0007e80000100a00 */
[----:B------:R-:W-:Y:S01]  /*1a180*/  STL.64 [R1+0xb8], R220 ;  /* 0x0000b8dc01007387 */ /* 0x000fe20000100a00 */
[----:B------:R-:W-:-:S03]  /*1a190*/  IMAD.WIDE R158, R4, 0x4, R28 ;  /* 0x00000004049e7825 */ /* 0x000fc600078e021c */
[----:B------:R-:W-:Y:S01]  /*1a1a0*/  STL.64 [R1+0xa0], R224 ;  /* 0x0000a0e001007387 */ /* 0x000fe20000100a00 */
[----:B------:R-:W-:-:S03]  /*1a1b0*/  IMAD.WIDE R102, R4, 0x4, R34 ;  /* 0x0000000404667825 */ /* 0x000fc600078e0222 */
[----:B------:R-:W-:Y:S04]  /*1a1c0*/  STL.64 [R1+0x98], R226 ;  /* 0x000098e201007387 */ /* 0x000fe80000100a00 */
[----:B------:R-:W-:Y:S04]  /*1a1d0*/  STL.64 [R1+0x88], R166 ;  /* 0x000088a601007387 */ /* 0x000fe80000100a00 */
[----:B------:R-:W-:Y:S01]  /*1a1e0*/  STL.64 [R1+0x90], R104 ;  /* 0x0000906801007387 */ /* 0x000fe20000100a00 */
[----:B------:R-:W-:-:S03]  /*1a1f0*/  IMAD.WIDE R124, R4, 0x4, R36 ;  /* 0x00000004047c7825 */ /* 0x000fc600078e0224 */
[----:B------:R-:W-:Y:S01]  /*1a200*/  STL.64 [R1+0x80], R130 ;  /* 0x0000808201007387 */ /* 0x000fe20000100a00 */
[----:B------:R-:W-:-:S03]  /*1a210*/  IMAD.WIDE R110, R4, 0x4, R46 ;  /* 0x00000004046e7825 */ /* 0x000fc600078e022e */
[----:B------:R-:W4:Y:S04]  /*1a220*/  LDL.LU.64 R28, [R1+0x150] ;  /* 0x00015000011c7983 */ /* 0x000f280000300a00 */
[----:B------:R-:W-:Y:S04]  /*1a230*/  STL.64 [R1+0x78], R114 ;  /* 0x0000787201007387 */ /* 0x000fe80000100a00 */
[----:B------:R-:W2:Y:S04]  /*1a240*/  LDL.LU.64 R250, [R1+0x160] ;  /* 0x0001600001fa7983 */ /* 0x000ea80000300a00 */
[----:B------:R-:W-:Y:S04]  /*1a250*/  STL.64 [R1+0x68], R158 ;  /* 0x0000689e01007387 */ /* 0x000fe80000100a00 */
[----:B------:R-:W-:Y:S04]  /*1a260*/  STL.64 [R1+0x70], R102 ;  /* 0x0000706601007387 */ /* 0x000fe80000100a00 */
[----:B------:R-:W3:Y:S04]  /*1a270*/  LDL.LU.64 R50, [R1+0x168] ;  /* 0x0001680001327983 */ /* 0x000ee80000300a00 */
[----:B------:R-:W3:Y:S04]  /*1a280*/  LDL.LU.64 R56, [R1+0x178] ;  /* 0x0001780001387983 */ /* 0x000ee80000300a00 */
[----:B------:R-:W-:Y:S04]  /*1a290*/  STL.64 [R1+0x60], R124 ;  /* 0x0000607c01007387 */ /* 0x000fe80000100a00 */
[----:B------:R-:W-:Y:S04]  /*1a2a0*/  STL.64 [R1+0x58], R110 ;  /* 0x0000586e01007387 */ /* 0x000fe80000100a00 */
[----:B------:R-:W3:Y:S04]  /*1a2b0*/  LDL.LU.64 R54, [R1+0x1a8] ;  /* 0x0001a80001367983 */ /* 0x000ee80000300a00 */
[----:B------:R-:W3:Y:S04]  /*1a2c0*/  LDL.LU.64 R52, [R1+0x1b0] ;  /* 0x0001b00001347983 */ /* 0x000ee80000300a00 */
[----:B------:R-:W3:Y:S04]  /*1a2d0*/  LDL.LU.64 R42, [R1+0x1c0] ;  /* 0x0001c000012a7983 */ /* 0x000ee80000300a00 */
[----:B------:R-:W3:Y:S04]  /*1a2e0*/  LDL.LU.64 R48, [R1+0x1c8] ;  /* 0x0001c80001307983 */ /* 0x000ee80000300a00 */
[----:B------:R-:W3:Y:S04]  /*1a2f0*/  LDL.LU.64 R60, [R1+0x1d8] ;  /* 0x0001d800013c7983 */ /* 0x000ee80000300a00 */
[----:B------:R-:W3:Y:S04]  /*1a300*/  LDL.LU.64 R58, [R1+0x1e0] ;  /* 0x0001e000013a7983 */ /* 0x000ee80000300a00 */
[----:B------:R-:W3:Y:S04]  /*1a310*/  LDL.LU.64 R38, [R1+0x1f0] ;  /* 0x0001f00001267983 */ /* 0x000ee80000300a00 */
[----:B------:R-:W3:Y:S04]  /*1a320*/  LDL.LU.64 R40, [R1+0x1f8] ;  /* 0x0001f80001287983 */ /* 0x000ee80000300a00 */
[----:B------:R-:W3:Y:S01]  /*1a330*/  LDL.LU.64 R66, [R1+0x208] ;  /* 0x0002080001427983 */ /* 0x000ee20000300a00 */
[----:B------:R-:W-:-:S03]  /*1a340*/  IMAD.WIDE R100, R4, 0x4, R44 ;  /* 0x0000000404647825 */ /* 0x000fc600078e022c */
[----:B------:R-:W3:Y:S01]  /*1a350*/  LDL.LU.64 R64, [R1+0x210] ;  /* 0x0002100001407983 */ /* 0x000ee20000300a00 */
[----:B------:R-:W-:-:S03]  /*1a360*/  IMAD.WIDE R122, R4, 0x4, R32 ;  /* 0x00000004047a7825 */ /* 0x000fc600078e0220 */
[----:B------:R-:W3:Y:S04]  /*1a370*/  LDL.LU.64 R34, [R1+0x220] ;  /* 0x0002200001227983 */ /* 0x000ee80000300a00 */
[----:B------:R-:W3:Y:S04]  /*1a380*/  LDL.LU.64 R36, [R1+0x228] ;  /* 0x0002280001247983 */ /* 0x000ee80000300a00 */
[----:B------:R-:W3:Y:S04]  /*1a390*/  LDL.LU.64 R46, [R1+0x238] ;  /* 0x00023800012e7983 */ /* 0x000ee80000300a00 */
[----:B------:R-:W3:Y:S04]  /*1a3a0*/  LDL.LU.64 R44, [R1+0x240] ;  /* 0x00024000012c7983 */ /* 0x000ee80000300a00 */
[----:B------:R-:W3:Y:S01]  /*1a3b0*/  LDL.LU.64 R32, [R1+0x250] ;  /* 0x0002500001207983 */ /* 0x000ee20000300a00 */
[----:B------:R-:W-:-:S05]  /*1a3c0*/  VIADD R18, R24, 0xffffff3f ;  /* 0xffffff3f18127836 */ /* 0x000fca0000000000 */
[----:B------:R-:W-:Y:S02]  /*1a3d0*/  ISETP.GE.U32.AND P1, PT, R18, 0x7fffff00, PT ;  /* 0x7fffff001200780c */ /* 0x000fe40003f26070 */
[----:B------:R-:W1:Y:S01]  /*1a3e0*/  LDC R18, c[0x0][0x230] ;  /* 0x00008c00ff127b82 */ /* 0x000e620000000800 */
[----:B------:R-:W-:Y:S02]  /*1a3f0*/  VIADD R14, R20, 0xffffff3e ;  /* 0xffffff3e140e7836 */ /* 0x000fe40000000000 */
[----:B------:R-:W-:-:S03]  /*1a400*/  IMAD.WIDE R146, R4, 0x4, R26 ;  /* 0x0000000404927825 */ /* 0x000fc600078e021a */
[----:B------:R-:W-:Y:S02]  /*1a410*/  ISETP.GE.U32.AND P6, PT, R14, 0x7ffffeff, PT ;  /* 0x7ffffeff0e00780c */ /* 0x000fe40003fc6070 */
[----:B------:R-:W-:Y:S01]  /*1a420*/  IADD3 R14, R19, -0xc3, RZ ;  /* 0xffffff3d130e7810 */ /* 0x000fe20007ffe0ff */
[----:B------:R-:W-:Y:S03]  /*1a430*/  STL.64 [R1+0x48], R146 ;  /* 0x0000489201007387 */ /* 0x000fe60000100a00 */
[----:B------:R-:W-:Y:S01]  /*1a440*/  ISETP.GE.U32.AND P5, PT, R14, 0x7ffffefe, PT ;  /* 0x7ffffefe0e00780c */ /* 0x000fe20003fa6070 */
[----:B------:R-:W-:Y:S01]  /*1a450*/  IMAD.WIDE R108, R4, 0x4, R30 ;  /* 0x00000004046c7825 */ /* 0x000fe200078e021e */
[----:B------:R-:W-:Y:S04]  /*1a460*/  STL.64 [R1+0x50], R100 ;  /* 0x0000506401007387 */ /* 0x000fe80000100a00 */
[----:B------:R-:W3:Y:S01]  /*1a470*/  LDL.LU.64 R26, [R1+0x260] ;  /* 0x00026000011a7983 */ /* 0x000ee20000300a00 */
[----:B-1----:R-:W-:-:S05]  /*1a480*/  VIADD R14, R18, 0xffffff3c ;  /* 0xffffff3c120e7836 */ /* 0x002fca0000000000 */
[----:B------:R-:W-:Y:S01]  /*1a490*/  ISETP.GE.U32.AND P4, PT, R14, 0x7ffffefd, PT ;  /* 0x7ffffefd0e00780c */ /* 0x000fe20003f86070 */
[----:B------:R-:W-:-:S05]  /*1a4a0*/  VIADD R14, R15, 0xffffff1f ;  /* 0xffffff1f0f0e7836 */ /* 0x000fca0000000000 */
[----:B------:R-:W-:Y:S01]  /*1a4b0*/  ISETP.GE.U32.AND P3, PT, R14, 0x7ffffee0, PT ;  /* 0x7ffffee00e00780c */ /* 0x000fe20003f66070 */
[C---:B----4-:R-:W-:Y:S02]  /*1a4c0*/  IMAD.WIDE R98, R4.reuse, 0x4, R28 ;  /* 0x0000000404627825 */ /* 0x050fe400078e021c */
[----:B------:R-:W4:Y:S04]  /*1a4d0*/  LDL.LU.64 R28, [R1+0x268] ;  /* 0x00026800011c7983 */ /* 0x000f280000300a00 */
[----:B------:R-:W4:Y:S01]  /*1a4e0*/  LDL.LU.64 R30, [R1+0x280] ;  /* 0x00028000011e7983 */ /* 0x000f220000300a00 */
[----:B--2---:R-:W-:-:S03]  /*1a4f0*/  IMAD.WIDE R138, R4, 0x4, R250 ;  /* 0x00000004048a7825 */ /* 0x004fc600078e02fa */
[----:B------:R-:W-:Y:S04]  /*1a500*/  STL.64 [R1+0x40], R122 ;  /* 0x0000407a01007387 */ /* 0x000fe80000100a00 */
[----:B------:R-:W-:Y:S01]  /*1a510*/  STL.64 [R1+0x38], R108 ;  /* 0x0000386c01007387 */ /* 0x000fe20000100a00 */
[----:B---3--:R-:W-:-:S03]  /*1a520*/  IMAD.WIDE R116, R4, 0x4, R50 ;  /* 0x0000000404747825 */ /* 0x008fc600078e0232 */
[----:B------:R-:W-:Y:S01]  /*1a530*/  STL.64 [R1+0x28], R138 ;  /* 0x0000288a01007387 */ /* 0x000fe20000100a00 */
[----:B------:R-:W-:-:S03]  /*1a540*/  IMAD.WIDE R106, R4, 0x4, R56 ;  /* 0x00000004046a7825 */ /* 0x000fc600078e0238 */
[----:B------:R-:W-:Y:S04]  /*1a550*/  STL.64 [R1+0x30], R98 ;  /* 0x0000306201007387 */ /* 0x000fe80000100a00 */
[----:B------:R-:W-:Y:S04]  /*1a560*/  STL.64 [R1+0x20], R116 ;  /* 0x0000207401007387 */ /* 0x000fe80000100a00 */
[----:B------:R1:W-:Y:S01]  /*1a570*/  STL.64 [R1+0x18], R106 ;  /* 0x0000186a01007387 */ /* 0x0003e20000100a00 */
        /* <DEDUP_REMOVED lines=9> */
[C---:B------:R-:W-:Y:S02]  /*1a610*/  IMAD.WIDE R24, R4.reuse, 0x4, R32 ;  /* 0x0000000404187825 */ /* 0x040fe400078e0220 */
[----:B------:R-:W2:Y:S04]  /*1a620*/  LDL.LU.64 R32, [R1+0x290] ;  /* 0x0002900001207983 */ /* 0x000ea80000300a00 */
[----:B------:R-:W3:Y:S01]  /*1a630*/  LDL.LU.64 R34, [R1+0x2a0] ;  /* 0x0002a00001227983 */ /* 0x000ee20000300a00 */
[----:B------:R-:W-:-:S03]  /*1a640*/  IMAD.WIDE R20, R4, 0x4, R44 ;  /* 0x0000000404147825 */ /* 0x000fc600078e022c */
[----:B------:R-:W4:Y:S04]  /*1a650*/  LDL.LU.64 R36, [R1+0x2b0] ;  /* 0x0002b00001247983 */ /* 0x000f280000300a00 */
[----:B------:R-:W4:Y:S04]  /*1a660*/  LDL.LU.64 R38, [R1+0x2c0] ;  /* 0x0002c00001267983 */ /* 0x000f280000300a00 */
[----:B------:R-:W3:Y:S04]  /*1a670*/  LDL.LU.64 R40, [R1+0x2d0] ;  /* 0x0002d00001287983 */ /* 0x000ee80000300a00 */
[----:B------:R-:W4:Y:S04]  /*1a680*/  LDL.LU.64 R42, [R1+0x2e0] ;  /* 0x0002e000012a7983 */ /* 0x000f280000300a00 */
[----:B------:R-:W4:Y:S04]  /*1a690*/  LDL.LU.64 R44, [R1+0x2f0] ;  /* 0x0002f000012c7983 */ /* 0x000f280000300a00 */
[----:B------:R-:W4:Y:S04]  /*1a6a0*/  LDL.LU.64 R46, [R1+0x300] ;  /* 0x00030000012e7983 */ /* 0x000f280000300a00 */
[----:B------:R-:W4:Y:S01]  /*1a6b0*/  LDL.LU.64 R48, [R1+0x310] ;  /* 0x0003100001307983 */ /* 0x000f220000300a00 */
[----:B------:R-:W-:-:S03]  /*1a6c0*/  IMAD.WIDE R240, R4, 0x4, R58 ;  /* 0x0000000404f07825 */ /* 0x000fc600078e023a */
[----:B------:R-:W4:Y:S01]  /*1a6d0*/  LDL.LU.64 R50, [R1+0x320] ;  /* 0x0003200001327983 */ /* 0x000f220000300a00 */
[----:B------:R-:W-:-:S03]  /*1a6e0*/  IMAD.WIDE R242, R4, 0x4, R60 ;  /* 0x0000000404f27825 */ /* 0x000fc600078e023c */
[----:B------:R-:W4:Y:S04]  /*1a6f0*/  LDL.LU.64 R52, [R1+0x330] ;  /* 0x0003300001347983 */ /* 0x000f280000300a00 */
[----:B------:R-:W4:Y:S01]  /*1a700*/  LDL.LU.64 R54, [R1+0x340] ;  /* 0x0003400001367983 */ /* 0x000f220000300a00 */
[----:B------:R-:W-:-:S03]  /*1a710*/  IMAD.WIDE R230, R4, 0x4, R64 ;  /* 0x0000000404e67825 */ /* 0x000fc600078e0240 */
        /* <DEDUP_REMOVED lines=17> */
[----:B------:R-:W2:Y:S04]  /*1a830*/  LDL.64 R196, [R1+0x4c8] ;  /* 0x0004c80001c47983 */ /* 0x000ea80000100a00 */
[----:B------:R-:W3:Y:S04]  /*1a840*/  LDL.64 R188, [R1+0x488] ;  /* 0x0004880001bc7983 */ /* 0x000ee80000100a00 */
[----:B------:R-:W4:Y:S04]  /*1a850*/  LDL.64 R180, [R1+0x448] ;  /* 0x0004480001b47983 */ /* 0x000f280000100a00 */
[----:B--2---:R2:W-:Y:S04]  /*1a860*/  LDGSTS.E [R0+0x20000], desc[UR8][R196.64], P0 ;  /* 0x20000000c4007fae */ /* 0x0045e80008121848 */
[----:B---3--:R-:W-:Y:S04]  /*1a870*/  LDGSTS.E [R0+0x20400], desc[UR8][R188.64], P0 ;  /* 0x20400000bc007fae */ /* 0x008fe80008121848 */
[----:B----4-:R3:W-:Y:S04]  /*1a880*/  LDGSTS.E [R0+0x20800], desc[UR8][R180.64], P0 ;  /* 0x20800000b4007fae */ /* 0x0107e80008121848 */
[----:B------:R-:W-:Y:S01]  /*1a890*/  LDGSTS.E [R0+0x20c00], desc[UR8][R96.64], P0 ;  /* 0x20c0000060007fae */ /* 0x000fe20008121848 */
[C---:B------:R-:W-:Y:S01]  /*1a8a0*/  IMAD.WIDE R152, R4.reuse, 0x4, R152 ;  /* 0x0000000404987825 */ /* 0x040fe200078e0298 */
[----:B--2---:R-:W2:Y:S02]  /*1a8b0*/  LDC R196, c[0x0][0x230] ;  /* 0x00008c00ffc47b82 */ /* 0x004ea40000000800 */
[----:B------:R-:W-:Y:S04]  /*1a8c0*/  LDGSTS.E [R0+0x21000], desc[UR8][R8.64], P0 ;  /* 0x2100000008007fae */ /* 0x000fe80008121848 */
[----:B------:R-:W-:Y:S01]  /*1a8d0*/  LDGSTS.E [R0+0x21400], desc[UR8][R10.64], P0 ;  /* 0x214000000a007fae */ /* 0x000fe20008121848 */
[C---:B------:R-:W-:Y:S01]  /*1a8e0*/  IMAD.WIDE R32, R4.reuse, 0x4, R32 ;  /* 0x0000000404207825 */ /* 0x040fe200078e0220 */
[----:B---3--:R-:W3:Y:S02]  /*1a8f0*/  LDC R180, c[0x0][0x230] ;  /* 0x00008c00ffb47b82 */ /* 0x008ee40000000800 */
[----:B------:R-:W4:Y:S04]  /*1a900*/  LDL.LU.64 R96, [R1+0x2348] ;  /* 0x0023480001607983 */ /* 0x000f280000300a00 */
[----:B------:R-:W4:Y:S01]  /*1a910*/  LDL.LU.64 R8, [R1+0x2340] ;  /* 0x0023400001087983 */ /* 0x000f220000300a00 */
[C---:B------:R-:W-:Y:S01]  /*1a920*/  IMAD.WIDE R40, R4.reuse, 0x4, R40 ;  /* 0x0000000404287825 */ /* 0x040fe200078e0228 */
[----:B------:R-:W1:Y:S02]  /*1a930*/  LDC R188, c[0x0][0x230] ;  /* 0x00008c00ffbc7b82 */ /* 0x000e640000000800 */
[----:B------:R-:W4:Y:S04]  /*1a940*/  LDL.LU.64 R10, [R1+0x2338] ;  /* 0x00233800010a7983 */ /* 0x000f280000300a00 */
[----:B------:R-:W-:Y:S04]  /*1a950*/  LDGSTS.E [R0+0x21800], desc[UR8][R228.64], P0 ;  /* 0x21800000e4007fae */ /* 0x000fe80008121848 */
[----:B------:R-:W-:Y:S04]  /*1a960*/  LDGSTS.E [R0+0x21c00], desc[UR8][R88.64], P0 ;  /* 0x21c0000058007fae */ /* 0x000fe80008121848 */
[----:B------:R-:W-:Y:S04]  /*1a970*/  LDGSTS.E [R0+0x22000], desc[UR8][R2.64], P0 ;  /* 0x2200000002007fae */ /* 0x000fe80008121848 */
[----:B------:R-:W4:Y:S04]  /*1a980*/  LDL.LU.64 R228, [R1+0x2330] ;  /* 0x0023300001e47983 */ /* 0x000f280000300a00 */
[----:B------:R-:W4:Y:S04]  /*1a990*/  LDL.LU R88, [R1+0x2328] ;  /* 0x0023280001587983 */ /* 0x000f280000300800 */
[----:B------:R-:W4:Y:S04]  /*1a9a0*/  LDL.LU.64 R2, [R1+0x2320] ;  /* 0x0023200001027983 */ /* 0x000f280000300a00 */
        /* <DEDUP_REMOVED lines=10> */
[----:B------:R-:W-:-:S04]  /*1aa50*/  IMAD.WIDE R48, R4, 0x4, R48 ;  /* 0x0000000404307825 */ /* 0x000fc800078e0230 */
[C---:B------:R-:W-:Y:S01]  /*1aa60*/  IMAD.WIDE R56, R4.reuse, 0x4, R56 ;  /* 0x0000000404387825 */ /* 0x040fe200078e0238 */
[----:B------:R-:W-:Y:S03]  /*1aa70*/  LDGSTS.E [R0+0x24c00], desc[UR8][R138.64], P0 ;  /* 0x24c000008a007fae */ /* 0x000fe60008121848 */
        /* <DEDUP_REMOVED lines=41> */
[----:B---3--:R-:W-:Y:S01]  /*1ad10*/  VIADD R180, R180, 0xffffff37 ;  /* 0xffffff37b4b47836 */ /* 0x008fe20000000000 */
[----:B-1----:R-:W-:Y:S01]  /*1ad20*/  IADD3 R188, R188, -0xca, RZ ;  /* 0xffffff36bcbc7810 */ /* 0x002fe20007ffe0ff */
[----:B--2---:R-:W-:Y:S01]  /*1ad30*/  VIADD R196, R196, 0xffffff35 ;  /* 0xffffff35c4c47836 */ /* 0x004fe20000000000 */
[----:B------:R-:W1:Y:S08]  /*1ad40*/  LDC R222, c[0x0][0x230] ;  /* 0x00008c00ffde7b82 */ /* 0x000e700000000800 */
[----:B------:R-:W2:Y:S01]  /*1ad50*/  LDC R223, c[0x0][0x230] ;  /* 0x00008c00ffdf7b82 */ /* 0x000ea20000000800 */
[----:B----4-:R-:W-:Y:S04]  /*1ad60*/  LDGSTS.E [R3+0x20100], desc[UR8][R228.64], P0 ;  /* 0x20100000e4037fae */ /* 0x010fe80008121848 */
[----:B------:R-:W-:Y:S04]  /*1ad70*/  LDGSTS.E [R3+0x20500], desc[UR8][R96.64], P0 ;  /* 0x2050000060037fae */ /* 0x000fe80008121848 */
[----:B------:R3:W-:Y:S04]  /*1ad80*/  LDGSTS.E [R3+0x20900], desc[UR8][R232.64], P0 ;  /* 0x20900000e8037fae */ /* 0x0007e80008121848 */
[----:B------:R-:W-:Y:S04]  /*1ad90*/  LDGSTS.E [R3+0x20d00], desc[UR8][R12.64], P0 ;  /* 0x20d000000c037fae */ /* 0x000fe80008121848 */
[----:B------:R-:W-:Y:S04]  /*1ada0*/  LDGSTS.E [R3+0x21100], desc[UR8][R132.64], P0 ;  /* 0x2110000084037fae */ /* 0x000fe80008121848 */
[----:B------:R-:W-:Y:S01]  /*1adb0*/  LDGSTS.E [R3+0x21500], desc[UR8][R140.64], P0 ;  /* 0x215000008c037fae */ /* 0x000fe20008121848 */
[----:B-1----:R-:W-:Y:S01]  /*1adc0*/  VIADD R222, R222, 0xffffff15 ;  /* 0xffffff15dede7836 */ /* 0x002fe20000000000 */
[----:B---3--:R-:W1:Y:S02]  /*1add0*/  LDC R233, c[0x0][0x230] ;  /* 0x00008c00ffe97b82 */ /* 0x008e640000000800 */
        /* <DEDUP_REMOVED lines=23> */
[----:B------:R-:W3:Y:S04]  /*1af50*/  LDL.LU R228, [R1+0x2318] ;  /* 0x0023180001e47983 */ /* 0x000ee80000300800 */
[----:B------:R-:W-:Y:S04]  /*1af60*/  LDGSTS.E [R3+0x27500], desc[UR8][R66.64], P0 ;  /* 0x2750000042037fae */ /* 0x000fe80008121848 */
[----:B------:R-:W4:Y:S04]  /*1af70*/  LDL.LU R96, [R1+0x2314] ;  /* 0x0023140001607983 */ /* 0x000f280000300800 */
[----:B------:R-:W-:Y:S04]  /*1af80*/  LDGSTS.E [R3+0x27900], desc[UR8][R74.64], P0 ;  /* 0x279000004a037fae */ /* 0x000fe80008121848 */
[----:B------:R-:W2:Y:S04]  /*1af90*/  LDL.LU R232, [R1+0x2310] ;  /* 0x0023100001e87983 */ /* 0x000ea80000300800 */
[----:B------:R-:W-:Y:S04]  /*1afa0*/  LDGSTS.E [R3+0x27d00], desc[UR8][R82.64], P0 ;  /* 0x27d0000052037fae */ /* 0x000fe80008121848 */
[----:B------:R-:W2:Y:S04]  /*1afb0*/  LDL.LU.64 R12, [R1+0x2308] ;  /* 0x00230800010c7983 */ /* 0x000ea80000300a00 */
[----:B------:R-:W-:Y:S04]  /*1afc0*/  LDGSTS.E [R5+0x20200], desc[UR8][R10.64], P0 ;  /* 0x202000000a057fae */ /* 0x000fe80008121848 */
[----:B------:R-:W-:Y:S04]  /*1afd0*/  LDGSTS.E [R5+0x20600], desc[UR8][R6.64], P0 ;  /* 0x2060000006057fae */ /* 0x000fe80008121848 */
[----:B------:R-:W-:Y:S04]  /*1afe0*/  LDGSTS.E [R5+0x20a00], desc[UR8][R118.64], P0 ;  /* 0x20a0000076057fae */ /* 0x000fe80008121848 */
[----:B------:R-:W2:Y:S04]  /*1aff0*/  LDL.LU.64 R10, [R1+0x2300] ;  /* 0x00230000010a7983 */ /* 0x000ea80000300a00 */
[----:B------:R-:W3:Y:S04]  /*1b000*/  LDL.LU.64 R6, [R1+0x22f8] ;  /* 0x0022f80001067983 */ /* 0x000ee80000300a00 */
        /* <DEDUP_REMOVED lines=29> */
[----:B---3--:R-:W-:Y:S04]  /*1b1e0*/  LDGSTS.E [R6+0x20300], desc[UR8][R8.64], P0 ;  /* 0x2030000008067fae */ /* 0x008fe80008121848 */
[----:B------:R3:W-:Y:S04]  /*1b1f0*/  LDGSTS.E [R6+0x20700], desc[UR8][R112.64], P0 ;  /* 0x2070000070067fae */ /* 0x0007e80008121848 */
[----:B------:R1:W-:Y:S04]  /*1b200*/  LDGSTS.E [R6+0x20b00], desc[UR8][R120.64], P0 ;  /* 0x20b0000078067fae */ /* 0x0003e80008121848 */
[----:B------:R-:W2:Y:S04]  /*1b210*/  LDL.LU.64 R8, [R1+0x22f0] ;  /* 0x0022f00001087983 */ /* 0x000ea80000300a00 */
[----:B------:R-:W2:Y:S01]  /*1b220*/  LDL.LU.64 R106, [R1+0x450] ;  /* 0x00045000016a7983 */ /* 0x000ea20000300a00 */
[----:B----4-:R-:W-:Y:S01]  /*1b230*/  VIADD R96, R96, 0xffffff1d ;  /* 0xffffff1d60607836 */ /* 0x010fe20000000000 */
[----:B---3--:R-:W3:Y:S02]  /*1b240*/  LDC R112, c[0x0][0x230] ;  /* 0x00008c00ff707b82 */ /* 0x008ee40000000800 */
[----:B------:R4:W-:Y:S04]  /*1b250*/  LDGSTS.E [R6+0x20f00], desc[UR8][R128.64], P0 ;  /* 0x20f0000080067fae */ /* 0x0009e80008121848 */
[----:B------:R3:W-:Y:S02]  /*1b260*/  LDGSTS.E [R6+0x21300], desc[UR8][R136.64], P0 ;  /* 0x2130000088067fae */ /* 0x0007e40008121848 */
[----:B-1----:R-:W1:Y:S02]  /*1b270*/  LDC R120, c[0x0][0x230] ;  /* 0x00008c00ff787b82 */ /* 0x002e640000000800 */
[----:B------:R1:W-:Y:S04]  /*1b280*/  LDGSTS.E [R6+0x21700], desc[UR8][R144.64], P0 ;  /* 0x2170000090067fae */ /* 0x0003e80008121848 */
[----:B------:R1:W-:Y:S02]  /*1b290*/  LDGSTS.E [R6+0x21b00], desc[UR8][R156.64], P0 ;  /* 0x21b000009c067fae */ /* 0x0003e40008121848 */
[----:B----4-:R-:W4:Y:S02]  /*1b2a0*/  LDC R128, c[0x0][0x230] ;  /* 0x00008c00ff807b82 */ /* 0x010f240000000800 */
[----:B------:R4:W-:Y:S04]  /*1b2b0*/  LDGSTS.E [R6+0x21f00], desc[UR8][R164.64], P0 ;  /* 0x21f00000a4067fae */ /* 0x0009e80008121848 */
[----:B------:R4:W-:Y:S01]  /*1b2c0*/  LDGSTS.E [R6+0x22300], desc[UR8][R172.64], P0 ;  /* 0x22300000ac067fae */ /* 0x0009e20008121848 */
[----:B---3--:R-:W-:Y:S01]  /*1b2d0*/  IADD3 R112, R112, -0xc5, RZ ;  /* 0xffffff3b70707810 */ /* 0x008fe20007ffe0ff */
[----:B------:R-:W3:Y:S02]  /*1b2e0*/  LDC R136, c[0x0][0x230] ;  /* 0x00008c00ff887b82 */ /* 0x000ee40000000800 */
[----:B------:R-:W-:Y:S04]  /*1b2f0*/  LDGSTS.E [R6+0x22700], desc[UR8][R94.64], P0 ;  /* 0x227000005e067fae */ /* 0x000fe80008121848 */
[----:B------:R-:W-:Y:S01]  /*1b300*/  LDGSTS.E [R6+0x22b00], desc[UR8][R92.64], P0 ;  /* 0x22b000005c067fae */ /* 0x000fe20008121848 */
[----:B-1----:R-:W-:Y:S01]  /*1b310*/  VIADD R120, R120, 0xffffff3a ;  /* 0xffffff3a78787836 */ /* 0x002fe20000000000 */
[----:B------:R-:W1:Y:S02]  /*1b320*/  LDC R144, c[0x0][0x230] ;  /* 0x00008c00ff907b82 */ /* 0x000e640000000800 */
[----:B------:R-:W-:Y:S04]  /*1b330*/  LDGSTS.E [R6+0x22f00], desc[UR8][R90.64], P0 ;  /* 0x22f000005a067fae */ /* 0x000fe80008121848 */
[----:B------:R1:W-:Y:S01]  /*1b340*/  LDGSTS.E [R6+0x23300], desc[UR8][R204.64], P0 ;  /* 0x23300000cc067fae */ /* 0x0003e20008121848 */
[----:B----4-:R-:W-:Y:S01]  /*1b350*/  VIADD R128, R128, 0xffffff39 ;  /* 0xffffff3980807836 */ /* 0x010fe20000000000 */
[----:B------:R-:W4:Y:S02]  /*1b360*/  LDC R156, c[0x0][0x230] ;  /* 0x00008c00ff9c7b82 */ /* 0x000f240000000800 */
[----:B------:R4:W-:Y:S04]  /*1b370*/  LDGSTS.E [R6+0x23700], desc[UR8][R212.64], P0 ;  /* 0x23700000d4067fae */ /* 0x0009e80008121848 */
[----:B------:R-:W2:Y:S02]  /*1b380*/  LDL.LU.64 R90, [R1+0x460] ;  /* 0x00046000015a7983 */ /* 0x000ea40000300a00 */
[----:B------:R-:W2:Y:S02]  /*1b390*/  LDC R164, c[0x0][0x230] ;  /* 0x00008c00ffa47b82 */ /* 0x000ea40000000800 */
[----:B------:R-:W2:Y:S04]  /*1b3a0*/  LDL.LU.64 R92, [R1+0x470] ;  /* 0x00047000015c7983 */ /* 0x000ea80000300a00 */
[----:B------:R-:W2:Y:S01]  /*1b3b0*/  LDL.LU.64 R94, [R1+0x480] ;  /* 0x00048000015e7983 */ /* 0x000ea20000300a00 */
[----:B---3--:R-:W-:Y:S01]  /*1b3c0*/  IADD3 R136, R136, -0xc8, RZ ;  /* 0xffffff3888887810 */ /* 0x008fe20007ffe0ff */
[----:B-1----:R-:W-:-:S02]  /*1b3d0*/  VIADD R144, R144, 0xffffff1b ;  /* 0xffffff1b90907836 */ /* 0x002fc40000000000 */
[----:B------:R1:W-:Y:S01]  /*1b3e0*/  LDGSTS.E [R6+0x23b00], desc[UR8][R220.64], P0 ;  /* 0x23b00000dc067fae */ /* 0x0003e20008121848 */
[----:B------:R-:W3:Y:S03]  /*1b3f0*/  LDC R172, c[0x0][0x230] ;  /* 0x00008c00ffac7b82 */ /* 0x000ee60000000800 */
[----:B------:R3:W-:Y:S04]  /*1b400*/  LDGSTS.E [R6+0x23f00], desc[UR8][R104.64], P0 ;  /* 0x23f0000068067fae */ /* 0x0007e80008121848 */
[----:B------:R-:W-:Y:S01]  /*1b410*/  LDGSTS.E [R6+0x24300], desc[UR8][R102.64], P0 ;  /* 0x2430000066067fae */ /* 0x000fe20008121848 */
[----:B----4-:R-:W-:Y:S01]  /*1b420*/  VIADD R156, R156, 0xffffff1a ;  /* 0xffffff1a9c9c7836 */ /* 0x010fe20000000000 */
[----:B------:R-:W4:Y:S02]  /*1b430*/  LDC R204, c[0x0][0x230] ;  /* 0x00008c00ffcc7b82 */ /* 0x000f240000000800 */
[----:B------:R-:W-:Y:S04]  /*1b440*/  LDGSTS.E [R6+0x24700], desc[UR8][R100.64], P0 ;  /* 0x2470000064067fae */ /* 0x000fe80008121848 */
[----:B------:R3:W-:Y:S02]  /*1b450*/  LDGSTS.E [R6+0x24b00], desc[UR8][R98.64], P0 ;  /* 0x24b0000062067fae */ /* 0x0007e40008121848 */
[----:B------:R-:W4:Y:S02]  /*1b460*/  LDC R212, c[0x0][0x230] ;  /* 0x00008c00ffd47b82 */ /* 0x000f240000000800 */
[----:B------:R-:W-:Y:S04]  /*1b470*/  LDGSTS.E [R6+0x24f00], desc[UR8][R154.64], P0 ;  /* 0x24f000009a067fae */ /* 0x000fe80008121848 */
[----:B------:R-:W-:Y:S01]  /*1b480*/  LDGSTS.E [R6+0x25300], desc[UR8][R248.64], P0 ;  /* 0x25300000f8067fae */ /* 0x000fe20008121848 */
[----:B--2---:R-:W-:-:S03]  /*1b490*/  IMAD.WIDE R90, R2, 0x4, R90 ;  /* 0x00000004025a7825 */ /* 0x004fc600078e025a */
[----:B------:R-:W2:Y:S01]  /*1b4a0*/  LDL.LU.64 R104, [R1+0x490] ;  /* 0x0004900001687983 */ /* 0x000ea20000300a00 */
[----:B------:R-:W-:Y:S01]  /*1b4b0*/  IADD3 R164, R164, -0xe7, RZ ;  /* 0xffffff19a4a47810 */ /* 0x000fe20007ffe0ff */
[----:B-1----:R-:W1:Y:S02]  /*1b4c0*/  LDC R220, c[0x0][0x230] ;  /* 0x00008c00ffdc7b82 */ /* 0x002e640000000800 */
[----:B------:R-:W-:Y:S04]  /*1b4d0*/  LDGSTS.E [R6+0x25700], desc[UR8][R240.64], P0 ;  /* 0x25700000f0067fae */ /* 0x000fe80008121848 */
[----:B------:R-:W4:Y:S04]  /*1b4e0*/  LDL.LU.64 R98, [R1+0x4a0] ;  /* 0x0004a00001627983 */ /* 0x000f280000300a00 */
[----:B------:R-:W-:Y:S04]  /*1b4f0*/  LDGSTS.E [R6+0x25b00], desc[UR8][R230.64], P0 ;  /* 0x25b00000e6067fae */ /* 0x000fe80008121848 */
[----:B------:R-:W4:Y:S04]  /*1b500*/  LDL.LU.64 R100, [R1+0x4b0] ;  /* 0x0004b00001647983 */ /* 0x000f280000300a00 */
[----:B------:R-:W-:Y:S04]  /*1b510*/  LDGSTS.E [R6+0x25f00], desc[UR8][R20.64], P0 ;  /* 0x25f0000014067fae */ /* 0x000fe80008121848 */
[----:B------:R-:W4:Y:S04]  /*1b520*/  LDL.LU.64 R102, [R1+0x4c0] ;  /* 0x0004c00001667983 */ /* 0x000f280000300a00 */
[----:B------:R-:W-:Y:S04]  /*1b530*/  LDGSTS.E [R6+0x26300], desc[UR8][R30.64], P0 ;  /* 0x263000001e067fae */ /* 0x000fe80008121848 */
[----:B------:R-:W-:Y:S04]  /*1b540*/  LDGSTS.E [R6+0x26700], desc[UR8][R38.64], P0 ;  /* 0x2670000026067fae */ /* 0x000fe80008121848 */
[----:B------:R-:W-:Y:S04]  /*1b550*/  LDGSTS.E [R6+0x26b00], desc[UR8][R46.64], P0 ;  /* 0x26b000002e067fae */ /* 0x000fe80008121848 */
[----:B------:R-:W-:Y:S04]  /*1b560*/  LDGSTS.E [R6+0x26f00], desc[UR8][R54.64], P0 ;  /* 0x26f0000036067fae */ /* 0x000fe80008121848 */
[----:B------:R-:W-:Y:S04]  /*1b570*/  LDGSTS.E [R6+0x27300], desc[UR8][R62.64], P0 ;  /* 0x273000003e067fae */ /* 0x000fe80008121848 */
[----:B------:R-:W-:Y:S04]  /*1b580*/  LDGSTS.E [R6+0x27700], desc[UR8][R70.64], P0 ;  /* 0x2770000046067fae */ /* 0x000fe80008121848 */
[----:B------:R-:W-:Y:S04]  /*1b590*/  LDGSTS.E [R6+0x27b00], desc[UR8][R78.64], P0 ;  /* 0x27b000004e067fae */ /* 0x000fe80008121848 */
[----:B------:R-:W-:Y:S01]  /*1b5a0*/  LDGSTS.E [R6+0x27f00], desc[UR8][R86.64], P0 ;  /* 0x27f0000056067fae */ /* 0x000fe20008121848 */
[----:B------:R-:W-:Y:S01]  /*1b5b0*/  ISETP.GE.U32.AND P0, PT, R88, 0x7ffffedf, PT ;  /* 0x7ffffedf5800780c */ /* 0x000fe20003f06070 */
[----:B------:R-:W-:-:S02]  /*1b5c0*/  IMAD.WIDE R88, R2, 0x4, R106 ;  /* 0x0000000402587825 */ /* 0x000fc400078e026a */
[----:B------:R-:W4:Y:S04]  /*1b5d0*/  LDL.LU.64 R122, [R1+0x4d0] ;  /* 0x0004d000017a7983 */ /* 0x000f280000300a00 */
[----:B------:R-:W4:Y:S04]  /*1b5e0*/  LDL.LU.64 R106, [R1+0x4d8] ;  /* 0x0004d800016a7983 */ /* 0x000f280000300a00 */
[----:B------:R-:W4:Y:S04]  /*1b5f0*/  LDL.LU.64 R108, [R1+0x4e0] ;  /* 0x0004e000016c7983 */ /* 0x000f280000300a00 */
[----:B------:R-:W4:Y:S04]  /*1b600*/  LDL.LU.64 R110, [R1+0x4e8] ;  /* 0x0004e800016e7983 */ /* 0x000f280000300a00 */
[----:B------:R-:W0:Y:S01]  /*1b610*/  LDGDEPBAR ;  /* 0x00000000000079af */ /* 0x000e220000000000 */
[----:B------:R-:W-:Y:S01]  /*1b620*/  BAR.SYNC.DEFER_BLOCKING 0x0 ;  /* 0x0000000000007b1d */ /* 0x000fe20000010000 */
[----:B------:R-:W-:-:S05]  /*1b630*/  IMAD.WIDE R92, R2, 0x4, R92 ;  /* 0x00000004025c7825 */ /* 0x000fca00078e025c */
[----:B------:R-:W4:Y:S04]  /*1b640*/  LDL.LU.64 R130, [R1+0x4f0] ;  /* 0x0004f00001827983 */ /* 0x000f280000300a00 */
[----:B------:R-:W4:Y:S04]  /*1b650*/  LDL.LU.64 R114, [R1+0x4f8] ;  /* 0x0004f80001727983 */ /* 0x000f280000300a00 */
[----:B------:R-:W4:Y:S01]  /*1b660*/  LDL.LU.64 R116, [R1+0x500] ;  /* 0x0005000001747983 */ /* 0x000f220000300a00 */
[----:B------:R-:W-:-:S03]  /*1b670*/  IMAD.WIDE R94, R2, 0x4, R94 ;  /* 0x00000004025e7825 */ /* 0x000fc600078e025e */
[----:B------:R-:W4:Y:S04]  /*1b680*/  LDL.LU.64 R118, [R1+0x508] ;  /* 0x0005080001767983 */ /* 0x000f280000300a00 */
[----:B------:R-:W-:Y:S01]  /*1b690*/  @!PT LDS RZ, [RZ] ;  /* 0x00000000fffff984 */ /* 0x000fe20000000800 */
[----:B------:R-:W-:Y:S01]  /*1b6a0*/  @!PT LDS RZ, [RZ] ;  /* 0x00000000fffff984 */ /* 0x000fe20000000800 */
[----:B------:R-:W-:Y:S01]  /*1b6b0*/  @!PT LDS RZ, [RZ] ;  /* 0x00000000fffff984 */ /* 0x000fe20000000800 */
[----:B------:R-:W-:Y:S04]  /*1b6c0*/  LDGSTS.E [R7+0x60000], desc[UR8][R88.64], !P1 ;  /* 0x6000000058077fae */ /* 0x000fe8000c921848 */
[----:B------:R-:W-:Y:S04]  /*1b6d0*/  LDGSTS.E [R7+0x64000], desc[UR8][R90.64], !P1 ;  /* 0x640000005a077fae */ /* 0x000fe8000c921848 */
[----:B------:R-:W-:Y:S04]  /*1b6e0*/  LDGSTS.E [R7+0x68000], desc[UR8][R92.64], !P1 ;  /* 0x680000005c077fae */ /* 0x000fe8000c921848 */
[----:B------:R-:W-:Y:S01]  /*1b6f0*/  LDGSTS.E [R7+0x6c000], desc[UR8][R94.64], !P1 ;  /* 0x6c0000005e077fae */ /* 0x000fe2000c921848 */
[----:B------:R-:W-:Y:S01]  /*1b700*/  ISETP.GE.U32.AND P1, PT, R96, 0x7ffffede, PT ;  /* 0x7ffffede6000780c */ /* 0x000fe20003f26070 */
[----:B--2---:R-:W-:-:S04]  /*1b710*/  IMAD.WIDE R96, R2, 0x4, R104 ;  /* 0x0000000402607825 */ /* 0x004fc800078e0268 */
[----:B---3--:R-:W-:Y:S01]  /*1b720*/  VIADD R104, R228, 0xffffff1c ;  /* 0xffffff1ce4687836 */ /* 0x008fe20000000000 */
[----:B------:R-:W-:Y:S01]  /*1b730*/  LDGSTS.E [R7+0x60004], desc[UR8][R96.64], !P6 ;  /* 0x6000400060077fae */ /* 0x000fe2000f121848 */
[----:B----4-:R-:W-:-:S03]  /*1b740*/  IMAD.WIDE R98, R2, 0x4, R98 ;  /* 0x0000000402627825 */ /* 0x010fc600078e0262 */
[----:B------:R-:W-:Y:S04]  /*1b750*/  STL.64 [R1+0x1ff8], R96 ;  /* 0x001ff86001007387 */ /* 0x000fe80000100a00 */
[----:B------:R-:W-:Y:S01]  /*1b760*/  LDGSTS.E [R7+0x64004], desc[UR8][R98.64], !P6 ;  /* 0x6400400062077fae */ /* 0x000fe2000f121848 */
[----:B------:R-:W-:-:S03]  /*1b770*/  IMAD.WIDE R100, R2, 0x4, R100 ;  /* 0x0000000402647825 */ /* 0x000fc600078e0264 */
[----:B------:R-:W-:Y:S04]  /*1b780*/  STL.64 [R1+0x2000], R98 ;  /* 0x0020006201007387 */ /* 0x000fe80000100a00 */
[----:B------:R-:W-:Y:S01]  /*1b790*/  LDGSTS.E [R7+0x68004], desc[UR8][R100.64], !P6 ;  /* 0x6800400064077fae */ /* 0x000fe2000f121848 */
[----:B------:R-:W-:-:S03]  /*1b7a0*/  IMAD.WIDE R102, R2, 0x4, R102 ;  /* 0x0000000402667825 */ /* 0x000fc600078e0266 */
[----:B------:R-:W-:Y:S04]  /*1b7b0*/  STL.64 [R1+0x2008], R100 ;  /* 0x0020086401007387 */ /* 0x000fe80000100a00 */
[----:B------:R-:W-:Y:S01]  /*1b7c0*/  LDGSTS.E [R7+0x6c004], desc[UR8][R102.64], !P6 ;  /* 0x6c00400066077fae */ /* 0x000fe2000f121848 */
[----:B------:R-:W-:-:S03]  /*1b7d0*/  ISETP.GE.U32.AND P6, PT, R104, 0x7ffffedd, PT ;  /* 0x7ffffedd6800780c */ /* 0x000fc60003fc6070 */
[----:B------:R-:W-:Y:S04]  /*1b7e0*/  STL.64 [R1+0x2010], R102 ;  /* 0x0020106601007387 */ /* 0x000fe80000100a00 */
[----:B------:R-:W2:Y:S01]  /*1b7f0*/  LDL.LU.64 R138, [R1+0x510] ;  /* 0x00051000018a7983 */ /* 0x000ea20000300a00 */
[----:B------:R-:W-:-:S03]  /*1b800*/  IMAD.WIDE R104, R2, 0x4, R122 ;  /* 0x0000000402687825 */ /* 0x000fc600078e027a */
[----:B------:R-:W3:Y:S01]  /*1b810*/  LDL.LU.64 R122, [R1+0x518] ;  /* 0x00051800017a7983 */ /* 0x000ee20000300a00 */
[----:B------:R-:W-:-:S03]  /*1b820*/  IMAD.WIDE R106, R2, 0x4, R106 ;  /* 0x00000004026a7825 */ /* 0x000fc600078e026a */
[----:B------:R-:W4:Y:S01]  /*1b830*/  LDL.LU.64 R124, [R1+0x520] ;  /* 0x00052000017c7983 */ /* 0x000f220000300a00 */
[----:B------:R-:W-:-:S03]  /*1b840*/  IMAD.WIDE R108, R2, 0x4, R108 ;  /* 0x00000004026c7825 */ /* 0x000fc600078e026c */
[----:B------:R-:W4:Y:S01]  /*1b850*/  LDL.LU.64 R126, [R1+0x528] ;  /* 0x00052800017e7983 */ /* 0x000f220000300a00 */
[----:B------:R-:W-:-:S03]  /*1b860*/  IMAD.WIDE R110, R2, 0x4, R110 ;  /* 0x00000004026e7825 */ /* 0x000fc600078e026e */
[----:B------:R-:W-:Y:S04]  /*1b870*/  STL.64 [R1+0x2018], R104 ;  /* 0x0020186801007387 */ /* 0x000fe80000100a00 */
[----:B------:R1:W-:Y:S04]  /*1b880*/  STL.64 [R1+0x2020], R106 ;  /* 0x0020206a01007387 */ /* 0x0003e80000100a00 */
[----:B------:R-:W-:Y:S04]  /*1b890*/  STL.64 [R1+0x2028], R108 ;  /* 0x0020286c01007387 */ /* 0x000fe80000100a00 */
[----:B------:R-:W-:Y:S04]  /*1b8a0*/  STL.64 [R1+0x2030], R110 ;  /* 0x0020306e01007387 */ /* 0x000fe80000100a00 */
[----:B------:R-:W4:Y:S04]  /*1b8b0*/  LDL.LU.64 R146, [R1+0x530] ;  /* 0x0005300001927983 */ /* 0x000f280000300a00 */
[----:B------:R1:W-:Y:S04]  /*1b8c0*/  LDGSTS.E [R7+0x60008], desc[UR8][R104.64], !P5 ;  /* 0x6000800068077fae */ /* 0x0003e8000e921848 */
[----:B------:R-:W-:Y:S04]  /*1b8d0*/  LDGSTS.E [R7+0x64008], desc[UR8][R106.64], !P5 ;  /* 0x640080006a077fae */ /* 0x000fe8000e921848 */
[----:B------:R-:W-:Y:S04]  /*1b8e0*/  LDGSTS.E [R7+0x68008], desc[UR8][R108.64], !P5 ;  /* 0x680080006c077fae */ /* 0x000fe8000e921848 */
[----:B------:R-:W-:Y:S01]  /*1b8f0*/  LDGSTS.E [R7+0x6c008], desc[UR8][R110.64], !P5 ;  /* 0x6c0080006e077fae */ /* 0x000fe2000e921848 */
[----:B------:R-:W-:Y:S01]  /*1b900*/  ISETP.GE.U32.AND P5, PT, R112, 0x7ffffefc, PT ;  /* 0x7ffffefc7000780c */ /* 0x000fe20003fa6070 */
[----:B------:R-:W-:-:S02]  /*1b910*/  IMAD.WIDE R112, R2, 0x4, R130 ;  /* 0x0000000402707825 */ /* 0x000fc400078e0282 */
[----:B------:R-:W4:Y:S02]  /*1b920*/  LDL.LU.64 R130, [R1+0x538] ;  /* 0x0005380001827983 */ /* 0x000f240000300a00 */
[C---:B------:R-:W-:Y:S02]  /*1b930*/  IMAD.WIDE R114, R2.reuse, 0x4, R114 ;  /* 0x0000000402727825 */ /* 0x040fe400078e0272 */
[----:B------:R-:W4:Y:S02]  /*1b940*/  LDL.LU.64 R132, [R1+0x540] ;  /* 0x0005400001847983 */ /* 0x000f240000300a00 */
[C---:B------:R-:W-:Y:S02]  /*1b950*/  IMAD.WIDE R116, R2.reuse, 0x4, R116 ;  /* 0x0000000402747825 */ /* 0x040fe400078e0274 */
[----:B------:R-:W4:Y:S02]  /*1b960*/  LDL.LU.64 R134, [R1+0x548] ;  /* 0x0005480001867983 */ /* 0x000f240000300a00 */
[----:B------:R-:W-:-:S02]  /*1b970*/  IMAD.WIDE R118, R2, 0x4, R118 ;  /* 0x0000000402767825 */ /* 0x000fc400078e0276 */
[----:B------:R-:W-:Y:S04]  /*1b980*/  STL.64 [R1+0x2038], R112 ;  /* 0x0020387001007387 */ /* 0x000fe80000100a00 */
[----:B------:R1:W-:Y:S04]  /*1b990*/  STL.64 [R1+0x2040], R114 ;  /* 0x0020407201007387 */ /* 0x0003e80000100a00 */
[----:B------:R-:W-:Y:S04]  /*1b9a0*/  STL.64 [R1+0x2048], R116 ;  /* 0x0020487401007387 */ /* 0x000fe80000100a00 */
[----:B------:R-:W-:Y:S04]  /*1b9b0*/  STL.64 [R1+0x2050], R118 ;  /* 0x0020507601007387 */ /* 0x000fe80000100a00 */
[----:B------:R-:W4:Y:S04]  /*1b9c0*/  LDL.LU.64 R158, [R1+0x550] ;  /* 0x00055000019e7983 */ /* 0x000f280000300a00 */
[----:B------:R-:W-:Y:S04]  /*1b9d0*/  LDGSTS.E [R7+0x6000c], desc[UR8][R112.64], !P4 ;  /* 0x6000c00070077fae */ /* 0x000fe8000e121848 */
[----:B------:R-:W-:Y:S04]  /*1b9e0*/  LDGSTS.E [R7+0x6400c], desc[UR8][R114.64], !P4 ;  /* 0x6400c00072077fae */ /* 0x000fe8000e121848 */
[----:B------:R-:W-:Y:S04]  /*1b9f0*/  LDGSTS.E [R7+0x6800c], desc[UR8][R116.64], !P4 ;  /* 0x6800c00074077fae */ /* 0x000fe8000e121848 */
[----:B------:R1:W-:Y:S01]  /*1ba00*/  LDGSTS.E [R7+0x6c00c], desc[UR8][R118.64], !P4 ;  /* 0x6c00c00076077fae */ /* 0x0003e2000e121848 */
[----:B------:R-:W-:Y:S01]  /*1ba10*/  ISETP.GE.U32.AND P4, PT, R120, 0x7ffffefb, PT ;  /* 0x7ffffefb7800780c */ /* 0x000fe20003f86070 */
[----:B--2---:R-:W-:-:S02]  /*1ba20*/  IMAD.WIDE R120, R2, 0x4, R138 ;  /* 0x0000000402787825 */ /* 0x004fc400078e028a */
[----:B------:R-:W2:Y:S04]  /*1ba30*/  LDL.LU.64 R138, [R1+0x558] ;  /* 0x00055800018a7983 */ /* 0x000ea80000300a00 */
[----:B------:R-:W2:Y:S04]  /*1ba40*/  LDL.LU.64 R140, [R1+0x560] ;  /* 0x00056000018c7983 */ /* 0x000ea80000300a00 */
[----:B------:R-:W2:Y:S04]  /*1ba50*/  LDL.LU.64 R142, [R1+0x568] ;  /* 0x00056800018e7983 */ /* 0x000ea80000300a00 */
[----:B------:R-:W-:Y:S04]  /*1ba60*/  STL.64 [R1+0x2058], R120 ;  /* 0x0020587801007387 */ /* 0x000fe80000100a00 */
[----:B------:R-:W-:Y:S01]  /*1ba70*/  LDGSTS.E [R7+0x70000], desc[UR8][R120.64], !P3 ;  /* 0x7000000078077fae */ /* 0x000fe2000d921848 */
[----:B---3--:R-:W-:-:S04]  /*1ba80*/  IMAD.WIDE R122, R2, 0x4, R122 ;  /* 0x00000004027a7825 */ /* 0x008fc800078e027a */
[C---:B----4-:R-:W-:Y:S01]  /*1ba90*/  IMAD.WIDE R124, R2.reuse, 0x4, R124 ;  /* 0x00000004027c7825 */ /* 0x050fe200078e027c */
[----:B------:R-:W-:Y:S03]  /*1baa0*/  STL.64 [R1+0x2060], R122 ;  /* 0x0020607a01007387 */ /* 0x000fe60000100a00 */
[----:B------:R-:W-:Y:S01]  /*1bab0*/  IMAD.WIDE R126, R2, 0x4, R126 ;  /* 0x00000004027e7825 */ /* 0x000fe200078e027e */
[----:B------:R-:W-:Y:S04]  /*1bac0*/  LDGSTS.E [R7+0x74000], desc[UR8][R122.64], !P3 ;  /* 0x740000007a077fae */ /* 0x000fe8000d921848 */
[----:B------:R-:W-:Y:S04]  /*1bad0*/  STL.64 [R1+0x2068], R124 ;  /* 0x0020687c01007387 */ /* 0x000fe80000100a00 */
[----:B------:R-:W-:Y:S04]  /*1bae0*/  LDGSTS.E [R7+0x78000], desc[UR8][R124.64], !P3 ;  /* 0x780000007c077fae */ /* 0x000fe8000d921848 */
[----:B------:R-:W-:Y:S04]  /*1baf0*/  STL.64 [R1+0x2070], R126 ;  /* 0x0020707e01007387 */ /* 0x000fe80000100a00 */
[----:B------:R-:W-:Y:S01]  /*1bb00*/  LDGSTS.E [R7+0x7c000], desc[UR8][R126.64], !P3 ;  /* 0x7c0000007e077fae */ /* 0x000fe2000d921848 */
[----:B------:R-:W-:-:S03]  /*1bb10*/  ISETP.GE.U32.AND P3, PT, R128, 0x7ffffefa, PT ;  /* 0x7ffffefa8000780c */ /* 0x000fc60003f66070 */
[----:B------:R-:W3:Y:S01]  /*1bb20*/  LDL.LU.64 R166, [R1+0x570] ;  /* 0x0005700001a67983 */ /* 0x000ee20000300a00 */
[----:B------:R-:W-:-:S03]  /*1bb30*/  IMAD.WIDE R128, R2, 0x4, R146 ;  /* 0x0000000402807825 */ /* 0x000fc600078e0292 */
[----:B------:R-:W4:Y:S04]  /*1bb40*/  LDL.LU.64 R146, [R1+0x578] ;  /* 0x0005780001927983 */ /* 0x000f280000300a00 */
[----:B------:R-:W4:Y:S04]  /*1bb50*/  LDL.LU.64 R148, [R1+0x580] ;  /* 0x0005800001947983 */ /* 0x000f280000300a00 */
[----:B------:R-:W4:Y:S04]  /*1bb60*/  LDL.LU.64 R150, [R1+0x588] ;  /* 0x0005880001967983 */ /* 0x000f280000300a00 */
[----:B------:R-:W-:Y:S01]  /*1bb70*/  LDGSTS.E [R7+0x70004], desc[UR8][R128.64], !P0 ;  /* 0x7000400080077fae */ /* 0x000fe2000c121848 */
[----:B------:R-:W-:-:S03]  /*1bb80*/  IMAD.WIDE R130, R2, 0x4, R130 ;  /* 0x0000000402827825 */ /* 0x000fc600078e0282 */
[----:B------:R-:W-:Y:S01]  /*1bb90*/  STL.64 [R1+0x2078], R128 ;  /* 0x0020788001007387 */ /* 0x000fe20000100a00 */
[----:B------:R-:W-:-:S03]  /*1bba0*/  IMAD.WIDE R132, R2, 0x4, R132 ;  /* 0x0000000402847825 */ /* 0x000fc600078e0284 */
[----:B------:R-:W-:Y:S01]  /*1bbb0*/  LDGSTS.E [R7+0x74004], desc[UR8][R130.64], !P0 ;  /* 0x7400400082077fae */ /* 0x000fe2000c121848 */
[----:B------:R-:W-:-:S03]  /*1bbc0*/  IMAD.WIDE R134, R2, 0x4, R134 ;  /* 0x0000000402867825 */ /* 0x000fc600078e0286 */
[----:B------:R-:W-:Y:S04]  /*1bbd0*/  STL.64 [R1+0x2080], R130 ;  /* 0x0020808201007387 */ /* 0x000fe80000100a00 */
[----:B------:R-:W-:Y:S04]  /*1bbe0*/  LDGSTS.E [R7+0x78004], desc[UR8][R132.64], !P0 ;  /* 0x7800400084077fae */ /* 0x000fe8000c121848 */
[----:B------:R-:W-:Y:S04]  /*1bbf0*/  STL.64 [R1+0x2088], R132 ;  /* 0x0020888401007387 */ /* 0x000fe80000100a00 */
[----:B------:R-:W-:Y:S01]  /*1bc00*/  LDGSTS.E [R7+0x7c004], desc[UR8][R134.64], !P0 ;  /* 0x7c00400086077fae */ /* 0x000fe2000c121848 */
[----:B------:R-:W-:-:S03]  /*1bc10*/  ISETP.GE.U32.AND P0, PT, R136, 0x7ffffef9, PT ;  /* 0x7ffffef98800780c */ /* 0x000fc60003f06070 */
[----:B------:R-:W-:Y:S01]  /*1bc20*/  STL.64 [R1+0x2090], R134 ;  /* 0x0020908601007387 */ /* 0x000fe20000100a00 */
[----:B------:R-:W-:-:S03]  /*1bc30*/  IMAD.WIDE R136, R2, 0x4, R158 ;  /* 0x0000000402887825 */ /* 0x000fc600078e029e */
[----:B------:R-:W4:Y:S04]  /*1bc40*/  LDL.LU.64 R174, [R1+0x590] ;  /* 0x0005900001ae7983 */ /* 0x000f280000300a00 */
[----:B------:R-:W4:Y:S04]  /*1bc50*/  LDL.LU.64 R158, [R1+0xc80] ;  /* 0x000c8000019e7983 */ /* 0x000f280000300a00 */
[----:B------:R-:W4:Y:S04]  /*1bc60*/  LDL.LU.64 R160, [R1+0xc78] ;  /* 0x000c780001a07983 */ /* 0x000f280000300a00 */
[----:B------:R-:W4:Y:S04]  /*1bc70*/  LDL.LU.64 R162, [R1+0xc70] ;  /* 0x000c700001a27983 */ /* 0x000f280000300a00 */
[----:B------:R-:W-:Y:S04]  /*1bc80*/  LDGSTS.E [R7+0x70008], desc[UR8][R136.64], !P1 ;  /* 0x7000800088077fae */ /* 0x000fe8000c921848 */
[----:B------:R-:W-:Y:S01]  /*1bc90*/  STL.64 [R1+0x2098], R136 ;  /* 0x0020988801007387 */ /* 0x000fe20000100a00 */
[----:B--2---:R-:W-:-:S04]  /*1bca0*/  IMAD.WIDE R138, R2, 0x4, R138 ;  /* 0x00000004028a7825 */ /* 0x004fc800078e028a */
[C---:B------:R-:W-:Y:S01]  /*1bcb0*/  IMAD.WIDE R140, R2.reuse, 0x4, R140 ;  /* 0x00000004028c7825 */ /* 0x040fe200078e028c */
[----:B------:R-:W-:Y:S03]  /*1bcc0*/  LDGSTS.E [R7+0x74008], desc[UR8][R138.64], !P1 ;  /* 0x740080008a077fae */ /* 0x000fe6000c921848 */
[----:B------:R-:W-:Y:S01]  /*1bcd0*/  IMAD.WIDE R142, R2, 0x4, R142 ;  /* 0x00000004028e7825 */ /* 0x000fe200078e028e */
[----:B------:R-:W-:Y:S04]  /*1bce0*/  STL.64 [R1+0x20a0], R138 ;  /* 0x0020a08a01007387 */ /* 0x000fe80000100a00 */
[----:B------:R-:W-:Y:S04]  /*1bcf0*/  LDGSTS.E [R7+0x78008], desc[UR8][R140.64], !P1 ;  /* 0x780080008c077fae */ /* 0x000fe8000c921848 */
[----:B------:R-:W-:Y:S04]  /*1bd00*/  STL.64 [R1+0x20a8], R140 ;  /* 0x0020a88c01007387 */ /* 0x000fe80000100a00 */
[----:B------:R-:W-:Y:S01]  /*1bd10*/  LDGSTS.E [R7+0x7c008], desc[UR8][R142.64], !P1 ;  /* 0x7c0080008e077fae */ /* 0x000fe2000c921848 */
[----:B------:R-:W-:-:S03]  /*1bd20*/  ISETP.GE.U32.AND P1, PT, R144, 0x7ffffedc, PT ;  /* 0x7ffffedc9000780c */ /* 0x000fc60003f26070 */
[----:B------:R-:W-:Y:S04]  /*1bd30*/  STL.64 [R1+0x20b0], R142 ;  /* 0x0020b08e01007387 */ /* 0x000fe80000100a00 */
[----:B------:R-:W2:Y:S01]  /*1bd40*/  LDL.LU.64 R182, [R1+0xc68] ;  /* 0x000c680001b67983 */ /* 0x000ea20000300a00 */
[----:B---3--:R-:W-:-:S03]  /*1bd50*/  IMAD.WIDE R144, R2, 0x4, R166 ;  /* 0x0000000402907825 */ /* 0x008fc600078e02a6 */
[----:B------:R-:W3:Y:S01]  /*1bd60*/  LDL.LU.64 R166, [R1+0xc60] ;  /* 0x000c600001a67983 */ /* 0x000ee20000300a00 */
[----:B----4-:R-:W-:-:S03]  /*1bd70*/  IMAD.WIDE R146, R2, 0x4, R146 ;  /* 0x0000000402927825 */ /* 0x010fc600078e0292 */
[----:B------:R-:W4:Y:S01]  /*1bd80*/  LDL.LU.64 R168, [R1+0xc58] ;  /* 0x000c580001a87983 */ /* 0x000f220000300a00 */
[----:B------:R-:W-:-:S03]  /*1bd90*/  IMAD.WIDE R148, R2, 0x4, R148 ;  /* 0x0000000402947825 */ /* 0x000fc600078e0294 */
[----:B------:R-:W4:Y:S01]  /*1bda0*/  LDL.LU.64 R170, [R1+0xc50] ;  /* 0x000c500001aa7983 */ /* 0x000f220000300a00 */
[----:B------:R-:W-:-:S03]  /*1bdb0*/  IMAD.WIDE R150, R2, 0x4, R150 ;  /* 0x0000000402967825 */ /* 0x000fc600078e0296 */
[----:B------:R-:W-:Y:S04]  /*1bdc0*/  STL.64 [R1+0x20b8], R144 ;  /* 0x0020b89001007387 */ /* 0x000fe80000100a00 */
[----:B------:R-:W-:Y:S04]  /*1bdd0*/  STL.64 [R1+0x20c0], R146 ;  /* 0x0020c09201007387 */ /* 0x000fe80000100a00 */
[----:B------:R-:W-:Y:S04]  /*1bde0*/  STL.64 [R1+0x20c8], R148 ;  /* 0x0020c89401007387 */ /* 0x000fe80000100a00 */
[----:B------:R-:W-:Y:S04]  /*1bdf0*/  STL.64 [R1+0x20d0], R150 ;  /* 0x0020d09601007387 */ /* 0x000fe80000100a00 */
[----:B------:R-:W4:Y:S04]  /*1be00*/  LDL.LU.64 R190, [R1+0xc48] ;  /* 0x000c480001be7983 */ /* 0x000f280000300a00 */
[----:B------:R-:W-:Y:S04]  /*1be10*/  LDGSTS.E [R7+0x7000c], desc[UR8][R144.64], !P6 ;  /* 0x7000c00090077fae */ /* 0x000fe8000f121848 */
        /* <DEDUP_REMOVED lines=21> */
[----:B------:R-:W-:-:S02]  /*1bf70*/  VIADD R172, R172, 0xffffff18 ;  /* 0xffffff18acac7836 */ /* 0x000fc40000000000 */
[C---:B--2---:R-:W-:Y:S02]  /*1bf80*/  IMAD.WIDE R164, R2.reuse, 0x4, R182 ;  /* 0x0000000402a47825 */ /* 0x044fe400078e02b6 */
        /* <DEDUP_REMOVED lines=21> */
[----:B------:R-:W-:-:S04]  /*1c0e0*/  IMAD.WIDE R174, R2, 0x4, R174 ;  /* 0x0000000402ae7825 */ /* 0x000fc800078e02ae */
[C---:B------:R-:W-:Y:S01]  /*1c0f0*/  IMAD.WIDE R176, R2.reuse, 0x4, R176 ;  /* 0x0000000402b07825 */ /* 0x040fe200078e02b0 */
[----:B------:R-:W-:Y:S03]  /*1c100*/  STL.64 [R1+0x2118], R172 ;  /* 0x002118ac01007387 */ /* 0x000fe60000100a00 */
[----:B------:R-:W-:Y:S01]  /*1c110*/  IMAD.WIDE R178, R2, 0x4, R178 ;  /* 0x0000000402b27825 */ /* 0x000fe200078e02b2 */
[----:B------:R-:W-:Y:S04]  /*1c120*/  LDGSTS.E [R8+0x64008], desc[UR8][R174.64], !P3 ;  /* 0x64008000ae087fae */ /* 0x000fe8000d921848 */
[----:B------:R-:W-:Y:S04]  /*1c130*/  STL.64 [R1+0x2120], R174 ;  /* 0x002120ae01007387 */ /* 0x000fe80000100a00 */
[----:B------:R-:W-:Y:S04]  /*1c140*/  LDGSTS.E [R8+0x68008], desc[UR8][R176.64], !P3 ;  /* 0x68008000b0087fae */ /* 0x000fe8000d921848 */
[----:B------:R-:W-:Y:S04]  /*1c150*/  STL.64 [R1+0x2128], R176 ;  /* 0x002128b001007387 */ /* 0x000fe80000100a00 */
[----:B------:R-:W-:Y:S01]  /*1c160*/  LDGSTS.E [R8+0x6c008], desc[UR8][R178.64], !P3 ;  /* 0x6c008000b2087fae */ /* 0x000fe2000d921848 */
[----:B------:R-:W-:Y:S01]  /*1c170*/  ISETP.GE.U32.AND P3, PT, R180, 0x7ffffef8, PT ;  /* 0x7ffffef8b400780c */ /* 0x000fe20003f66070 */
[----:B------:R-:W-:-:S02]  /*1c180*/  IMAD.WIDE R180, R2, 0x4, R198 ;  /* 0x0000000402b47825 */ /* 0x000fc400078e02c6 */
[----:B------:R-:W-:Y:S04]  /*1c190*/  STL.64 [R1+0x2130], R178 ;  /* 0x002130b201007387 */ /* 0x000fe80000100a00 */
        /* <DEDUP_REMOVED lines=45> */
[----:B-1----:R-:W4:Y:S04]  /*1c470*/  LDL.LU.64 R106, [R1+0xb88] ;  /* 0x000b8800016a7983 */ /* 0x002f280000300a00 */
[----:B------:R-:W4:Y:S04]  /*1c480*/  LDL.LU.64 R104, [R1+0xb80] ;  /* 0x000b800001687983 */ /* 0x000f280000300a00 */
[----:B------:R-:W4:Y:S01]  /*1c490*/  LDL.LU.64 R98, [R1+0xb78] ;  /* 0x000b780001627983 */ /* 0x000f220000300a00 */
[----:B------:R-:W-:-:S03]  /*1c4a0*/  VIADD R204, R204, 0xffffff34 ;  /* 0xffffff34cccc7836 */ /* 0x000fc60000000000 */
[----:B------:R-:W4:Y:S04]  /*1c4b0*/  LDL.LU.64 R96, [R1+0xb70] ;  /* 0x000b700001607983 */ /* 0x000f280000300a00 */
[----:B------:R-:W-:Y:S04]  /*1c4c0*/  LDGSTS.E [R8+0x70004], desc[UR8][R196.64], !P6 ;  /* 0x70004000c4087fae */ /* 0x000fe8000f121848 */
[----:B------:R-:W-:Y:S04]  /*1c4d0*/  LDGSTS.E [R8+0x74004], desc[UR8][R198.64], !P6 ;  /* 0x74004000c6087fae */ /* 0x000fe8000f121848 */
[----:B------:R-:W-:Y:S04]  /*1c4e0*/  LDGSTS.E [R8+0x78004], desc[UR8][R200.64], !P6 ;  /* 0x78004000c8087fae */ /* 0x000fe8000f121848 */
[----:B------:R-:W-:Y:S01]  /*1c4f0*/  LDGSTS.E [R8+0x7c004], desc[UR8][R202.64], !P6 ;  /* 0x7c004000ca087fae */ /* 0x000fe2000f121848 */
[----:B------:R-:W-:-:S02]  /*1c500*/  ISETP.GE.U32.AND P6, PT, R204, 0x7ffffef5, PT ;  /* 0x7ffffef5cc00780c */ /* 0x000fc40003fc6070 */
[----:B------:R-:W-:Y:S01]  /*1c510*/  IADD3 R212, R212, -0xe9, RZ ;  /* 0xffffff17d4d47810 */ /* 0x000fe20007ffe0ff */
[----:B--2---:R-:W-:Y:S02]  /*1c520*/  IMAD.WIDE R204, R2, 0x4, R224 ;  /* 0x0000000402cc7825 */ /* 0x004fe400078e02e0 */
[----:B------:R-:W1:Y:S03]  /*1c530*/  LDC R224, c[0x0][0x230] ;  /* 0x00008c00ffe07b82 */ /* 0x000e660000000800 */
[----:B------:R-:W-:Y:S04]  /*1c540*/  STL.64 [R1+0x2198], R204 ;  /* 0x002198cc01007387 */ /* 0x000fe80000100a00 */
[----:B------:R-:W-:Y:S01]  /*1c550*/  LDGSTS.E [R8+0x70008], desc[UR8][R204.64], !P5 ;  /* 0x70008000cc087fae */ /* 0x000fe2000e921848 */
[----:B------:R-:W-:Y:S01]  /*1c560*/  VIADD R220, R220, 0xffffff16 ;  /* 0xffffff16dcdc7836 */ /* 0x000fe20000000000 */
[----:B------:R-:W2:Y:S01]  /*1c570*/  LDC R225, c[0x0][0x230] ;  /* 0x00008c00ffe17b82 */ /* 0x000ea20000000800 */
        /* <DEDUP_REMOVED lines=13> */
[----:B------:R-:W2:Y:S04]  /*1c650*/  LDL.LU.64 R228, [R1+0xb58] ;  /* 0x000b580001e47983 */ /* 0x000ea80000300a00 */
[----:B------:R-:W2:Y:S04]  /*1c660*/  LDL.LU.64 R226, [R1+0xb50] ;  /* 0x000b500001e27983 */ /* 0x000ea80000300a00 */
        /* <DEDUP_REMOVED lines=12> */
[----:B------:R-:W-:Y:S02]  /*1c730*/  STL.64 [R1+0x21d0], R218 ;  /* 0x0021d0da01007387 */ /* 0x000fe40000100a00 */
[C---:B------:R-:W-:Y:S02]  /*1c740*/  IMAD.WIDE R104, R2.reuse, 0x4, R104 ;  /* 0x0000000402687825 */ /* 0x040fe400078e0268 */
[----:B------:R-:W2:Y:S02]  /*1c750*/  LDL.LU.64 R114, [R1+0xb48] ;  /* 0x000b480001727983 */ /* 0x000ea40000300a00 */
[C---:B------:R-:W-:Y:S02]  /*1c760*/  IMAD.WIDE R98, R2.reuse, 0x4, R98 ;  /* 0x0000000402627825 */ /* 0x040fe400078e0262 */
[----:B------:R-:W-:Y:S02]  /*1c770*/  STL.64 [R1+0xc60], R104 ;  /* 0x000c606801007387 */ /* 0x000fe40000100a00 */
[----:B------:R-:W-:-:S02]  /*1c780*/  IMAD.WIDE R96, R2, 0x4, R96 ;  /* 0x0000000402607825 */ /* 0x000fc400078e0260 */
[----:B------:R-:W2:Y:S04]  /*1c790*/  LDL.LU.64 R112, [R1+0xb40] ;  /* 0x000b400001707983 */ /* 0x000ea80000300a00 */
[----:B------:R-:W-:Y:S04]  /*1c7a0*/  STL.64 [R1+0x150], R98 ;  /* 0x0001506201007387 */ /* 0x000fe80000100a00 */
[----:B------:R-:W2:Y:S04]  /*1c7b0*/  LDL.LU.64 R110, [R1+0xb38] ;  /* 0x000b3800016e7983 */ /* 0x000ea80000300a00 */
[----:B------:R1:W-:Y:S04]  /*1c7c0*/  STL.64 [R1+0x148], R96 ;  /* 0x0001486001007387 */ /* 0x0003e80000100a00 */
[----:B------:R-:W-:Y:S04]  /*1c7d0*/  LDGSTS.E [R9+0x60000], desc[UR8][R220.64], !P3 ;  /* 0x60000000dc097fae */ /* 0x000fe8000d921848 */
[----:B------:R-:W2:Y:S04]  /*1c7e0*/  LDL.LU.64 R108, [R1+0xb30] ;  /* 0x000b3000016c7983 */ /* 0x000ea80000300a00 */
[----:B------:R-:W-:Y:S04]  /*1c7f0*/  LDGSTS.E [R9+0x64000], desc[UR8][R104.64], !P3 ;  /* 0x6400000068097fae */ /* 0x000fe8000d921848 */
[----:B------:R-:W-:Y:S04]  /*1c800*/  STL.64 [R1+0x21d8], R220 ;  /* 0x0021d8dc01007387 */ /* 0x000fe80000100a00 */
[----:B------:R-:W-:Y:S04]  /*1c810*/  LDGSTS.E [R9+0x68000], desc[UR8][R98.64], !P3 ;  /* 0x6800000062097fae */ /* 0x000fe8000d921848 */
[----:B------:R2:W-:Y:S04]  /*1c820*/  LDGSTS.E [R9+0x6c000], desc[UR8][R96.64], !P3 ;  /* 0x6c00000060097fae */ /* 0x0005e8000d921848 */
[----:B------:R-:W2:Y:S04]  /*1c830*/  LDL.LU.64 R106, [R1+0xb28] ;  /* 0x000b2800016a7983 */ /* 0x000ea80000300a00 */
[----:B-1----:R-:W2:Y:S04]  /*1c840*/  LDL.LU.64 R96, [R1+0xb20] ;  /* 0x000b200001607983 */ /* 0x002ea80000300a00 */
[----:B------:R-:W2:Y:S04]  /*1c850*/  LDL.LU.64 R104, [R1+0xb18] ;  /* 0x000b180001687983 */ /* 0x000ea80000300a00 */
[----:B------:R-:W2:Y:S01]  /*1c860*/  LDL.LU.64 R98, [R1+0xb10] ;  /* 0x000b100001627983 */ /* 0x000ea20000300a00 */
[----:B---3--:R-:W-:-:S04]  /*1c870*/  IMAD.WIDE R118, R2, 0x4, R102 ;  /* 0x0000000402767825 */ /* 0x008fc800078e0266 */
[C---:B----4-:R-:W-:Y:S01]  /*1c880*/  IMAD.WIDE R116, R2.reuse, 0x4, R100 ;  /* 0x0000000402747825 */ /* 0x050fe200078e0264 */
[----:B------:R-:W-:Y:S03]  /*1c890*/  STL.64 [R1+0xc58], R118 ;  /* 0x000c587601007387 */ /* 0x000fe60000100a00 */
[C---:B--2---:R-:W-:Y:S01]  /*1c8a0*/  IMAD.WIDE R102, R2.reuse, 0x4, R228 ;  /* 0x0000000402667825 */ /* 0x044fe200078e02e4 */
[----:B------:R-:W-:Y:S03]  /*1c8b0*/  STL.64 [R1+0x138], R116 ;  /* 0x0001387401007387 */ /* 0x000fe60000100a00 */
[----:B------:R-:W-:Y:S01]  /*1c8c0*/  IMAD.WIDE R100, R2, 0x4, R226 ;  /* 0x0000000402647825 */ /* 0x000fe200078e02e2 */
[----:B------:R-:W-:Y:S04]  /*1c8d0*/  LDGSTS.E [R9+0x60004], desc[UR8][R118.64], !P0 ;  /* 0x6000400076097fae */ /* 0x000fe8000c121848 */
[----:B------:R1:W-:Y:S04]  /*1c8e0*/  STL.64 [R1+0x130], R102 ;  /* 0x0001306601007387 */ /* 0x0003e80000100a00 */
[----:B------:R-:W-:Y:S04]  /*1c8f0*/  LDGSTS.E [R9+0x64004], desc[UR8][R116.64], !P0 ;  /* 0x6400400074097fae */ /* 0x000fe8000c121848 */
[----:B------:R2:W-:Y:S04]  /*1c900*/  STL.64 [R1+0xc50], R100 ;  /* 0x000c506401007387 */ /* 0x0005e80000100a00 */
[----:B------:R-:W-:Y:S04]  /*1c910*/  LDGSTS.E [R9+0x68004], desc[UR8][R102.64], !P0 ;  /* 0x6800400066097fae */ /* 0x000fe8000c121848 */
[----:B------:R-:W-:Y:S04]  /*1c920*/  LDGSTS.E [R9+0x6c004], desc[UR8][R100.64], !P0 ;  /* 0x6c00400064097fae */ /* 0x000fe8000c121848 */
[----:B-1----:R-:W3:Y:S04]  /*1c930*/  LDL.LU.64 R102, [R1+0xb08] ;  /* 0x000b080001667983 */ /* 0x002ee80000300a00 */
[----:B--2---:R-:W2:Y:S01]  /*1c940*/  LDL.LU.64 R100, [R1+0xb00] ;  /* 0x000b000001647983 */ /* 0x004ea20000300a00 */
[----:B------:R-:W-:-:S03]  /*1c950*/  ISETP.GE.U32.AND P3, PT, R222, 0x7ffffed6, PT ;  /* 0x7ffffed6de00780c */ /* 0x000fc60003f66070 */
[----:B------:R-:W4:Y:S01]  /*1c960*/  LDL.LU.64 R226, [R1+0xaf8] ;  /* 0x000af80001e27983 */ /* 0x000f220000300a00 */
[----:B------:R-:W-:-:S03]  /*1c970*/  IADD3 R222, R224, -0xec, RZ ;  /* 0xffffff14e0de7810 */ /* 0x000fc60007ffe0ff */
[----:B------:R-:W4:Y:S01]  /*1c980*/  LDL.LU.64 R228, [R1+0xaf0] ;  /* 0x000af00001e47983 */ /* 0x000f220000300a00 */
[----:B------:R-:W-:-:S04]  /*1c990*/  IMAD.WIDE R114, R2, 0x4, R114 ;  /* 0x0000000402727825 */ /* 0x000fc800078e0272 */
[C---:B------:R-:W-:Y:S01]  /*1c9a0*/  IMAD.WIDE R112, R2.reuse, 0x4, R112 ;  /* 0x0000000402707825 */ /* 0x040fe200078e0270 */
[----:B------:R-:W-:Y:S03]  /*1c9b0*/  STL.64 [R1+0x120], R114 ;  /* 0x0001207201007387 */ /* 0x000fe60000100a00 */
[----:B------:R-:W-:Y:S01]  /*1c9c0*/  IMAD.WIDE R110, R2, 0x4, R110 ;  /* 0x00000004026e7825 */ /* 0x000fe200078e026e */
[----:B------:R-:W-:Y:S01]  /*1c9d0*/  STL.64 [R1+0xc48], R112 ;  /* 0x000c487001007387 */ /* 0x000fe20000100a00 */
[----:B------:R-:W-:-:S03]  /*1c9e0*/  ISETP.GE.U32.AND P0, PT, R222, 0x7ffffed5, PT ;  /* 0x7ffffed5de00780c */ /* 0x000fc60003f06070 */
[----:B------:R-:W-:Y:S01]  /*1c9f0*/  STL.64 [R1+0x110], R110 ;  /* 0x0001106e01007387 */ /* 0x000fe20000100a00 */
[----:B------:R-:W-:-:S03]  /*1ca00*/  IMAD.WIDE R108, R2, 0x4, R108 ;  /* 0x00000004026c7825 */ /* 0x000fc600078e026c */
[----:B------:R-:W-:Y:S04]  /*1ca10*/  LDGSTS.E [R9+0x60008], desc[UR8][R114.64], !P1 ;  /* 0x6000800072097fae */ /* 0x000fe8000c921848 */
[----:B------:R-:W-:Y:S01]  /*1ca20*/  STL.64 [R1+0xc40], R108 ;  /* 0x000c406c01007387 */ /* 0x000fe20000100a00 */
[----:B------:R-:W-:-:S03]  /*1ca30*/  VIADD R222, R225, 0xffffff33 ;  /* 0xffffff33e1de7836 */ /* 0x000fc60000000000 */
[----:B------:R-:W-:Y:S04]  /*1ca40*/  LDGSTS.E [R9+0x64008], desc[UR8][R112.64], !P1 ;  /* 0x6400800070097fae */ /* 0x000fe8000c921848 */
[----:B------:R-:W-:Y:S04]  /*1ca50*/  LDGSTS.E [R9+0x68008], desc[UR8][R110.64], !P1 ;  /* 0x680080006e097fae */ /* 0x000fe8000c921848 */
[----:B------:R-:W-:Y:S01]  /*1ca60*/  LDGSTS.E [R9+0x6c008], desc[UR8][R108.64], !P1 ;  /* 0x6c0080006c097fae */ /* 0x000fe2000c921848 */
[----:B------:R-:W-:-:S04]  /*1ca70*/  IMAD.WIDE R106, R2, 0x4, R106 ;  /* 0x00000004026a7825 */ /* 0x000fc800078e026a */
[C---:B------:R-:W-:Y:S01]  /*1ca80*/  IMAD.WIDE R96, R2.reuse, 0x4, R96 ;  /* 0x0000000402607825 */ /* 0x040fe200078e0260 */
[----:B------:R-:W-:Y:S03]  /*1ca90*/  STL.64 [R1+0x100], R106 ;  /* 0x0001006a01007387 */ /* 0x000fe60000100a00 */
[C---:B------:R-:W-:Y:S01]  /*1caa0*/  IMAD.WIDE R104, R2.reuse, 0x4, R104 ;  /* 0x0000000402687825 */ /* 0x040fe200078e0268 */
[----:B------:R1:W-:Y:S03]  /*1cab0*/  STL.64 [R1+0xf0], R96 ;  /* 0x0000f06001007387 */ /* 0x0003e60000100a00 */
[----:B------:R-:W-:Y:S01]  /*1cac0*/  IMAD.WIDE R98, R2, 0x4, R98 ;  /* 0x0000000402627825 */ /* 0x000fe200078e0262 */
[----:B------:R-:W-:Y:S04]  /*1cad0*/  STL.64 [R1+0xe0], R104 ;  /* 0x0000e06801007387 */ /* 0x000fe80000100a00 */
[----:B------:R1:W-:Y:S01]  /*1cae0*/  STL.64 [R1+0xd0], R98 ;  /* 0x0000d06201007387 */ /* 0x0003e20000100a00 */
[----:B------:R-:W-:-:S03]  /*1caf0*/  ISETP.GE.U32.AND P1, PT, R222, 0x7ffffef4, PT ;  /* 0x7ffffef4de00780c */ /* 0x000fc60003f26070 */
[----:B------:R-:W4:Y:S01]  /*1cb00*/  LDL.LU.64 R120, [R1+0xae8] ;  /* 0x000ae80001787983 */ /* 0x000f220000300a00 */
[----:B------:R-:W-:-:S03]  /*1cb10*/  VIADD R222, R223, 0xffffff32 ;  /* 0xffffff32dfde7836 */ /* 0x000fc60000000000 */
[----:B------:R-:W-:Y:S04]  /*1cb20*/  LDGSTS.E [R9+0x6000c], desc[UR8][R106.64], !P6 ;  /* 0x6000c0006a097fae */ /* 0x000fe8000f121848 */
[----:B------:R-:W4:Y:S04]  /*1cb30*/  LDL.LU.64 R118, [R1+0xae0] ;  /* 0x000ae00001767983 */ /* 0x000f280000300a00 */
[----:B------:R-:W-:Y:S04]  /*1cb40*/  LDGSTS.E [R9+0x6400c], desc[UR8][R96.64], !P6 ;  /* 0x6400c00060097fae */ /* 0x000fe8000f121848 */
[----:B------:R-:W4:Y:S04]  /*1cb50*/  LDL.LU.64 R116, [R1+0xad8] ;  /* 0x000ad80001747983 */ /* 0x000f280000300a00 */
[----:B------:R-:W-:Y:S04]  /*1cb60*/  LDGSTS.E [R9+0x6800c], desc[UR8][R104.64], !P6 ;  /* 0x6800c00068097fae */ /* 0x000fe8000f121848 */
[----:B-1----:R-:W4:Y:S04]  /*1cb70*/  LDL.LU.64 R96, [R1+0xad0] ;  /* 0x000ad00001607983 */ /* 0x002f280000300a00 */
[----:B------:R-:W4:Y:S04]  /*1cb80*/  LDL.LU.64 R114, [R1+0xac8] ;  /* 0x000ac80001727983 */ /* 0x000f280000300a00 */
[----:B------:R1:W-:Y:S01]  /*1cb90*/  LDGSTS.E [R9+0x6c00c], desc[UR8][R98.64], !P6 ;  /* 0x6c00c00062097fae */ /* 0x0003e2000f121848 */
[----:B------:R-:W-:-:S03]  /*1cba0*/  ISETP.GE.U32.AND P6, PT, R222, 0x7ffffef3, PT ;  /* 0x7ffffef3de00780c */ /* 0x000fc60003fc6070 */
[----:B------:R-:W4:Y:S04]  /*1cbb0*/  LDL.LU.64 R112, [R1+0xac0] ;  /* 0x000ac00001707983 */ /* 0x000f280000300a00 */
[----:B------:R-:W4:Y:S01]  /*1cbc0*/  LDL.LU.64 R110, [R1+0xab8] ;  /* 0x000ab800016e7983 */ /* 0x000f220000300a00 */
[----:B-1----:R-:W1:Y:S01]  /*1cbd0*/  LDC R99, c[0x0][0x230] ;  /* 0x00008c00ff637b82 */ /* 0x002e620000000800 */
[----:B------:R-:W-:-:S07]  /*1cbe0*/  IADD3 R233, R233, -0xcf, RZ ;  /* 0xffffff31e9e97810 */ /* 0x000fce0007ffe0ff */
[----:B------:R-:W1:Y:S01]  /*1cbf0*/  LDC R98, c[0x0][0x230] ;  /* 0x00008c00ff627b82 */ /* 0x000e620000000800 */
[C---:B---3--:R-:W-:Y:S02]  /*1cc00*/  IMAD.WIDE R222, R2.reuse, 0x4, R102 ;  /* 0x0000000402de7825 */ /* 0x048fe400078e0266 */
[----:B------:R-:W3:Y:S04]  /*1cc10*/  LDL.LU.64 R102, [R1+0xab0] ;  /* 0x000ab00001667983 */ /* 0x000ee80000300a00 */
[----:B------:R-:W3:Y:S01]  /*1cc20*/  LDL.LU.64 R108, [R1+0xaa8] ;  /* 0x000aa800016c7983 */ /* 0x000ee20000300a00 */
[----:B--2---:R-:W-:-:S03]  /*1cc30*/  IMAD.WIDE R224, R2, 0x4, R100 ;  /* 0x0000000402e07825 */ /* 0x004fc600078e0264 */
[----:B------:R-:W2:Y:S04]  /*1cc40*/  LDL.LU.64 R106, [R1+0xaa0] ;  /* 0x000aa000016a7983 */ /* 0x000ea80000300a00 */
[----:B------:R-:W2:Y:S04]  /*1cc50*/  LDL.LU.64 R104, [R1+0xa98] ;  /* 0x000a980001687983 */ /* 0x000ea80000300a00 */
[----:B------:R-:W2:Y:S01]  /*1cc60*/  LDL.LU.64 R100, [R1+0xa90] ;  /* 0x000a900001647983 */ /* 0x000ea20000300a00 */
[----:B----4-:R-:W-:-:S03]  /*1cc70*/  IMAD.WIDE R226, R2, 0x4, R226 ;  /* 0x0000000402e27825 */ /* 0x010fc600078e02e2 */
[----:B------:R-:W-:Y:S01]  /*1cc80*/  LDGSTS.E [R9+0x70000], desc[UR8][R222.64], !P5 ;  /* 0x70000000de097fae */ /* 0x000fe2000e921848 */
[----:B------:R-:W-:-:S03]  /*1cc90*/  IMAD.WIDE R228, R2, 0x4, R228 ;  /* 0x0000000402e47825 */ /* 0x000fc600078e02e4 */
[----:B------:R-:W-:Y:S04]  /*1cca0*/  STL.64 [R1+0x21e0], R222 ;  /* 0x0021e0de01007387 */ /* 0x000fe80000100a00 */
[----:B------:R-:W-:Y:S04]  /*1ccb0*/  LDGSTS.E [R9+0x74000], desc[UR8][R224.64], !P5 ;  /* 0x74000000e0097fae */ /* 0x000fe8000e921848 */
[----:B------:R-:W-:Y:S04]  /*1ccc0*/  STL.64 [R1+0x21e8], R224 ;  /* 0x0021e8e001007387 */ /* 0x000fe80000100a00 */
[----:B------:R-:W-:Y:S04]  /*1ccd0*/  LDGSTS.E [R9+0x78000], desc[UR8][R226.64], !P5 ;  /* 0x78000000e2097fae */ /* 0x000fe8000e921848 */
[----:B------:R-:W-:Y:S04]  /*1cce0*/  STL.64 [R1+0x21f0], R226 ;  /* 0x0021f0e201007387 */ /* 0x000fe80000100a00 */
[----:B------:R-:W-:Y:S04]  /*1ccf0*/  LDGSTS.E [R9+0x7c000], desc[UR8][R228.64], !P5 ;  /* 0x7c000000e4097fae */ /* 0x000fe8000e921848 */
[----:B------:R-:W-:Y:S01]  /*1cd00*/  STL.64 [R1+0x21f8], R228 ;  /* 0x0021f8e401007387 */ /* 0x000fe20000100a00 */
[----:B------:R-:W-:Y:S01]  /*1cd10*/  ISETP.GE.U32.AND P5, PT, R233, 0x7ffffef2, PT ;  /* 0x7ffffef2e900780c */ /* 0x000fe20003fa6070 */
[----:B------:R-:W-:-:S02]  /*1cd20*/  VIADD R233, R252, 0xffffff30 ;  /* 0xffffff30fce97836 */ /* 0x000fc40000000000 */
[----:B------:R-:W4:Y:S01]  /*1cd30*/  LDC R252, c[0x0][0x230] ;  /* 0x00008c00fffc7b82 */ /* 0x000f220000000800 */
[----:B------:R-:W-:-:S05]  /*1cd40*/  IMAD.WIDE R120, R2, 0x4, R120 ;  /* 0x0000000402787825 */ /* 0x000fca00078e0278 */
[----:B------:R1:W-:Y:S01]  /*1cd50*/  STL.64 [R1+0xb0], R120 ;  /* 0x0000b07801007387 */ /* 0x0003e20000100a00 */
[----:B------:R-:W-:-:S03]  /*1cd60*/  IMAD.WIDE R118, R2, 0x4, R118 ;  /* 0x0000000402767825 */ /* 0x000fc600078e0276 */
[----:B------:R1:W-:Y:S01]  /*1cd70*/  LDGSTS.E [R9+0x70004], desc[UR8][R120.64], !P4 ;  /* 0x7000400078097fae */ /* 0x0003e2000e121848 */
[----:B------:R-:W-:-:S03]  /*1cd80*/  IMAD.WIDE R116, R2, 0x4, R116 ;  /* 0x0000000402747825 */ /* 0x000fc600078e0274 */
[----:B------:R1:W-:Y:S04]  /*1cd90*/  STL.64 [R1+0xc0], R118 ;  /* 0x0000c07601007387 */ /* 0x0003e80000100a00 */
[----:B------:R4:W-:Y:S01]  /*1cda0*/  LDGSTS.E [R9+0x74004], desc[UR8][R118.64], !P4 ;  /* 0x7400400076097fae */ /* 0x0009e2000e121848 */
[----:B------:R-:W-:-:S03]  /*1cdb0*/  IMAD.WIDE R96, R2, 0x4, R96 ;  /* 0x0000000402607825 */ /* 0x000fc600078e0260 */
[----:B------:R-:W-:Y:S01]  /*1cdc0*/  STL.64 [R1+0x190], R116 ;  /* 0x0001907401007387 */ /* 0x000fe20000100a00 */
[----:B-1----:R-:W-:-:S03]  /*1cdd0*/  IMAD.WIDE R120, R2, 0x4, R114 ;  /* 0x0000000402787825 */ /* 0x002fc600078e0272 */
[----:B------:R-:W-:Y:S04]  /*1cde0*/  LDGSTS.E [R9+0x78004], desc[UR8][R116.64], !P4 ;  /* 0x7800400074097fae */ /* 0x000fe8000e121848 */
[----:B------:R1:W-:Y:S01]  /*1cdf0*/  STL.64 [R1+0x1a8], R96 ;  /* 0x0001a86001007387 */ /* 0x0003e20000100a00 */
[----:B----4-:R-:W-:-:S03]  /*1ce00*/  IMAD.WIDE R118, R2, 0x4, R112 ;  /* 0x0000000402767825 */ /* 0x010fc600078e0270 */
[----:B------:R-:W-:Y:S01]  /*1ce10*/  LDGSTS.E [R9+0x7c004], desc[UR8][R96.64], !P4 ;  /* 0x7c00400060097fae */ /* 0x000fe2000e121848 */
[----:B------:R-:W-:-:S03]  /*1ce20*/  IMAD.WIDE R114, R2, 0x4, R110 ;  /* 0x0000000402727825 */ /* 0x000fc600078e026e */
[----:B------:R4:W-:Y:S04]  /*1ce30*/  LDGSTS.E [R9+0x70008], desc[UR8][R120.64], !P3 ;  /* 0x7000800078097fae */ /* 0x0009e8000d921848 */
[----:B-1----:R-:W2:Y:S04]  /*1ce40*/  LDL.LU.64 R96, [R1+0xa88] ;  /* 0x000a880001607983 */ /* 0x002ea80000300a00 */
[----:B------:R4:W-:Y:S04]  /*1ce50*/  STL.64 [R1+0x1c0], R120 ;  /* 0x0001c07801007387 */ /* 0x0009e80000100a00 */
[----:B------:R-:W2:Y:S04]  /*1ce60*/  LDL.LU.64 R112, [R1+0xa80] ;  /* 0x000a800001707983 */ /* 0x000ea80000300a00 */
[----:B------:R-:W-:Y:S04]  /*1ce70*/  STL.64 [R1+0x1d8], R118 ;  /* 0x0001d87601007387 */ /* 0x000fe80000100a00 */
[----:B------:R-:W2:Y:S01]  /*1ce80*/  LDL.LU.64 R110, [R1+0xa78] ;  /* 0x000a7800016e7983 */ /* 0x000ea20000300a00 */
[----:B------:R-:W-:Y:S01]  /*1ce90*/  ISETP.GE.U32.AND P4, PT, R233, 0x7ffffef1, PT ;  /* 0x7ffffef1e900780c */ /* 0x000fe20003f86070 */
[----:B----4-:R-:W1:Y:S02]  /*1cea0*/  LDC R120, c[0x0][0x230] ;  /* 0x00008c00ff787b82 */ /* 0x010e640000000800 */
[----:B------:R4:W-:Y:S04]  /*1ceb0*/  STL.64 [R1+0x1f0], R114 ;  /* 0x0001f07201007387 */ /* 0x0009e80000100a00 */
[----:B------:R-:W-:Y:S01]  /*1cec0*/  LDGSTS.E [R9+0x74008], desc[UR8][R118.64], !P3 ;  /* 0x7400800076097fae */ /* 0x000fe2000d921848 */
[----:B------:R-:W-:-:S03]  /*1ced0*/  VIADD R233, R99, 0xffffff13 ;  /* 0xffffff1363e97836 */ /* 0x000fc60000000000 */
[----:B------:R4:W-:Y:S01]  /*1cee0*/  LDGSTS.E [R9+0x78008], desc[UR8][R114.64], !P3 ;  /* 0x7800800072097fae */ /* 0x0009e2000d921848 */
[----:B---3--:R-:W-:-:S05]  /*1cef0*/  IMAD.WIDE R102, R2, 0x4, R102 ;  /* 0x0000000402667825 */ /* 0x008fca00078e0266 */
[----:B------:R3:W-:Y:S04]  /*1cf00*/  STL.64 [R1+0x208], R102 ;  /* 0x0002086601007387 */ /* 0x0007e80000100a00 */
[----:B------:R-:W3:Y:S01]  /*1cf10*/  LDL.LU.64 R116, [R1+0xa70] ;  /* 0x000a700001747983 */ /* 0x000ee20000300a00 */
[----:B----4-:R-:W-:-:S03]  /*1cf20*/  IMAD.WIDE R114, R2, 0x4, R108 ;  /* 0x0000000402727825 */ /* 0x010fc600078e026c */
[----:B------:R-:W-:Y:S01]  /*1cf30*/  LDGSTS.E [R9+0x7c008], desc[UR8][R102.64], !P3 ;  /* 0x7c00800066097fae */ /* 0x000fe2000d921848 */
[C---:B--2---:R-:W-:Y:S01]  /*1cf40*/  IMAD.WIDE R108, R2.reuse, 0x4, R106 ;  /* 0x00000004026c7825 */ /* 0x044fe200078e026a */
[----:B------:R-:W-:Y:S02]  /*1cf50*/  ISETP.GE.U32.AND P3, PT, R233, 0x7ffffed4, PT ;  /* 0x7ffffed4e900780c */ /* 0x000fe40003f66070 */
[----:B------:R-:W-:Y:S01]  /*1cf60*/  LDGSTS.E [R9+0x7000c], desc[UR8][R114.64], !P0 ;  /* 0x7000c00072097fae */ /* 0x000fe2000c121848 */
[----:B------:R-:W-:Y:S01]  /*1cf70*/  IMAD.WIDE R106, R2, 0x4, R104 ;  /* 0x00000004026a7825 */ /* 0x000fe200078e0268 */
[----:B------:R-:W-:Y:S02]  /*1cf80*/  IADD3 R233, R98, -0xee, RZ ;  /* 0xffffff1262e97810 */ /* 0x000fe40007ffe0ff */
[----:B------:R-:W-:Y:S01]  /*1cf90*/  LDGSTS.E [R9+0x7400c], desc[UR8][R108.64], !P0 ;  /* 0x7400c0006c097fae */ /* 0x000fe2000c121848 */
[----:B------:R-:W-:-:S03]  /*1cfa0*/  IMAD.WIDE R104, R2, 0x4, R100 ;  /* 0x0000000402687825 */ /* 0x000fc600078e0264 */
[----:B---3--:R-:W2:Y:S04]  /*1cfb0*/  LDL.LU.64 R102, [R1+0xa68] ;  /* 0x000a680001667983 */ /* 0x008ea80000300a00 */
[----:B------:R-:W-:Y:S04]  /*1cfc0*/  STL.64 [R1+0x220], R114 ;  /* 0x0002207201007387 */ /* 0x000fe80000100a00 */
[----:B------:R3:W-:Y:S04]  /*1cfd0*/  STL.64 [R1+0x238], R108 ;  /* 0x0002386c01007387 */ /* 0x0007e80000100a00 */
[----:B------:R-:W4:Y:S04]  /*1cfe0*/  LDL.LU.64 R100, [R1+0xa60] ;  /* 0x000a600001647983 */ /* 0x000f280000300a00 */
[----:B------:R1:W-:Y:S04]  /*1cff0*/  STL.64 [R1+0x250], R106 ;  /* 0x0002506a01007387 */ /* 0x0003e80000100a00 */
[----:B------:R-:W4:Y:S04]  /*1d000*/  LDL.LU.64 R98, [R1+0xa58] ;  /* 0x000a580001627983 */ /* 0x000f280000300a00 */
[----:B------:R1:W-:Y:S04]  /*1d010*/  STL.64 [R1+0x268], R104 ;  /* 0x0002686801007387 */ /* 0x0003e80000100a00 */
[----:B------:R-:W4:Y:S04]  /*1d020*/  LDL.LU.64 R122, [R1+0xa50] ;  /* 0x000a5000017a7983 */ /* 0x000f280000300a00 */
[----:B------:R1:W-:Y:S04]  /*1d030*/  STL.64 [R1+0x2200], R8 ;  /* 0x0022000801007387 */ /* 0x0003e80000100a00 */
[----:B------:R-:W-:Y:S04]  /*1d040*/  LDGSTS.E [R9+0x7800c], desc[UR8][R106.64], !P0 ;  /* 0x7800c0006a097fae */ /* 0x000fe8000c121848 */
[----:B---3--:R-:W3:Y:S04]  /*1d050*/  LDL.LU.64 R108, [R1+0xa48] ;  /* 0x000a4800016c7983 */ /* 0x008ee80000300a00 */
[----:B------:R1:W-:Y:S04]  /*1d060*/  LDGSTS.E [R9+0x7c00c], desc[UR8][R104.64], !P0 ;  /* 0x7c00c00068097fae */ /* 0x0003e8000c121848 */
[----:B-1----:R-:W3:Y:S01]  /*1d070*/  LDL.LU.64 R106, [R1+0xa40] ;  /* 0x000a4000016a7983 */ /* 0x002ee20000300a00 */
[----:B------:R-:W1:Y:S01]  /*1d080*/  LDC R105, c[0x0][0x230] ;  /* 0x00008c00ff697b82 */ /* 0x000e620000000800 */
[----:B------:R-:W-:-:S07]  /*1d090*/  IMAD.WIDE R114, R2, 0x4, R96 ;  /* 0x0000000402727825 */ /* 0x000fce00078e0260 */
[----:B------:R-:W1:Y:S01]  /*1d0a0*/  LDC R104, c[0x0][0x230] ;  /* 0x00008c00ff687b82 */ /* 0x000e620000000800 */
[----:B------:R-:W3:Y:S04]  /*1d0b0*/  LDL.LU.64 R96, [R1+0xa38] ;  /* 0x000a380001607983 */ /* 0x000ee80000300a00 */
[----:B------:R-:W-:Y:S01]  /*1d0c0*/  STL.64 [R1+0xc38], R114 ;  /* 0x000c387201007387 */ /* 0x000fe20000100a00 */
[----:B------:R-:W-:-:S03]  /*1d0d0*/  IMAD.WIDE R112, R2, 0x4, R112 ;  /* 0x0000000402707825 */ /* 0x000fc600078e0270 */
[----:B------:R-:W3:Y:S01]  /*1d0e0*/  LDL.LU.64 R118, [R1+0xa30] ;  /* 0x000a300001767983 */ /* 0x000ee20000300a00 */
[----:B------:R-:W-:-:S03]  /*1d0f0*/  IMAD.WIDE R110, R2, 0x4, R110 ;  /* 0x00000004026e7825 */ /* 0x000fc600078e026e */
[----:B------:R1:W-:Y:S04]  /*1d100*/  STL.64 [R1+0xc30], R112 ;  /* 0x000c307001007387 */ /* 0x0003e80000100a00 */
[----:B------:R1:W-:Y:S04]  /*1d110*/  STL.64 [R1+0xc28], R110 ;  /* 0x000c286e01007387 */ /* 0x0003e80000100a00 */
[----:B------:R-:W-:Y:S04]  /*1d120*/  LDGSTS.E [R10+0x60000], desc[UR8][R114.64], !P1 ;  /* 0x60000000720a7fae */ /* 0x000fe8000c921848 */
[----:B------:R-:W-:Y:S04]  /*1d130*/  LDGSTS.E [R10+0x64000], desc[UR8][R112.64], !P1 ;  /* 0x64000000700a7fae */ /* 0x000fe8000c921848 */
[----:B------:R-:W-:Y:S01]  /*1d140*/  LDGSTS.E [R10+0x68000], desc[UR8][R110.64], !P1 ;  /* 0x680000006e0a7fae */ /* 0x000fe2000c921848 */
[----:B------:R-:W-:-:S05]  /*1d150*/  IMAD.WIDE R8, R2, 0x4, R116 ;  /* 0x0000000402087825 */ /* 0x000fca00078e0274 */
[----:B------:R4:W-:Y:S04]  /*1d160*/  STL.64 [R1+0xc20], R8 ;  /* 0x000c200801007387 */ /* 0x0009e80000100a00 */
[----:B-1----:R-:W3:Y:S04]  /*1d170*/  LDL.LU.64 R112, [R1+0xa28] ;  /* 0x000a280001707983 */ /* 0x002ee80000300a00 */
[----:B------:R-:W3:Y:S01]  /*1d180*/  LDL.LU.64 R110, [R1+0xa20] ;  /* 0x000a2000016e7983 */ /* 0x000ee20000300a00 */
[----:B--2---:R-:W-:-:S03]  /*1d190*/  IMAD.WIDE R116, R2, 0x4, R102 ;  /* 0x0000000402747825 */ /* 0x004fc600078e0266 */
[----:B------:R1:W-:Y:S04]  /*1d1a0*/  LDGSTS.E [R10+0x6c000], desc[UR8][R8.64], !P1 ;  /* 0x6c000000080a7fae */ /* 0x0003e8000c921848 */
[----:B------:R-:W2:Y:S04]  /*1d1b0*/  LDL.LU.64 R102, [R1+0xa18] ;  /* 0x000a180001667983 */ /* 0x000ea80000300a00 */
[----:B------:R-:W-:Y:S01]  /*1d1c0*/  STL.64 [R1+0xc18], R116 ;  /* 0x000c187401007387 */ /* 0x000fe20000100a00 */
[----:B----4-:R-:W-:-:S03]  /*1d1d0*/  IMAD.WIDE R100, R2, 0x4, R100 ;  /* 0x0000000402647825 */ /* 0x010fc600078e0264 */
[----:B------:R-:W4:Y:S01]  /*1d1e0*/  LDL.LU.64 R114, [R1+0xa10] ;  /* 0x000a100001727983 */ /* 0x000f220000300a00 */
[----:B------:R-:W-:-:S03]  /*1d1f0*/  IMAD.WIDE R98, R2, 0x4, R98 ;  /* 0x0000000402627825 */ /* 0x000fc600078e0262 */
[----:B------:R3:W-:Y:S04]  /*1d200*/  STL.64 [R1+0xc10], R100 ;  /* 0x000c106401007387 */ /* 0x0007e80000100a00 */
[----:B------:R3:W-:Y:S01]  /*1d210*/  LDGSTS.E [R10+0x60004], desc[UR8][R116.64], !P6 ;  /* 0x60004000740a7fae */ /* 0x0007e2000f121848 */
[----:B-1----:R-:W-:-:S03]  /*1d220*/  IMAD.WIDE R8, R2, 0x4, R122 ;  /* 0x0000000402087825 */ /* 0x002fc600078e027a */
[----:B------:R1:W-:Y:S04]  /*1d230*/  STL.64 [R1+0xc08], R98 ;  /* 0x000c086201007387 */ /* 0x0003e80000100a00 */
[----:B------:R-:W-:Y:S04]  /*1d240*/  LDGSTS.E [R10+0x64004], desc[UR8][R100.64], !P6 ;  /* 0x64004000640a7fae */ /* 0x000fe8000f121848 */
[----:B------:R1:W-:Y:S04]  /*1d250*/  STL.64 [R1+0xc00], R8 ;  /* 0x000c000801007387 */ /* 0x0003e80000100a00 */
[----:B------:R-:W-:Y:S04]  /*1d260*/  LDGSTS.E [R10+0x68004], desc[UR8][R98.64], !P6 ;  /* 0x68004000620a7fae */ /* 0x000fe8000f121848 */
[----:B---3--:R-:W3:Y:S01]  /*1d270*/  LDL.LU.64 R100, [R1+0xa08] ;  /* 0x000a080001647983 */ /* 0x008ee20000300a00 */
[----:B------:R-:W-:Y:S01]  /*1d280*/  ISETP.GE.U32.AND P0, PT, R233, 0x7ffffed3, PT ;  /* 0x7ffffed3e900780c */ /* 0x000fe20003f06070 */
[----:B------:R-:W-:-:S02]  /*1d290*/  IMAD.WIDE R116, R2, 0x4, R108 ;  /* 0x0000000402747825 */ /* 0x000fc400078e026c */
[----:B------:R1:W-:Y:S04]  /*1d2a0*/  LDGSTS.E [R10+0x6c004], desc[UR8][R8.64], !P6 ;  /* 0x6c004000080a7fae */ /* 0x0003e8000f121848 */
[----:B-1----:R-:W3:Y:S01]  /*1d2b0*/  LDL.LU.64 R98, [R1+0xa00] ;  /* 0x000a000001627983 */ /* 0x002ee20000300a00 */
[----:B------:R-:W-:Y:S02]  /*1d2c0*/  VIADD R233, R252, 0xffffff11 ;  /* 0xffffff11fce97836 */ /* 0x000fe40000000000 */
[----:B------:R-:W-:Y:S01]  /*1d2d0*/  IMAD.WIDE R106, R2, 0x4, R106 ;  /* 0x00000004026a7825 */ /* 0x000fe200078e026a */
[----:B------:R-:W3:Y:S01]  /*1d2e0*/  LDL.LU.64 R108, [R1+0x9f8] ;  /* 0x0009f800016c7983 */ /* 0x000ee20000300a00 */
[----:B------:R-:W1:Y:S01]  /*1d2f0*/  LDC R252, c[0x0][0x230] ;  /* 0x00008c00fffc7b82 */ /* 0x000e620000000800 */
[----:B------:R-:W-:-:S02]  /*1d300*/  ISETP.GE.U32.AND P1, PT, R233, 0x7ffffed2, PT ;  /* 0x7ffffed2e900780c */ /* 0x000fc40003f26070 */
[----:B------:R-:W-:Y:S01]  /*1d310*/  STL.64 [R1+0xbf8], R116 ;  /* 0x000bf87401007387 */ /* 0x000fe20000100a00 */
[----:B------:R-:W-:-:S03]  /*1d320*/  VIADD R233, R120, 0xffffff10 ;  /* 0xffffff1078e97836 */ /* 0x000fc60000000000 */
[----:B------:R1:W-:Y:S01]  /*1d330*/  STL.64 [R1+0xbf0], R106 ;  /* 0x000bf06a01007387 */ /* 0x0003e20000100a00 */
[----:B------:R-:W3:Y:S03]  /*1d340*/  LDC R120, c[0x0][0x230] ;  /* 0x00008c00ff787b82 */ /* 0x000ee60000000800 */
[----:B------:R-:W-:Y:S01]  /*1d350*/  LDGSTS.E [R10+0x60008], desc[UR8][R116.64], !P5 ;  /* 0x60008000740a7fae */ /* 0x000fe2000e921848 */
[----:B------:R-:W-:-:S03]  /*1d360*/  ISETP.GE.U32.AND P6, PT, R233, 0x7ffffed1, PT ;  /* 0x7ffffed1e900780c */ /* 0x000fc60003fc6070 */
[----:B------:R-:W-:Y:S01]  /*1d370*/  LDGSTS.E [R10+0x64008], desc[UR8][R106.64], !P5 ;  /* 0x640080006a0a7fae */ /* 0x000fe2000e921848 */
[----:B------:R-:W-:Y:S01]  /*1d380*/  IADD3 R233, R105, -0xd1, RZ ;  /* 0xffffff2f69e97810 */ /* 0x000fe20007ffe0ff */
[----:B------:R-:W-:-:S05]  /*1d390*/  IMAD.WIDE R96, R2, 0x4, R96 ;  /* 0x0000000402607825 */ /* 0x000fca00078e0260 */
[----:B------:R1:W-:Y:S01]  /*1d3a0*/  STL.64 [R1+0xbe8], R96 ;  /* 0x000be86001007387 */ /* 0x0003e20000100a00 */
[----:B------:R-:W-:-:S03]  /*1d3b0*/  IMAD.WIDE R8, R2, 0x4, R118 ;  /* 0x0000000402087825 */ /* 0x000fc600078e0276 */
[----:B------:R-:W-:Y:S04]  /*1d3c0*/  LDGSTS.E [R10+0x68008], desc[UR8][R96.64], !P5 ;  /* 0x68008000600a7fae */ /* 0x000fe8000e921848 */
[----:B------:R-:W3:Y:S04]  /*1d3d0*/  LDL.LU.64 R118, [R1+0x9f0] ;  /* 0x0009f00001767983 */ /* 0x000ee80000300a00 */
[----:B------:R4:W-:Y:S04]  /*1d3e0*/  STL.64 [R1+0xbe0], R8 ;  /* 0x000be00801007387 */ /* 0x0009e80000100a00 */
[----:B-1----:R-:W3:Y:S04]  /*1d3f0*/  LDL.LU.64 R106, [R1+0x9e8] ;  /* 0x0009e800016a7983 */ /* 0x002ee80000300a00 */
[----:B------:R4:W-:Y:S01]  /*1d400*/  LDGSTS.E [R10+0x6c008], desc[UR8][R8.64], !P5 ;  /* 0x6c008000080a7fae */ /* 0x0009e2000e921848 */
[----:B------:R-:W-:Y:S01]  /*1d410*/  ISETP.GE.U32.AND P5, PT, R233, 0x7ffffef0, PT ;  /* 0x7ffffef0e900780c */ /* 0x000fe20003fa6070 */
[----:B------:R-:W-:-:S02]  /*1d420*/  VIADD R233, R104, 0xffffff2e ;  /* 0xffffff2e68e97836 */ /* 0x000fc40000000000 */
[----:B------:R-:W3:Y:S01]  /*1d430*/  LDL.LU.64 R96, [R1+0x9e0] ;  /* 0x0009e00001607983 */ /* 0x000ee20000300a00 */
[----:B------:R-:W-:-:S04]  /*1d440*/  IMAD.WIDE R112, R2, 0x4, R112 ;  /* 0x0000000402707825 */ /* 0x000fc800078e0270 */
[C---:B------:R-:W-:Y:S01]  /*1d450*/  IMAD.WIDE R110, R2.reuse, 0x4, R110 ;  /* 0x00000004026e7825 */ /* 0x040fe200078e026e */
[----:B------:R3:W-:Y:S04]  /*1d460*/  STL.64 [R1+0xbd8], R112 ;  /* 0x000bd87001007387 */ /* 0x0007e80000100a00 */
[----:B------:R-:W-:Y:S01]  /*1d470*/  STL.64 [R1+0xbd0], R110 ;  /* 0x000bd06e01007387 */ /* 0x000fe20000100a00 */
[----:B--2---:R-:W-:-:S03]  /*1d480*/  IMAD.WIDE R102, R2, 0x4, R102 ;  /* 0x0000000402667825 */ /* 0x004fc600078e0266 */
[----:B------:R-:W2:Y:S04]  /*1d490*/  LDL.LU.64 R104, [R1+0x9d8] ;  /* 0x0009d80001687983 */ /* 0x000ea80000300a00 */
[----:B------:R1:W-:Y:S04]  /*1d4a0*/  STL.64 [R1+0xbc8], R102 ;  /* 0x000bc86601007387 */ /* 0x0003e80000100a00 */
[----:B------:R-:W2:Y:S01]  /*1d4b0*/  LDL.LU.64 R122, [R1+0x9d0] ;  /* 0x0009d000017a7983 */ /* 0x000ea20000300a00 */
[C---:B----4-:R-:W-:Y:S02]  /*1d4c0*/  IMAD.WIDE R8, R2.reuse, 0x4, R114 ;  /* 0x0000000402087825 */ /* 0x050fe400078e0272 */
[----:B------:R-:W4:Y:S01]  /*1d4d0*/  LDC R115, c[0x0][0x230] ;  /* 0x00008c00ff737b82 */ /* 0x000f220000000800 */
[----:B------:R3:W-:Y:S04]  /*1d4e0*/  LDGSTS.E [R10+0x6000c], desc[UR8][R112.64], !P4 ;  /* 0x6000c000700a7fae */ /* 0x0007e8000e121848 */
[----:B------:R1:W-:Y:S03]  /*1d4f0*/  LDGSTS.E [R10+0x6400c], desc[UR8][R110.64], !P4 ;  /* 0x6400c0006e0a7fae */ /* 0x0003e6000e121848 */
[----:B------:R-:W4:Y:S01]  /*1d500*/  LDC R114, c[0x0][0x230] ;  /* 0x00008c00ff727b82 */ /* 0x000f220000000800 */
[----:B------:R4:W-:Y:S04]  /*1d510*/  STL.64 [R1+0xbc0], R8 ;  /* 0x000bc00801007387 */ /* 0x0009e80000100a00 */
[----:B------:R-:W-:Y:S04]  /*1d520*/  LDGSTS.E [R10+0x6800c], desc[UR8][R102.64], !P4 ;  /* 0x6800c000660a7fae */ /* 0x000fe8000e121848 */
[----:B------:R4:W-:Y:S01]  /*1d530*/  LDGSTS.E [R10+0x6c00c], desc[UR8][R8.64], !P4 ;  /* 0x6c00c000080a7fae */ /* 0x0009e2000e121848 */
[----:B---3--:R-:W-:-:S03]  /*1d540*/  IMAD.WIDE R112, R2, 0x4, R100 ;  /* 0x0000000402707825 */ /* 0x008fc600078e0264 */
[----:B------:R-:W3:Y:S04]  /*1d550*/  LDL.LU.64 R100, [R1+0x9c8] ;  /* 0x0009c80001647983 */ /* 0x000ee80000300a00 */
[----:B-1----:R-:W3:Y:S01]  /*1d560*/  LDL.LU.64 R102, [R1+0x9c0] ;  /* 0x0009c00001667983 */ /* 0x002ee20000300a00 */
[----:B------:R-:W-:-:S03]  /*1d570*/  IMAD.WIDE R110, R2, 0x4, R98 ;  /* 0x00000004026e7825 */ /* 0x000fc600078e0262 */
[----:B------:R-:W-:Y:S04]  /*1d580*/  STL.64 [R1+0x4c0], R112 ;  /* 0x0004c07001007387 */ /* 0x000fe80000100a00 */
[----:B------:R-:W3:Y:S04]  /*1d590*/  LDL.LU.64 R98, [R1+0x9b8] ;  /* 0x0009b80001627983 */ /* 0x000ee80000300a00 */
[----:B------:R-:W-:Y:S04]  /*1d5a0*/  STL.64 [R1+0x4d0], R110 ;  /* 0x0004d06e01007387 */ /* 0x000fe80000100a00 */
[----:B------:R-:W3:Y:S01]  /*1d5b0*/  LDL.LU.64 R116, [R1+0x9b0] ;  /* 0x0009b00001747983 */ /* 0x000ee20000300a00 */
[----:B------:R-:W-:-:S03]  /*1d5c0*/  IMAD.WIDE R108, R2, 0x4, R108 ;  /* 0x00000004026c7825 */ /* 0x000fc600078e026c */
[----:B------:R-:W-:Y:S04]  /*1d5d0*/  LDGSTS.E [R10+0x70000], desc[UR8][R112.64], !P3 ;  /* 0x70000000700a7fae */ /* 0x000fe8000d921848 */
[----:B------:R-:W-:Y:S04]  /*1d5e0*/  LDGSTS.E [R10+0x74000], desc[UR8][R110.64], !P3 ;  /* 0x740000006e0a7fae */ /* 0x000fe8000d921848 */
[----:B------:R1:W-:Y:S04]  /*1d5f0*/  STL.64 [R1+0x4d8], R108 ;  /* 0x0004d86c01007387 */ /* 0x0003e80000100a00 */
[----:B------:R1:W-:Y:S01]  /*1d600*/  LDGSTS.E [R10+0x78000], desc[UR8][R108.64], !P3 ;  /* 0x780000006c0a7fae */ /* 0x0003e2000d921848 */
[----:B----4-:R-:W-:-:S05]  /*1d610*/  IMAD.WIDE R8, R2, 0x4, R118 ;  /* 0x0000000402087825 */ /* 0x010fca00078e0276 */
[----:B------:R4:W-:Y:S01]  /*1d620*/  STL.64 [R1+0x4e8], R8 ;  /* 0x0004e80801007387 */ /* 0x0009e20000100a00 */
[----:B-1----:R-:W-:-:S03]  /*1d630*/  IMAD.WIDE R108, R2, 0x4, R106 ;  /* 0x00000004026c7825 */ /* 0x002fc600078e026a */
[----:B------:R-:W3:Y:S04]  /*1d640*/  LDL.LU.64 R112, [R1+0x9a8] ;  /* 0x0009a80001707983 */ /* 0x000ee80000300a00 */
[----:B------:R-:W3:Y:S01]  /*1d650*/  LDL.LU.64 R110, [R1+0x9a0] ;  /* 0x0009a000016e7983 */ /* 0x000ee20000300a00 */
[----:B------:R-:W-:-:S03]  /*1d660*/  IMAD.WIDE R106, R2, 0x4, R96 ;  /* 0x00000004026a7825 */ /* 0x000fc600078e0260 */
[----:B------:R1:W-:Y:S04]  /*1d670*/  STL.64 [R1+0x4f0], R108 ;  /* 0x0004f06c01007387 */ /* 0x0003e80000100a00 */
[----:B------:R-:W3:Y:S04]  /*1d680*/  LDL.LU.64 R96, [R1+0x998] ;  /* 0x0009980001607983 */ /* 0x000ee80000300a00 */
[----:B------:R4:W-:Y:S04]  /*1d690*/  LDGSTS.E [R10+0x7c000], desc[UR8][R8.64], !P3 ;  /* 0x7c000000080a7fae */ /* 0x0009e8000d921848 */
[----:B------:R-:W-:Y:S04]  /*1d6a0*/  STL.64 [R1+0x500], R106 ;  /* 0x0005006a01007387 */ /* 0x000fe80000100a00 */
[----:B------:R-:W3:Y:S04]  /*1d6b0*/  LDL.LU.64 R118, [R1+0x990] ;  /* 0x0009900001767983 */ /* 0x000ee80000300a00 */
[----:B------:R-:W-:Y:S04]  /*1d6c0*/  LDGSTS.E [R10+0x70004], desc[UR8][R108.64], !P0 ;  /* 0x700040006c0a7fae */ /* 0x000fe8000c121848 */
[----:B------:R3:W-:Y:S01]  /*1d6d0*/  LDGSTS.E [R10+0x74004], desc[UR8][R106.64], !P0 ;  /* 0x740040006a0a7fae */ /* 0x0007e2000c121848 */
[----:B--2---:R-:W-:-:S04]  /*1d6e0*/  IMAD.WIDE R104, R2, 0x4, R104 ;  /* 0x0000000402687825 */ /* 0x004fc800078e0268 */
[C---:B----4-:R-:W-:Y:S01]  /*1d6f0*/  IMAD.WIDE R8, R2.reuse, 0x4, R122 ;  /* 0x0000000402087825 */ /* 0x050fe200078e027a */
[----:B------:R2:W-:Y:S04]  /*1d700*/  STL.64 [R1+0x508], R104 ;  /* 0x0005086801007387 */ /* 0x0005e80000100a00 */
[----:B------:R4:W-:Y:S04]  /*1d710*/  STL.64 [R1+0x518], R8 ;  /* 0x0005180801007387 */ /* 0x0009e80000100a00 */
[----:B------:R-:W-:Y:S04]  /*1d720*/  LDGSTS.E [R10+0x78004], desc[UR8][R104.64], !P0 ;  /* 0x78004000680a7fae */ /* 0x000fe8000c121848 */
[----:B-1----:R-:W4:Y:S04]  /*1d730*/  LDL.LU.64 R108, [R1+0x988] ;  /* 0x00098800016c7983 */ /* 0x002f280000300a00 */
[----:B------:R4:W-:Y:S04]  /*1d740*/  LDGSTS.E [R10+0x7c004], desc[UR8][R8.64], !P0 ;  /* 0x7c004000080a7fae */ /* 0x0009e8000c121848 */
[----:B--2---:R-:W2:Y:S01]  /*1d750*/  LDL.LU.64 R104, [R1+0x980] ;  /* 0x0009800001687983 */ /* 0x004ea20000300a00 */
[----:B---3--:R-:W-:-:S03]  /*1d760*/  IMAD.WIDE R106, R2, 0x4, R100 ;  /* 0x00000004026a7825 */ /* 0x008fc600078e0264 */
[----:B------:R-:W3:Y:S01]  /*1d770*/  LDL.LU.64 R100, [R1+0x978] ;  /* 0x0009780001647983 */ /* 0x000ee20000300a00 */
[----:B------:R-:W-:-:S03]  /*1d780*/  IMAD.WIDE R102, R2, 0x4, R102 ;  /* 0x0000000402667825 */ /* 0x000fc600078e0266 */
[----:B------:R1:W-:Y:S01]  /*1d790*/  STL.64 [R1+0x520], R106 ;  /* 0x0005206a01007387 */ /* 0x0003e20000100a00 */
[----:B------:R-:W-:-:S03]  /*1d7a0*/  IMAD.WIDE R98, R2, 0x4, R98 ;  /* 0x0000000402627825 */ /* 0x000fc600078e0262 */
[----:B------:R1:W-:Y:S04]  /*1d7b0*/  STL.64 [R1+0x530], R102 ;  /* 0x0005306601007387 */ /* 0x0003e80000100a00 */
[----:B------:R-:W-:Y:S01]  /*1d7c0*/  LDGSTS.E [R10+0x70008], desc[UR8][R106.64], !P1 ;  /* 0x700080006a0a7fae */ /* 0x000fe2000c921848 */
[----:B----4-:R-:W-:-:S03]  /*1d7d0*/  IMAD.WIDE R8, R2, 0x4, R116 ;  /* 0x0000000402087825 */ /* 0x010fc600078e0274 */
[----:B------:R-:W-:Y:S04]  /*1d7e0*/  LDGSTS.E [R10+0x74008], desc[UR8][R102.64], !P1 ;  /* 0x74008000660a7fae */ /* 0x000fe8000c921848 */
[----:B------:R-:W4:Y:S04]  /*1d7f0*/  LDL.LU.64 R116, [R1+0x970] ;  /* 0x0009700001747983 */ /* 0x000f280000300a00 */
[----:B------:R1:W-:Y:S04]  /*1d800*/  STL.64 [R1+0x538], R98 ;  /* 0x0005386201007387 */ /* 0x0003e80000100a00 */
[----:B------:R1:W-:Y:S04]  /*1d810*/  STL.64 [R1+0x548], R8 ;  /* 0x0005480801007387 */ /* 0x0003e80000100a00 */
[----:B-1----:R-:W4:Y:S04]  /*1d820*/  LDL.LU.64 R106, [R1+0x968] ;  /* 0x00096800016a7983 */ /* 0x002f280000300a00 */
[----:B------:R-:W4:Y:S04]  /*1d830*/  LDL.LU.64 R102, [R1+0x960] ;  /* 0x0009600001667983 */ /* 0x000f280000300a00 */
[----:B------:R-:W-:Y:S04]  /*1d840*/  LDGSTS.E [R10+0x78008], desc[UR8][R98.64], !P1 ;  /* 0x78008000620a7fae */ /* 0x000fe8000c921848 */
[----:B------:R1:W-:Y:S04]  /*1d850*/  LDGSTS.E [R10+0x7c008], desc[UR8][R8.64], !P1 ;  /* 0x7c008000080a7fae */ /* 0x0003e8000c921848 */
[----:B------:R-:W4:Y:S01]  /*1d860*/  LDL.LU.64 R98, [R1+0x958] ;  /* 0x0009580001627983 */ /* 0x000f220000300a00 */
[----:B------:R-:W-:-:S04]  /*1d870*/  IMAD.WIDE R112, R2, 0x4, R112 ;  /* 0x0000000402707825 */ /* 0x000fc800078e0270 */
[C---:B------:R-:W-:Y:S01]  /*1d880*/  IMAD.WIDE R110, R2.reuse, 0x4, R110 ;  /* 0x00000004026e7825 */ /* 0x040fe200078e026e */
[----:B------:R-:W-:Y:S03]  /*1d890*/  STL.64 [R1+0x550], R112 ;  /* 0x0005507001007387 */ /* 0x000fe60000100a00 */
[C---:B------:R-:W-:Y:S01]  /*1d8a0*/  IMAD.WIDE R96, R2.reuse, 0x4, R96 ;  /* 0x0000000402607825 */ /* 0x040fe200078e0260 */
[----:B------:R-:W-:Y:S04]  /*1d8b0*/  STL.64 [R1+0x560], R110 ;  /* 0x0005606e01007387 */ /* 0x000fe80000100a00 */
[----:B------:R1:W-:Y:S04]  /*1d8c0*/  STL.64 [R1+0x568], R96 ;  /* 0x0005686001007387 */ /* 0x0003e80000100a00 */
[----:B------:R-:W4:Y:S01]  /*1d8d0*/  LDL.LU.64 R122, [R1+0x950] ;  /* 0x00095000017a7983 */ /* 0x000f220000300a00 */
[----:B-1----:R-:W-:-:S03]  /*1d8e0*/  IMAD.WIDE R8, R2, 0x4, R118 ;  /* 0x0000000402087825 */ /* 0x002fc600078e0276 */
[----:B------:R1:W-:Y:S04]  /*1d8f0*/  LDGSTS.E [R10+0x7000c], desc[UR8][R112.64], !P6 ;  /* 0x7000c000700a7fae */ /* 0x0003e8000f121848 */
[----:B------:R2:W-:Y:S04]  /*1d900*/  LDGSTS.E [R10+0x7400c], desc[UR8][R110.64], !P6 ;  /* 0x7400c0006e0a7fae */ /* 0x0005e8000f121848 */
[----:B------:R4:W-:Y:S04]  /*1d910*/  STL.64 [R1+0x578], R8 ;  /* 0x0005780801007387 */ /* 0x0009e80000100a00 */
[----:B------:R-:W-:Y:S04]  /*1d920*/  LDGSTS.E [R10+0x7800c], desc[UR8][R96.64], !P6 ;  /* 0x7800c000600a7fae */ /* 0x000fe8000f121848 */
[----:B------:R4:W-:Y:S04]  /*1d930*/  LDGSTS.E [R10+0x7c00c], desc[UR8][R8.64], !P6 ;  /* 0x7c00c000080a7fae */ /* 0x0009e8000f121848 */
[----:B------:R-:W4:Y:S01]  /*1d940*/  LDL.LU.64 R96, [R1+0x948] ;  /* 0x0009480001607983 */ /* 0x000f220000300a00 */
[----:B------:R-:W-:Y:S01]  /*1d950*/  ISETP.GE.U32.AND P4, PT, R233, 0x7ffffeef, PT ;  /* 0x7ffffeefe900780c */ /* 0x000fe20003f86070 */
[----:B------:R-:W-:-:S02]  /*1d960*/  VIADD R233, R252, 0xffffff2d ;  /* 0xffffff2dfce97836 */ /* 0x000fc40000000000 */
[----:B------:R-:W4:Y:S03]  /*1d970*/  LDC R252, c[0x0][0x230] ;  /* 0x00008c00fffc7b82 */ /* 0x000f260000000800 */
[----:B------:R-:W-:Y:S02]  /*1d980*/  ISETP.GE.U32.AND P3, PT, R233, 0x7ffffeee, PT ;  /* 0x7ffffeeee900780c */ /* 0x000fe40003f66070 */
[----:B------:R-:W-:Y:S01]  /*1d990*/  IADD3 R233, R120, -0xd4, RZ ;  /* 0xffffff2c78e97810 */ /* 0x000fe20007ffe0ff */
[----:B-1----:R-:W-:-:S05]  /*1d9a0*/  IMAD.WIDE R112, R2, 0x4, R108 ;  /* 0x0000000402707825 */ /* 0x002fca00078e026c */
[----:B------:R-:W-:Y:S01]  /*1d9b0*/  LDGSTS.E [R11+0x60000], desc[UR8][R112.64], !P5 ;  /* 0x60000000700b7fae */ /* 0x000fe2000e921848 */
[----:B--2---:R-:W-:-:S03]  /*1d9c0*/  IMAD.WIDE R110, R2, 0x4, R104 ;  /* 0x00000004026e7825 */ /* 0x004fc600078e0268 */
[----:B------:R-:W2:Y:S04]  /*1d9d0*/  LDL.LU.64 R104, [R1+0x940] ;  /* 0x0009400001687983 */ /* 0x000ea80000300a00 */
[----:B------:R1:W-:Y:S04]  /*1d9e0*/  STL.64 [R1+0xbb8], R112 ;  /* 0x000bb87001007387 */ /* 0x0003e80000100a00 */
[----:B------:R-:W-:Y:S01]  /*1d9f0*/  LDGSTS.E [R11+0x64000], desc[UR8][R110.64], !P5 ;  /* 0x640000006e0b7fae */ /* 0x000fe2000e921848 */
[----:B---3--:R-:W-:-:S03]  /*1da00*/  IMAD.WIDE R108, R2, 0x4, R100 ;  /* 0x00000004026c7825 */ /* 0x008fc600078e0264 */
[----:B------:R-:W3:Y:S04]  /*1da10*/  LDL.LU.64 R100, [R1+0x938] ;  /* 0x0009380001647983 */ /* 0x000ee80000300a00 */
[----:B------:R-:W-:Y:S04]  /*1da20*/  STL.64 [R1+0xbb0], R110 ;  /* 0x000bb06e01007387 */ /* 0x000fe80000100a00 */
[----:B------:R-:W3:Y:S04]  /*1da30*/  LDL.LU.64 R118, [R1+0x930] ;  /* 0x0009300001767983 */ /* 0x000ee80000300a00 */
[----:B------:R1:W-:Y:S04]  /*1da40*/  STL.64 [R1+0xba8], R108 ;  /* 0x000ba86c01007387 */ /* 0x0003e80000100a00 */
[----:B------:R1:W-:Y:S01]  /*1da50*/  LDGSTS.E [R11+0x68000], desc[UR8][R108.64], !P5 ;  /* 0x680000006c0b7fae */ /* 0x0003e2000e921848 */
[C---:B----4-:R-:W-:Y:S01]  /*1da60*/  IMAD.WIDE R8, R2.reuse, 0x4, R116 ;  /* 0x0000000402087825 */ /* 0x050fe200078e0274 */
[----:B------:R-:W-:Y:S01]  /*1da70*/  ISETP.GE.U32.AND P0, PT, R233, 0x7ffffeed, PT ;  /* 0x7ffffeede900780c */ /* 0x000fe20003f06070 */
[----:B------:R-:W4:Y:S03]  /*1da80*/  LDC R116, c[0x0][0x230] ;  /* 0x00008c00ff747b82 */ /* 0x000f260000000800 */
[----:B------:R1:W-:Y:S04]  /*1da90*/  STL.64 [R1+0xba0], R8 ;  /* 0x000ba00801007387 */ /* 0x0003e80000100a00 */
[----:B-1----:R-:W4:Y:S01]  /*1daa0*/  LDL.LU.64 R112, [R1+0x928] ;  /* 0x0009280001707983 */ /* 0x002f220000300a00 */
[----:B------:R-:W-:-:S03]  /*1dab0*/  IMAD.WIDE R108, R2, 0x4, R106 ;  /* 0x00000004026c7825 */ /* 0x000fc600078e026a */
[----:B------:R1:W-:Y:S01]  /*1dac0*/  LDGSTS.E [R11+0x6c000], desc[UR8][R8.64], !P5 ;  /* 0x6c000000080b7fae */ /* 0x0003e2000e921848 */
[----:B------:R-:W-:-:S03]  /*1dad0*/  IMAD.WIDE R106, R2, 0x4, R102 ;  /* 0x00000004026a7825 */ /* 0x000fc600078e0266 */
[----:B------:R1:W-:Y:S04]  /*1dae0*/  STL.64 [R1+0xb98], R108 ;  /* 0x000b986c01007387 */ /* 0x0003e80000100a00 */
[----:B------:R-:W4:Y:S04]  /*1daf0*/  LDL.LU.64 R110, [R1+0x920] ;  /* 0x00092000016e7983 */ /* 0x000f280000300a00 */
[----:B------:R-:W-:Y:S01]  /*1db00*/  STL.64 [R1+0xb90], R106 ;  /* 0x000b906a01007387 */ /* 0x000fe20000100a00 */
[----:B------:R-:W-:Y:S02]  /*1db10*/  VIADD R233, R115, 0xffffff0f ;  /* 0xffffff0f73e97836 */ /* 0x000fe40000000000 */
[----:B------:R-:W1:Y:S01]  /*1db20*/  LDC R115, c[0x0][0x230] ;  /* 0x00008c00ff737b82 */ /* 0x000e620000000800 */
[----:B------:R-:W-:Y:S01]  /*1db30*/  LDGSTS.E [R11+0x60004], desc[UR8][R108.64], !P4 ;  /* 0x600040006c0b7fae */ /* 0x000fe2000e121848 */
[----:B------:R-:W-:Y:S01]  /*1db40*/  IMAD.WIDE R102, R2, 0x4, R98 ;  /* 0x0000000402667825 */ /* 0x000fe200078e0262 */
[----:B------:R-:W-:-:S02]  /*1db50*/  ISETP.GE.U32.AND P1, PT, R233, 0x7ffffed0, PT ;  /* 0x7ffffed0e900780c */ /* 0x000fc40003f26070 */
[----:B------:R-:W4:Y:S04]  /*1db60*/  LDL.LU.64 R98, [R1+0x918] ;  /* 0x0009180001627983 */ /* 0x000f280000300a00 */
[----:B------:R1:W-:Y:S04]  /*1db70*/  STL.64 [R1+0xb88], R102 ;  /* 0x000b886601007387 */ /* 0x0003e80000100a00 */
[----:B------:R-:W4:Y:S01]  /*1db80*/  LDL.LU.64 R120, [R1+0x910] ;  /* 0x0009100001787983 */ /* 0x000f220000300a00 */
[----:B------:R-:W-:Y:S02]  /*1db90*/  VIADD R233, R114, 0xffffff0e ;  /* 0xffffff0e72e97836 */ /* 0x000fe40000000000 */
[----:B------:R-:W1:Y:S01]  /*1dba0*/  LDC R114, c[0x0][0x230] ;  /* 0x00008c00ff727b82 */ /* 0x000e620000000800 */
[----:B------:R1:W-:Y:S02]  /*1dbb0*/  LDGSTS.E [R11+0x64004], desc[UR8][R106.64], !P4 ;  /* 0x640040006a0b7fae */ /* 0x0003e4000e121848 */
[----:B------:R-:W-:-:S02]  /*1dbc0*/  ISETP.GE.U32.AND P6, PT, R233, 0x7ffffecf, PT ;  /* 0x7ffffecfe900780c */ /* 0x000fc40003fc6070 */
[----:B------:R-:W-:Y:S01]  /*1dbd0*/  LDGSTS.E [R11+0x68004], desc[UR8][R102.64], !P4 ;  /* 0x68004000660b7fae */ /* 0x000fe2000e121848 */
[----:B------:R-:W-:Y:S02]  /*1dbe0*/  IADD3 R233, R252, -0xf3, RZ ;  /* 0xffffff0dfce97810 */ /* 0x000fe40007ffe0ff */
[----:B------:R-:W4:Y:S02]  /*1dbf0*/  LDC R252, c[0x0][0x230] ;  /* 0x00008c00fffc7b82 */ /* 0x000f240000000800 */
[----:B------:R-:W-:Y:S01]  /*1dc00*/  ISETP.GE.U32.AND P5, PT, R233, 0x7ffffece, PT ;  /* 0x7ffffecee900780c */ /* 0x000fe20003fa6070 */
[----:B-1----:R-:W-:Y:S02]  /*1dc10*/  VIADD R233, R115, 0xffffff0c ;  /* 0xffffff0c73e97836 */ /* 0x002fe40000000000 */
[----:B------:R-:W-:-:S05]  /*1dc20*/  IMAD.WIDE R8, R2, 0x4, R122 ;  /* 0x0000000402087825 */ /* 0x000fca00078e027a */
[----:B------:R1:W-:Y:S04]  /*1dc30*/  STL.64 [R1+0xb80], R8 ;  /* 0x000b800801007387 */ /* 0x0003e80000100a00 */
[----:B------:R-:W4:Y:S04]  /*1dc40*/  LDL.LU.64 R108, [R1+0x908] ;  /* 0x00090800016c7983 */ /* 0x000f280000300a00 */
[----:B------:R-:W4:Y:S04]  /*1dc50*/  LDL.LU.64 R102, [R1+0x900] ;  /* 0x0009000001667983 */ /* 0x000f280000300a00 */
[----:B------:R1:W-:Y:S01]  /*1dc60*/  LDGSTS.E [R11+0x6c004], desc[UR8][R8.64], !P4 ;  /* 0x6c004000080b7fae */ /* 0x0003e2000e121848 */
[----:B------:R-:W-:-:S03]  /*1dc70*/  IMAD.WIDE R106, R2, 0x4, R96 ;  /* 0x00000004026a7825 */ /* 0x000fc600078e0260 */
[----:B------:R-:W4:Y:S04]  /*1dc80*/  LDL.LU.64 R96, [R1+0x8f8] ;  /* 0x0008f80001607983 */ /* 0x000f280000300a00 */
[----:B------:R1:W-:Y:S01]  /*1dc90*/  STL.64 [R1+0xb78], R106 ;  /* 0x000b786a01007387 */ /* 0x0003e20000100a00 */
[----:B------:R-:W-:Y:S01]  /*1dca0*/  ISETP.GE.U32.AND P4, PT, R233, 0x7ffffecd, PT ;  /* 0x7ffffecde900780c */ /* 0x000fe20003f86070 */
[----:B------:R-:W-:Y:S02]  /*1dcb0*/  VIADD R233, R114, 0xffffff2b ;  /* 0xffffff2b72e97836 */ /* 0x000fe40000000000 */
[----:B------:R-:W-:Y:S01]  /*1dcc0*/  LDGSTS.E [R11+0x60008], desc[UR8][R106.64], !P3 ;  /* 0x600080006a0b7fae */ /* 0x000fe2000d921848 */
[----:B--2---:R-:W-:-:S05]  /*1dcd0*/  IMAD.WIDE R104, R2, 0x4, R104 ;  /* 0x0000000402687825 */ /* 0x004fca00078e0268 */
[----:B------:R2:W-:Y:S04]  /*1dce0*/  STL.64 [R1+0xb70], R104 ;  /* 0x000b706801007387 */ /* 0x0005e80000100a00 */
[----:B------:R-:W4:Y:S04]  /*1dcf0*/  LDL.LU.64 R122, [R1+0x8f0] ;  /* 0x0008f000017a7983 */ /* 0x000f280000300a00 */
[----:B------:R-:W-:Y:S01]  /*1dd00*/  LDGSTS.E [R11+0x64008], desc[UR8][R104.64], !P3 ;  /* 0x64008000680b7fae */ /* 0x000fe2000d921848 */
[----:B---3--:R-:W-:-:S04]  /*1dd10*/  IMAD.WIDE R100, R2, 0x4, R100 ;  /* 0x0000000402647825 */ /* 0x008fc800078e0264 */
[C---:B-1----:R-:W-:Y:S01]  /*1dd20*/  IMAD.WIDE R8, R2.reuse, 0x4, R118 ;  /* 0x0000000402087825 */ /* 0x042fe200078e0276 */
[----:B------:R1:W-:Y:S01]  /*1dd30*/  STL.64 [R1+0xb68], R100 ;  /* 0x000b686401007387 */ /* 0x0003e20000100a00 */
[----:B------:R-:W3:Y:S03]  /*1dd40*/  LDC R118, c[0x0][0x230] ;  /* 0x00008c00ff767b82 */ /* 0x000ee60000000800 */
[----:B------:R1:W-:Y:S04]  /*1dd50*/  STL.64 [R1+0xb60], R8 ;  /* 0x000b600801007387 */ /* 0x0003e80000100a00 */
[----:B------:R-:W3:Y:S04]  /*1dd60*/  LDL.LU.64 R114, [R1+0x8e8] ;  /* 0x0008e80001727983 */ /* 0x000ee80000300a00 */
[----:B------:R-:W3:Y:S04]  /*1dd70*/  LDL.LU.64 R106, [R1+0x890] ;  /* 0x00089000016a7983 */ /* 0x000ee80000300a00 */
[----:B--2---:R-:W2:Y:S04]  /*1dd80*/  LDL.LU.64 R104, [R1+0x888] ;  /* 0x0008880001687983 */ /* 0x004ea80000300a00 */
[----:B------:R-:W-:Y:S01]  /*1dd90*/  LDGSTS.E [R11+0x68008], desc[UR8][R100.64], !P3 ;  /* 0x68008000640b7fae */ /* 0x000fe2000d921848 */
[----:B----4-:R-:W-:-:S03]  /*1dda0*/  IMAD.WIDE R112, R2, 0x4, R112 ;  /* 0x0000000402707825 */ /* 0x010fc600078e0270 */
[----:B------:R4:W-:Y:S04]  /*1ddb0*/  LDGSTS.E [R11+0x6c008], desc[UR8][R8.64], !P3 ;  /* 0x6c008000080b7fae */ /* 0x0009e8000d921848 */
[----:B------:R-:W-:Y:S04]  /*1ddc0*/  LDGSTS.E [R11+0x6000c], desc[UR8][R112.64], !P0 ;  /* 0x6000c000700b7fae */ /* 0x000fe8000c121848 */
[----:B-1----:R-:W2:Y:S01]  /*1ddd0*/  LDL.LU.64 R100, [R1+0x870] ;  /* 0x0008700001647983 */ /* 0x002ea20000300a00 */
[----:B------:R-:W-:-:S03]  /*1dde0*/  IMAD.WIDE R110, R2, 0x4, R110 ;  /* 0x00000004026e7825 */ /* 0x000fc600078e026e */
[----:B------:R-:W-:Y:S04]  /*1ddf0*/  STL.64 [R1+0xb58], R112 ;  /* 0x000b587001007387 */ /* 0x000fe80000100a00 */
[----:B------:R1:W-:Y:S04]  /*1de00*/  STL.64 [R1+0xb50], R110 ;  /* 0x000b506e01007387 */ /* 0x0003e80000100a00 */
[----:B------:R1:W-:Y:S01]  /*1de10*/  LDGSTS.E [R11+0x6400c], desc[UR8][R110.64], !P0 ;  /* 0x6400c0006e0b7fae */ /* 0x0003e2000c121848 */
[----:B------:R-:W-:-:S04]  /*1de20*/  IMAD.WIDE R98, R2, 0x4, R98 ;  /* 0x0000000402627825 */ /* 0x000fc800078e0262 */
[----:B----4-:R-:W-:Y:S01]  /*1de30*/  IMAD.WIDE R8, R2, 0x4, R120 ;  /* 0x0000000402087825 */ /* 0x010fe200078e0278 */
[----:B------:R4:W-:Y:S01]  /*1de40*/  STL.64 [R1+0xb48], R98 ;  /* 0x000b486201007387 */ /* 0x0009e20000100a00 */
[----:B------:R-:W-:Y:S01]  /*1de50*/  ISETP.GE.U32.AND P3, PT, R233, 0x7ffffeec, PT ;  /* 0x7ffffeece900780c */ /* 0x000fe20003f66070 */
[----:B-1----:R-:W1:Y:S02]  /*1de60*/  LDC R110, c[0x0][0x230] ;  /* 0x00008c00ff6e7b82 */ /* 0x002e640000000800 */
[----:B------:R1:W-:Y:S04]  /*1de70*/  STL.64 [R1+0xb40], R8 ;  /* 0x000b400801007387 */ /* 0x0003e80000100a00 */
[----:B------:R-:W-:Y:S01]  /*1de80*/  LDGSTS.E [R11+0x6800c], desc[UR8][R98.64], !P0 ;  /* 0x6800c000620b7fae */ /* 0x000fe2000c121848 */
[----:B------:R-:W-:Y:S01]  /*1de90*/  IADD3 R233, R116, -0xd6, RZ ;  /* 0xffffff2a74e97810 */ /* 0x000fe20007ffe0ff */
[----:B------:R-:W2:Y:S02]  /*1dea0*/  LDC R111, c[0x0][0x230] ;  /* 0x00008c00ff6f7b82 */ /* 0x000ea40000000800 */
[----:B------:R1:W-:Y:S04]  /*1deb0*/  LDGSTS.E [R11+0x6c00c], desc[UR8][R8.64], !P0 ;  /* 0x6c00c000080b7fae */ /* 0x0003e8000c121848 */
[----:B----4-:R-:W4:Y:S01]  /*1dec0*/  LDL.LU.64 R98, [R1+0x868] ;  /* 0x0008680001627983 */ /* 0x010f220000300a00 */
[----:B------:R-:W-:-:S03]  /*1ded0*/  IMAD.WIDE R120, R2, 0x4, R108 ;  /* 0x0000000402787825 */ /* 0x000fc600078e026c */
[----:B------:R-:W4:Y:S01]  /*1dee0*/  LDL.LU.64 R108, [R1+0x858] ;  /* 0x00085800016c7983 */ /* 0x000f220000300a00 */
[----:B------:R-:W-:-:S03]  /*1def0*/  IMAD.WIDE R116, R2, 0x4, R102 ;  /* 0x0000000402747825 */ /* 0x000fc600078e0266 */
[----:B------:R-:W-:Y:S04]  /*1df00*/  STL.64 [R1+0x9b8], R120 ;  /* 0x0009b87801007387 */ /* 0x000fe80000100a00 */
[----:B------:R-:W4:Y:S04]  /*1df10*/  LDL.LU.64 R102, [R1+0x840] ;  /* 0x0008400001667983 */ /* 0x000f280000300a00 */
[----:B------:R-:W4:Y:S01]  /*1df20*/  LDL.LU.64 R112, [R1+0x838] ;  /* 0x0008380001707983 */ /* 0x000f220000300a00 */
[----:B------:R-:W-:-:S03]  /*1df30*/  IMAD.WIDE R96, R2, 0x4, R96 ;  /* 0x0000000402607825 */ /* 0x000fc600078e0260 */
[----:B------:R-:W-:Y:S04]  /*1df40*/  STL.64 [R1+0x9b0], R116 ;  /* 0x0009b07401007387 */ /* 0x000fe80000100a00 */
[----:B------:R-:W-:Y:S04]  /*1df50*/  LDGSTS.E [R11+0x70000], desc[UR8][R120.64], !P1 ;  /* 0x70000000780b7fae */ /* 0x000fe8000c921848 */
[----:B------:R1:W-:Y:S04]  /*1df60*/  STL.64 [R1+0x9a8], R96 ;  /* 0x0009a86001007387 */ /* 0x0003e80000100a00 */
[----:B------:R3:W-:Y:S04]  /*1df70*/  LDGSTS.E [R11+0x74000], desc[UR8][R116.64], !P1 ;  /* 0x74000000740b7fae */ /* 0x0007e8000c921848 */
[----:B------:R-:W-:Y:S01]  /*1df80*/  LDGSTS.E [R11+0x78000], desc[UR8][R96.64], !P1 ;  /* 0x78000000600b7fae */ /* 0x000fe2000c921848 */
[----:B-1----:R-:W-:-:S05]  /*1df90*/  IMAD.WIDE R8, R2, 0x4, R122 ;  /* 0x0000000402087825 */ /* 0x002fca00078e027a */
[----:B------:R1:W-:Y:S04]  /*1dfa0*/  STL.64 [R1+0x9a0], R8 ;  /* 0x0009a00801007387 */ /* 0x0003e80000100a00 */
[----:B------:R-:W4:Y:S04]  /*1dfb0*/  LDL.LU.64 R96, [R1+0x830] ;  /* 0x0008300001607983 */ /* 0x000f280000300a00 */
[----:B------:R1:W-:Y:S01]  /*1dfc0*/  LDGSTS.E [R11+0x7c000], desc[UR8][R8.64], !P1 ;  /* 0x7c000000080b7fae */ /* 0x0003e2000c921848 */
[----:B---3--:R-:W-:-:S04]  /*1dfd0*/  IMAD.WIDE R116, R2, 0x4, R114 ;  /* 0x0000000402747825 */ /* 0x008fc800078e0272 */
[C---:B------:R-:W-:Y:S01]  /*1dfe0*/  IMAD.WIDE R114, R2.reuse, 0x4, R106 ;  /* 0x0000000402727825 */ /* 0x040fe200078e026a */
[----:B------:R-:W-:Y:S03]  /*1dff0*/  STL.64 [R1+0x998], R116 ;  /* 0x0009987401007387 */ /* 0x000fe60000100a00 */
[C---:B--2---:R-:W-:Y:S01]  /*1e000*/  IMAD.WIDE R104, R2.reuse, 0x4, R104 ;  /* 0x0000000402687825 */ /* 0x044fe200078e0268 */
[----:B------:R-:W2:Y:S04]  /*1e010*/  LDL.LU.64 R106, [R1+0x828] ;  /* 0x00082800016a7983 */ /* 0x000ea80000300a00 */
[----:B------:R-:W-:Y:S04]  /*1e020*/  STL.64 [R1+0x990], R114 ;  /* 0x0009907201007387 */ /* 0x000fe80000100a00 */
[----:B------:R4:W-:Y:S04]  /*1e030*/  LDGSTS.E [R11+0x70004], desc[UR8][R116.64], !P6 ;  /* 0x70004000740b7fae */ /* 0x0009e8000f121848 */
[----:B------:R-:W-:Y:S01]  /*1e040*/  LDGSTS.E [R11+0x74004], desc[UR8][R114.64], !P6 ;  /* 0x74004000720b7fae */ /* 0x000fe2000f121848 */
[----:B-1----:R-:W-:-:S03]  /*1e050*/  IMAD.WIDE R8, R2, 0x4, R100 ;  /* 0x0000000402087825 */ /* 0x002fc600078e0264 */
[----:B------:R-:W-:Y:S04]  /*1e060*/  LDGSTS.E [R11+0x78004], desc[UR8][R104.64], !P6 ;  /* 0x78004000680b7fae */ /* 0x000fe8000f121848 */
[----:B------:R-:W3:Y:S04]  /*1e070*/  LDL.LU.64 R100, [R1+0x820] ;  /* 0x0008200001647983 */ /* 0x000ee80000300a00 */
[----:B------:R1:W-:Y:S04]  /*1e080*/  STL.64 [R1+0x988], R104 ;  /* 0x0009886801007387 */ /* 0x0003e80000100a00 */
[----:B------:R-:W3:Y:S04]  /*1e090*/  LDL.LU.64 R120, [R1+0x818] ;  /* 0x0008180001787983 */ /* 0x000ee80000300a00 */
[----:B------:R4:W-:Y:S04]  /*1e0a0*/  STL.64 [R1+0x980], R8 ;  /* 0x0009800801007387 */ /* 0x0009e80000100a00 */
[----:B-1----:R-:W3:Y:S01]  /*1e0b0*/  LDL.LU.64 R104, [R1+0x810] ;  /* 0x0008100001687983 */ /* 0x002ee20000300a00 */
[----:B------:R-:W-:Y:S01]  /*1e0c0*/  ISETP.GE.U32.AND P0, PT, R233, 0x7ffffeeb, PT ;  /* 0x7ffffeebe900780c */ /* 0x000fe20003f06070 */
[----:B----4-:R-:W-:-:S02]  /*1e0d0*/  IMAD.WIDE R116, R2, 0x4, R98 ;  /* 0x0000000402747825 */ /* 0x010fc400078e0262 */
[----:B------:R1:W-:Y:S04]  /*1e0e0*/  LDGSTS.E [R11+0x7c004], desc[UR8][R8.64], !P6 ;  /* 0x7c004000080b7fae */ /* 0x0003e8000f121848 */
[----:B------:R-:W4:Y:S04]  /*1e0f0*/  LDL.LU.64 R98, [R1+0x808] ;  /* 0x0008080001627983 */ /* 0x000f280000300a00 */
[----:B------:R-:W-:Y:S04]  /*1e100*/  STL.64 [R1+0x978], R116 ;  /* 0x0009787401007387 */ /* 0x000fe80000100a00 */
[----:B------:R-:W4:Y:S01]  /*1e110*/  LDL.LU.64 R114, [R1+0x800] ;  /* 0x0008000001727983 */ /* 0x000f220000300a00 */
[----:B------:R-:W-:-:S02]  /*1e120*/  VIADD R233, R252, 0xffffff29 ;  /* 0xffffff29fce97836 */ /* 0x000fc40000000000 */
[----:B------:R-:W4:Y:S01]  /*1e130*/  LDC R252, c[0x0][0x230] ;  /* 0x00008c00fffc7b82 */ /* 0x000f220000000800 */
[----:B------:R-:W-:Y:S02]  /*1e140*/  LDGSTS.E [R11+0x70008], desc[UR8][R116.64], !P5 ;  /* 0x70008000740b7fae */ /* 0x000fe4000e921848 */
[----:B------:R-:W-:Y:S01]  /*1e150*/  ISETP.GE.U32.AND P1, PT, R233, 0x7ffffeea, PT ;  /* 0x7ffffeeae900780c */ /* 0x000fe20003f26070 */
[----:B------:R-:W-:Y:S02]  /*1e160*/  VIADD R233, R118, 0xffffff28 ;  /* 0xffffff2876e97836 */ /* 0x000fe40000000000 */
[----:B------:R-:W-:-:S05]  /*1e170*/  IMAD.WIDE R108, R2, 0x4, R108 ;  /* 0x00000004026c7825 */ /* 0x000fca00078e026c */
[----:B------:R1:W-:Y:S01]  /*1e180*/  STL.64 [R1+0x970], R108 ;  /* 0x0009706c01007387 */ /* 0x0003e20000100a00 */
[----:B------:R-:W-:-:S03]  /*1e190*/  IMAD.WIDE R102, R2, 0x4, R102 ;  /* 0x0000000402667825 */ /* 0x000fc600078e0266 */
[----:B------:R-:W-:Y:S01]  /*1e1a0*/  LDGSTS.E [R11+0x74008], desc[UR8][R108.64], !P5 ;  /* 0x740080006c0b7fae */ /* 0x000fe2000e921848 */
[----:B-1----:R-:W-:-:S03]  /*1e1b0*/  IMAD.WIDE R8, R2, 0x4, R112 ;  /* 0x0000000402087825 */ /* 0x002fc600078e0270 */
[----:B------:R-:W-:Y:S04]  /*1e1c0*/  LDGSTS.E [R11+0x78008], desc[UR8][R102.64], !P5 ;  /* 0x78008000660b7fae */ /* 0x000fe8000e921848 */
[----:B------:R-:W4:Y:S04]  /*1e1d0*/  LDL.LU.64 R112, [R1+0x7f8] ;  /* 0x0007f80001707983 */ /* 0x000f280000300a00 */
[----:B------:R1:W-:Y:S04]  /*1e1e0*/  STL.64 [R1+0x968], R102 ;  /* 0x0009686601007387 */ /* 0x0003e80000100a00 */
[----:B------:R-:W-:Y:S04]  /*1e1f0*/  STL.64 [R1+0x960], R8 ;  /* 0x0009600801007387 */ /* 0x000fe80000100a00 */
[----:B------:R-:W4:Y:S04]  /*1e200*/  LDL.LU.64 R108, [R1+0x7f0] ;  /* 0x0007f000016c7983 */ /* 0x000f280000300a00 */
[----:B-1----:R-:W4:Y:S04]  /*1e210*/  LDL.LU.64 R102, [R1+0x7e8] ;  /* 0x0007e80001667983 */ /* 0x002f280000300a00 */
[----:B------:R-:W4:Y:S04]  /*1e220*/  LDL.LU.64 R116, [R1+0x7e0] ;  /* 0x0007e00001747983 */ /* 0x000f280000300a00 */
[----:B------:R-:W-:Y:S01]  /*1e230*/  LDGSTS.E [R11+0x7c008], desc[UR8][R8.64], !P5 ;  /* 0x7c008000080b7fae */ /* 0x000fe2000e921848 */
[----:B------:R-:W-:-:S05]  /*1e240*/  IMAD.WIDE R118, R2, 0x4, R96 ;  /* 0x0000000402767825 */ /* 0x000fca00078e0260 */
[----:B------:R-:W-:Y:S04]  /*1e250*/  STL.64 [R1+0x958], R118 ;  /* 0x0009587601007387 */ /* 0x000fe80000100a00 */
[----:B------:R-:W4:Y:S04]  /*1e260*/  LDL.LU.64 R96, [R1+0x7d8] ;  /* 0x0007d80001607983 */ /* 0x000f280000300a00 */
[----:B------:R-:W-:Y:S01]  /*1e270*/  LDGSTS.E [R11+0x7000c], desc[UR8][R118.64], !P4 ;  /* 0x7000c000760b7fae */ /* 0x000fe2000e121848 */
[----:B--2---:R-:W-:-:S05]  /*1e280*/  IMAD.WIDE R106, R2, 0x4, R106 ;  /* 0x00000004026a7825 */ /* 0x004fca00078e026a */
[----:B------:R1:W-:Y:S04]  /*1e290*/  STL.64 [R1+0x950], R106 ;  /* 0x0009506a01007387 */ /* 0x0003e80000100a00 */
[----:B------:R1:W-:Y:S01]  /*1e2a0*/  LDGSTS.E [R11+0x7400c], desc[UR8][R106.64], !P4 ;  /* 0x7400c0006a0b7fae */ /* 0x0003e2000e121848 */
[C---:B---3--:R-:W-:Y:S01]  /*1e2b0*/  IMAD.WIDE R100, R2.reuse, 0x4, R100 ;  /* 0x0000000402647825 */ /* 0x048fe200078e0264 */
[----:B------:R-:W-:Y:S01]  /*1e2c0*/  ISETP.GE.U32.AND P6, PT, R233, 0x7ffffee9, PT ;  /* 0x7ffffee9e900780c */ /* 0x000fe20003fc6070 */
[----:B-1----:R-:W1:Y:S02]  /*1e2d0*/  LDC R107, c[0x0][0x230] ;  /* 0x00008c00ff6b7b82 */ /* 0x002e640000000800 */
[C---:B------:R-:W-:Y:S01]  /*1e2e0*/  IMAD.WIDE R8, R2.reuse, 0x4, R120 ;  /* 0x0000000402087825 */ /* 0x040fe200078e0278 */
[----:B------:R2:W-:Y:S05]  /*1e2f0*/  STL.64 [R1+0x948], R100 ;  /* 0x0009486401007387 */ /* 0x0005ea0000100a00 */
[----:B------:R-:W3:Y:S01]  /*1e300*/  LDC R106, c[0x0][0x230] ;  /* 0x00008c00ff6a7b82 */ /* 0x000ee20000000800 */
[----:B------:R-:W-:Y:S01]  /*1e310*/  STL.64 [R1+0x940], R8 ;  /* 0x0009400801007387 */ /* 0x000fe20000100a00 */
[----:B------:R-:W-:-:S03]  /*1e320*/  IMAD.WIDE R118, R2, 0x4, R104 ;  /* 0x0000000402767825 */ /* 0x000fc600078e0268 */
[----:B------:R-:W-:Y:S04]  /*1e330*/  LDGSTS.E [R11+0x7800c], desc[UR8][R100.64], !P4 ;  /* 0x7800c000640b7fae */ /* 0x000fe8000e121848 */
[----:B------:R4:W-:Y:S01]  /*1e340*/  LDGSTS.E [R11+0x7c00c], desc[UR8][R8.64], !P4 ;  /* 0x7c00c000080b7fae */ /* 0x0009e2000e121848 */
[----:B------:R-:W-:Y:S02]  /*1e350*/  IADD3 R233, R110, -0xf5, RZ ;  /* 0xffffff0b6ee97810 */ /* 0x000fe40007ffe0ff */
[----:B------:R-:W1:Y:S01]  /*1e360*/  LDC R110, c[0x0][0x230] ;  /* 0x00008c00ff6e7b82 */ /* 0x000e620000000800 */
[----:B------:R-:W-:Y:S04]  /*1e370*/  LDGSTS.E [R12+0x60000], desc[UR8][R118.64], !P3 ;  /* 0x60000000760c7fae */ /* 0x000fe8000d921848 */
[----:B--2---:R-:W2:Y:S04]  /*1e380*/  LDL.LU.64 R100, [R1+0x7d0] ;  /* 0x0007d00001647983 */ /* 0x004ea80000300a00 */
[----:B------:R4:W-:Y:S04]  /*1e390*/  STL.64 [R1+0x2208], R10 ;  /* 0x0022080a01007387 */ /* 0x0009e80000100a00 */
[----:B------:R-:W3:Y:S04]  /*1e3a0*/  LDL.LU.64 R104, [R1+0x7c8] ;  /* 0x0007c80001687983 */ /* 0x000ee80000300a00 */
[----:B------:R-:W-:Y:S01]  /*1e3b0*/  STL.64 [R1+0xb38], R118 ;  /* 0x000b387601007387 */ /* 0x000fe20000100a00 */
[----:B----4-:R-:W-:-:S03]  /*1e3c0*/  IMAD.WIDE R10, R2, 0x4, R114 ;  /* 0x00000004020a7825 */ /* 0x010fc600078e0272 */
[----:B------:R-:W4:Y:S01]  /*1e3d0*/  LDL.LU.64 R114, [R1+0x7c0] ;  /* 0x0007c00001727983 */ /* 0x000f220000300a00 */
[----:B------:R-:W-:-:S05]  /*1e3e0*/  IMAD.WIDE R98, R2, 0x4, R98 ;  /* 0x0000000402627825 */ /* 0x000fca00078e0262 */
[----:B------:R1:W-:Y:S01]  /*1e3f0*/  STL.64 [R1+0xb30], R98 ;  /* 0x000b306201007387 */ /* 0x0003e20000100a00 */
[----:B------:R-:W-:-:S03]  /*1e400*/  ISETP.GE.U32.AND P5, PT, R233, 0x7ffffecc, PT ;  /* 0x7ffffecce900780c */ /* 0x000fc60003fa6070 */
[----:B------:R-:W-:Y:S01]  /*1e410*/  LDGSTS.E [R12+0x64000], desc[UR8][R98.64], !P3 ;  /* 0x64000000620c7fae */ /* 0x000fe2000d921848 */
[----:B------:R-:W-:-:S03]  /*1e420*/  VIADD R233, R111, 0xffffff0a ;  /* 0xffffff0a6fe97836 */ /* 0x000fc60000000000 */
[----:B------:R1:W-:Y:S02]  /*1e430*/  LDGSTS.E [R12+0x68000], desc[UR8][R10.64], !P3 ;  /* 0x680000000a0c7fae */ /* 0x0003e4000d921848 */
[----:B------:R-:W-:Y:S01]  /*1e440*/  ISETP.GE.U32.AND P4, PT, R233, 0x7ffffecb, PT ;  /* 0x7ffffecbe900780c */ /* 0x000fe20003f86070 */
[C---:B------:R-:W-:Y:S02]  /*1e450*/  IMAD.WIDE R8, R2.reuse, 0x4, R112 ;  /* 0x0000000402087825 */ /* 0x040fe400078e0270 */
[----:B------:R-:W4:Y:S04]  /*1e460*/  LDL.LU.64 R112, [R1+0x7b8] ;  /* 0x0007b80001707983 */ /* 0x000f280000300a00 */
[----:B------:R1:W-:Y:S04]  /*1e470*/  STL.64 [R1+0xb28], R10 ;  /* 0x000b280a01007387 */ /* 0x0003e80000100a00 */
[----:B------:R1:W-:Y:S01]  /*1e480*/  STL.64 [R1+0xb20], R8 ;  /* 0x000b200801007387 */ /* 0x0003e20000100a00 */
[----:B------:R-:W-:-:S03]  /*1e490*/  IMAD.WIDE R108, R2, 0x4, R108 ;  /* 0x00000004026c7825 */ /* 0x000fc600078e026c */
[----:B-1----:R-:W4:Y:S01]  /*1e4a0*/  LDL.LU.64 R98, [R1+0x7b0] ;  /* 0x0007b00001627983 */ /* 0x002f220000300a00 */
[----:B------:R-:W-:-:S03]  /*1e4b0*/  IMAD.WIDE R102, R2, 0x4, R102 ;  /* 0x0000000402667825 */ /* 0x000fc600078e0266 */
[----:B------:R1:W-:Y:S01]  /*1e4c0*/  LDGSTS.E [R12+0x6c000], desc[UR8][R8.64], !P3 ;  /* 0x6c000000080c7fae */ /* 0x0003e2000d921848 */
[----:B------:R-:W-:-:S03]  /*1e4d0*/  IMAD.WIDE R10, R2, 0x4, R116 ;  /* 0x00000004020a7825 */ /* 0x000fc600078e0274 */
[----:B------:R-:W-:Y:S01]  /*1e4e0*/  STL.64 [R1+0xb18], R108 ;  /* 0x000b186c01007387 */ /* 0x000fe20000100a00 */
[----:B------:R-:W4:Y:S01]  /*1e4f0*/  LDC R116, c[0x0][0x230] ;  /* 0x00008c00ff747b82 */ /* 0x000f220000000800 */
[----:B------:R-:W-:Y:S02]  /*1e500*/  VIADD R233, R252, 0xffffff09 ;  /* 0xffffff09fce97836 */ /* 0x000fe40000000000 */
[----:B------:R-:W-:Y:S04]  /*1e510*/  LDGSTS.E [R12+0x60004], desc[UR8][R108.64], !P0 ;  /* 0x600040006c0c7fae */ /* 0x000fe8000c121848 */
[----:B------:R-:W-:Y:S01]  /*1e520*/  LDGSTS.E [R12+0x64004], desc[UR8][R102.64], !P0 ;  /* 0x64004000660c7fae */ /* 0x000fe2000c121848 */
[----:B------:R-:W-:Y:S01]  /*1e530*/  ISETP.GE.U32.AND P3, PT, R233, 0x7ffffeca, PT ;  /* 0x7ffffecae900780c */ /* 0x000fe20003f66070 */
[----:B------:R-:W4:Y:S01]  /*1e540*/  LDC R252, c[0x0][0x230] ;  /* 0x00008c00fffc7b82 */ /* 0x000f220000000800 */
[----:B------:R-:W-:Y:S01]  /*1e550*/  IADD3 R233, R110, -0xf8, RZ ;  /* 0xffffff086ee97810 */ /* 0x000fe20007ffe0ff */
[----:B------:R4:W-:Y:S01]  /*1e560*/  LDGSTS.E [R12+0x68004], desc[UR8][R10.64], !P0 ;  /* 0x680040000a0c7fae */ /* 0x0009e2000c121848 */
[----:B-1----:R-:W-:-:S03]  /*1e570*/  IMAD.WIDE R8, R2, 0x4, R96 ;  /* 0x0000000402087825 */ /* 0x002fc600078e0260 */
[----:B------:R-:W4:Y:S04]  /*1e580*/  LDL.LU.64 R96, [R1+0x7a8] ;  /* 0x0007a80001607983 */ /* 0x000f280000300a00 */
[----:B------:R1:W-:Y:S04]  /*1e590*/  STL.64 [R1+0xb10], R102 ;  /* 0x000b106601007387 */ /* 0x0003e80000100a00 */
[----:B------:R-:W4:Y:S04]  /*1e5a0*/  LDL.LU.64 R122, [R1+0x7a0] ;  /* 0x0007a000017a7983 */ /* 0x000f280000300a00 */
[----:B------:R4:W-:Y:S04]  /*1e5b0*/  STL.64 [R1+0xb08], R10 ;  /* 0x000b080a01007387 */ /* 0x0009e80000100a00 */
[----:B------:R-:W4:Y:S04]  /*1e5c0*/  LDL.LU.64 R120, [R1+0x798] ;  /* 0x0007980001787983 */ /* 0x000f280000300a00 */
[----:B------:R4:W-:Y:S04]  /*1e5d0*/  STL.64 [R1+0xb00], R8 ;  /* 0x000b000801007387 */ /* 0x0009e80000100a00 */
[----:B-1----:R-:W4:Y:S04]  /*1e5e0*/  LDL.LU.64 R102, [R1+0x790] ;  /* 0x0007900001667983 */ /* 0x002f280000300a00 */
[----:B------:R1:W-:Y:S01]  /*1e5f0*/  LDGSTS.E [R12+0x6c004], desc[UR8][R8.64], !P0 ;  /* 0x6c004000080c7fae */ /* 0x0003e2000c121848 */
[----:B--2---:R-:W-:-:S03]  /*1e600*/  IMAD.WIDE R110, R2, 0x4, R100 ;  /* 0x00000004026e7825 */ /* 0x004fc600078e0264 */
[----:B------:R-:W2:Y:S04]  /*1e610*/  LDL.LU.64 R100, [R1+0x788] ;  /* 0x0007880001647983 */ /* 0x000ea80000300a00 */
[----:B------:R-:W2:Y:S04]  /*1e620*/  LDL.LU.64 R108, [R1+0x780] ;  /* 0x00078000016c7983 */ /* 0x000ea80000300a00 */
[----:B------:R-:W-:Y:S01]  /*1e630*/  STL.64 [R1+0xaf8], R110 ;  /* 0x000af86e01007387 */ /* 0x000fe20000100a00 */
[----:B---3--:R-:W-:-:S03]  /*1e640*/  IMAD.WIDE R104, R2, 0x4, R104 ;  /* 0x0000000402687825 */ /* 0x008fc600078e0268 */
[----:B------:R-:W-:Y:S04]  /*1e650*/  LDGSTS.E [R12+0x60008], desc[UR8][R110.64], !P1 ;  /* 0x600080006e0c7fae */ /* 0x000fe8000c921848 */
[----:B------:R3:W-:Y:S01]  /*1e660*/  LDGSTS.E [R12+0x64008], desc[UR8][R104.64], !P1 ;  /* 0x64008000680c7fae */ /* 0x0007e2000c921848 */
[----:B----4-:R-:W-:-:S03]  /*1e670*/  IMAD.WIDE R10, R2, 0x4, R114 ;  /* 0x00000004020a7825 */ /* 0x010fc600078e0272 */
[----:B------:R-:W4:Y:S04]  /*1e680*/  LDL.LU.64 R114, [R1+0x778] ;  /* 0x0007780001727983 */ /* 0x000f280000300a00 */
[----:B------:R3:W-:Y:S04]  /*1e690*/  STL.64 [R1+0xaf0], R104 ;  /* 0x000af06801007387 */ /* 0x0007e80000100a00 */
[----:B------:R3:W-:Y:S04]  /*1e6a0*/  STL.64 [R1+0xae8], R10 ;  /* 0x000ae80a01007387 */ /* 0x0007e80000100a00 */
[----:B------:R3:W-:Y:S01]  /*1e6b0*/  LDGSTS.E [R12+0x68008], desc[UR8][R10.64], !P1 ;  /* 0x680080000a0c7fae */ /* 0x0007e2000c921848 */
[----:B-1----:R-:W-:-:S05]  /*1e6c0*/  IMAD.WIDE R8, R2, 0x4, R112 ;  /* 0x0000000402087825 */ /* 0x002fca00078e0270 */
[----:B------:R1:W-:Y:S04]  /*1e6d0*/  STL.64 [R1+0xae0], R8 ;  /* 0x000ae00801007387 */ /* 0x0003e80000100a00 */
[----:B------:R-:W4:Y:S01]  /*1e6e0*/  LDL.LU.64 R112, [R1+0x770] ;  /* 0x0007700001707983 */ /* 0x000f220000300a00 */
[----:B---3--:R-:W-:-:S03]  /*1e6f0*/  IMAD.WIDE R104, R2, 0x4, R98 ;  /* 0x0000000402687825 */ /* 0x008fc600078e0262 */
[----:B------:R1:W-:Y:S04]  /*1e700*/  LDGSTS.E [R12+0x6c008], desc[UR8][R8.64], !P1 ;  /* 0x6c008000080c7fae */ /* 0x0003e8000c921848 */
[----:B------:R-:W3:Y:S04]  /*1e710*/  LDL.LU.64 R98, [R1+0x768] ;  /* 0x0007680001627983 */ /* 0x000ee80000300a00 */
[----:B------:R-:W3:Y:S04]  /*1e720*/  LDL.LU.64 R118, [R1+0x760] ;  /* 0x0007600001767983 */ /* 0x000ee80000300a00 */
[----:B------:R-:W-:Y:S04]  /*1e730*/  STL.64 [R1+0xad8], R104 ;  /* 0x000ad86801007387 */ /* 0x000fe80000100a00 */
[----:B------:R-:W3:Y:S04]  /*1e740*/  LDL.LU.64 R110, [R1+0x758] ;  /* 0x00075800016e7983 */ /* 0x000ee80000300a00 */
[----:B------:R-:W-:Y:S01]  /*1e750*/  LDGSTS.E [R12+0x6000c], desc[UR8][R104.64], !P6 ;  /* 0x6000c000680c7fae */ /* 0x000fe2000f121848 */
[----:B------:R-:W-:-:S04]  /*1e760*/  IMAD.WIDE R96, R2, 0x4, R96 ;  /* 0x0000000402607825 */ /* 0x000fc800078e0260 */
[C---:B------:R-:W-:Y:S01]  /*1e770*/  IMAD.WIDE R10, R2.reuse, 0x4, R122 ;  /* 0x00000004020a7825 */ /* 0x040fe200078e027a */
[----:B------:R1:W-:Y:S03]  /*1e780*/  STL.64 [R1+0xad0], R96 ;  /* 0x000ad06001007387 */ /* 0x0003e60000100a00 */
[C---:B-1----:R-:W-:Y:S01]  /*1e790*/  IMAD.WIDE R8, R2.reuse, 0x4, R120 ;  /* 0x0000000402087825 */ /* 0x042fe200078e0278 */
[----:B------:R1:W-:Y:S04]  /*1e7a0*/  STL.64 [R1+0xac8], R10 ;  /* 0x000ac80a01007387 */ /* 0x0003e80000100a00 */
[----:B------:R-:W-:Y:S01]  /*1e7b0*/  LDGSTS.E [R12+0x6400c], desc[UR8][R96.64], !P6 ;  /* 0x6400c000600c7fae */ /* 0x000fe2000f121848 */
[----:B------:R-:W-:-:S03]  /*1e7c0*/  IMAD.WIDE R102, R2, 0x4, R102 ;  /* 0x0000000402667825 */ /* 0x000fc600078e0266 */
[----:B------:R4:W-:Y:S04]  /*1e7d0*/  STL.64 [R1+0xac0], R8 ;  /* 0x000ac00801007387 */ /* 0x0009e80000100a00 */
[----:B------:R1:W-:Y:S04]  /*1e7e0*/  LDGSTS.E [R12+0x6800c], desc[UR8][R10.64], !P6 ;  /* 0x6800c0000a0c7fae */ /* 0x0003e8000f121848 */
[----:B------:R-:W3:Y:S04]  /*1e7f0*/  LDL.LU.64 R96, [R1+0x750] ;  /* 0x0007500001607983 */ /* 0x000ee80000300a00 */
[----:B------:R-:W3:Y:S04]  /*1e800*/  LDL.LU.64 R104, [R1+0x748] ;  /* 0x0007480001687983 */ /* 0x000ee80000300a00 */
[----:B------:R4:W-:Y:S04]  /*1e810*/  STL.64 [R1+0x938], R102 ;  /* 0x0009386601007387 */ /* 0x0009e80000100a00 */
[----:B------:R4:W-:Y:S04]  /*1e820*/  LDGSTS.E [R12+0x6c00c], desc[UR8][R8.64], !P6 ;  /* 0x6c00c000080c7fae */ /* 0x0009e8000f121848 */
[----:B------:R-:W-:Y:S01]  /*1e830*/  LDGSTS.E [R12+0x70000], desc[UR8][R102.64], !P5 ;  /* 0x70000000660c7fae */ /* 0x000fe2000e921848 */
[----:B--2---:R-:W-:-:S04]  /*1e840*/  IMAD.WIDE R100, R2, 0x4, R100 ;  /* 0x0000000402647825 */ /* 0x004fc800078e0264 */
[C---:B-1----:R-:W-:Y:S01]  /*1e850*/  IMAD.WIDE R10, R2.reuse, 0x4, R108 ;  /* 0x00000004020a7825 */ /* 0x042fe200078e026c */
[----:B------:R-:W-:Y:S01]  /*1e860*/  ISETP.GE.U32.AND P0, PT, R233, 0x7ffffec9, PT ;  /* 0x7ffffec9e900780c */ /* 0x000fe20003f06070 */
[----:B------:R-:W2:Y:S04]  /*1e870*/  LDL.LU.64 R108, [R1+0x740] ;  /* 0x00074000016c7983 */ /* 0x000ea80000300a00 */
[----:B------:R1:W-:Y:S01]  /*1e880*/  STL.64 [R1+0x930], R100 ;  /* 0x0009306401007387 */ /* 0x0003e20000100a00 */
[----:B----4-:R-:W-:-:S03]  /*1e890*/  IMAD.WIDE R8, R2, 0x4, R114 ;  /* 0x0000000402087825 */ /* 0x010fc600078e0272 */
[----:B------:R-:W-:Y:S04]  /*1e8a0*/  LDGSTS.E [R12+0x74000], desc[UR8][R100.64], !P5 ;  /* 0x74000000640c7fae */ /* 0x000fe8000e921848 */
[----:B------:R-:W4:Y:S04]  /*1e8b0*/  LDL.LU.64 R114, [R1+0x738] ;  /* 0x0007380001727983 */ /* 0x000f280000300a00 */
[----:B------:R3:W-:Y:S04]  /*1e8c0*/  STL.64 [R1+0x928], R10 ;  /* 0x0009280a01007387 */ /* 0x0007e80000100a00 */
[----:B------:R3:W-:Y:S04]  /*1e8d0*/  STL.64 [R1+0x920], R8 ;  /* 0x0009200801007387 */ /* 0x0007e80000100a00 */
[----:B------:R-:W4:Y:S01]  /*1e8e0*/  LDL.LU.64 R102, [R1+0x730] ;  /* 0x0007300001667983 */ /* 0x000f220000300a00 */
[----:B------:R-:W-:-:S02]  /*1e8f0*/  VIADD R233, R107, 0xffffff27 ;  /* 0xffffff276be97836 */ /* 0x000fc40000000000 */
[----:B------:R-:W4:Y:S01]  /*1e900*/  LDC R107, c[0x0][0x230] ;  /* 0x00008c00ff6b7b82 */ /* 0x000f220000000800 */
[----:B-1----:R-:W4:Y:S02]  /*1e910*/  LDL.LU.64 R100, [R1+0x728] ;  /* 0x0007280001647983 */ /* 0x002f240000300a00 */
[----:B------:R-:W-:Y:S02]  /*1e920*/  ISETP.GE.U32.AND P1, PT, R233, 0x7ffffee8, PT ;  /* 0x7ffffee8e900780c */ /* 0x000fe40003f26070 */
[----:B------:R1:W-:Y:S01]  /*1e930*/  LDGSTS.E [R12+0x78000], desc[UR8][R10.64], !P5 ;  /* 0x780000000a0c7fae */ /* 0x0003e2000e921848 */
[----:B------:R-:W-:Y:S02]  /*1e940*/  VIADD R233, R106, 0xffffff26 ;  /* 0xffffff266ae97836 */ /* 0x000fe40000000000 */
[----:B------:R-:W4:Y:S01]  /*1e950*/  LDC R106, c[0x0][0x230] ;  /* 0x00008c00ff6a7b82 */ /* 0x000f220000000800 */
[----:B------:R1:W-:Y:S01]  /*1e960*/  LDGSTS.E [R12+0x7c000], desc[UR8][R8.64], !P5 ;  /* 0x7c000000080c7fae */ /* 0x0003e2000e921848 */
[----:B------:R-:W-:-:S05]  /*1e970*/  IMAD.WIDE R112, R2, 0x4, R112 ;  /* 0x0000000402707825 */ /* 0x000fca00078e0270 */
[----:B------:R-:W-:Y:S01]  /*1e980*/  STL.64 [R1+0x918], R112 ;  /* 0x0009187001007387 */ /* 0x000fe20000100a00 */
[----:B---3--:R-:W-:-:S03]  /*1e990*/  IMAD.WIDE R98, R2, 0x4, R98 ;  /* 0x0000000402627825 */ /* 0x008fc600078e0262 */
[----:B------:R-:W3:Y:S01]  /*1e9a0*/  LDL.LU.64 R120, [R1+0x720] ;  /* 0x0007200001787983 */ /* 0x000ee20000300a00 */
[----:B-1----:R-:W-:-:S03]  /*1e9b0*/  IMAD.WIDE R10, R2, 0x4, R118 ;  /* 0x00000004020a7825 */ /* 0x002fc600078e0276 */
[----:B------:R1:W-:Y:S01]  /*1e9c0*/  STL.64 [R1+0x910], R98 ;  /* 0x0009106201007387 */ /* 0x0003e20000100a00 */
[----:B------:R-:W-:Y:S01]  /*1e9d0*/  ISETP.GE.U32.AND P6, PT, R233, 0x7ffffee7, PT ;  /* 0x7ffffee7e900780c */ /* 0x000fe20003fc6070 */
[----:B------:R-:W3:Y:S02]  /*1e9e0*/  LDC R118, c[0x0][0x230] ;  /* 0x00008c00ff767b82 */ /* 0x000ee40000000800 */
[----:B------:R1:W-:Y:S01]  /*1e9f0*/  LDGSTS.E [R12+0x70004], desc[UR8][R112.64], !P4 ;  /* 0x70004000700c7fae */ /* 0x0003e2000e121848 */
[----:B------:R-:W-:-:S03]  /*1ea00*/  IMAD.WIDE R8, R2, 0x4, R110 ;  /* 0x0000000402087825 */ /* 0x000fc600078e026e */
[----:B------:R-:W-:Y:S04]  /*1ea10*/  LDGSTS.E [R12+0x74004], desc[UR8][R98.64], !P4 ;  /* 0x74004000620c7fae */ /* 0x000fe8000e121848 */
[----:B------:R-:W3:Y:S01]  /*1ea20*/  LDL.LU.64 R110, [R1+0x718] ;  /* 0x00071800016e7983 */ /* 0x000ee20000300a00 */
[----:B------:R-:W-:Y:S02]  /*1ea30*/  IADD3 R233, R252, -0xdb, RZ ;  /* 0xffffff25fce97810 */ /* 0x000fe40007ffe0ff */
[----:B------:R-:W3:Y:S01]  /*1ea40*/  LDC R252, c[0x0][0x230] ;  /* 0x00008c00fffc7b82 */ /* 0x000ee20000000800 */
[----:B------:R2:W-:Y:S04]  /*1ea50*/  STL.64 [R1+0x908], R10 ;  /* 0x0009080a01007387 */ /* 0x0005e80000100a00 */
[----:B------:R4:W-:Y:S04]  /*1ea60*/  STL.64 [R1+0x900], R8 ;  /* 0x0009000801007387 */ /* 0x0009e80000100a00 */
[----:B-1----:R-:W3:Y:S01]  /*1ea70*/  LDL.LU.64 R98, [R1+0x710] ;  /* 0x0007100001627983 */ /* 0x002ee20000300a00 */
[----:B------:R-:W-:Y:S01]  /*1ea80*/  ISETP.GE.U32.AND P5, PT, R233, 0x7ffffee6, PT ;  /* 0x7ffffee6e900780c */ /* 0x000fe20003fa6070 */
[----:B------:R-:W-:-:S02]  /*1ea90*/  VIADD R233, R116, 0xffffff24 ;  /* 0xffffff2474e97836 */ /* 0x000fc40000000000 */
[----:B------:R2:W-:Y:S04]  /*1eaa0*/  LDGSTS.E [R12+0x78004], desc[UR8][R10.64], !P4 ;  /* 0x780040000a0c7fae */ /* 0x0005e8000e121848 */
[----:B------:R4:W-:Y:S01]  /*1eab0*/  LDGSTS.E [R12+0x7c004], desc[UR8][R8.64], !P4 ;  /* 0x7c004000080c7fae */ /* 0x0009e2000e121848 */
[----:B------:R-:W-:-:S03]  /*1eac0*/  IMAD.WIDE R112, R2, 0x4, R96 ;  /* 0x0000000402707825 */ /* 0x000fc600078e0260 */
[----:B------:R-:W3:Y:S04]  /*1ead0*/  LDL.LU.64 R96, [R1+0x708] ;  /* 0x0007080001607983 */ /* 0x000ee80000300a00 */
[----:B------:R1:W-:Y:S04]  /*1eae0*/  STL.64 [R1+0x8f8], R112 ;  /* 0x0008f87001007387 */ /* 0x0003e80000100a00 */
[----:B------:R-:W3:Y:S01]  /*1eaf0*/  LDL.LU.64 R116, [R1+0x700] ;  /* 0x0007000001747983 */ /* 0x000ee20000300a00 */
[----:B------:R-:W-:-:S03]  /*1eb00*/  IMAD.WIDE R104, R2, 0x4, R104 ;  /* 0x0000000402687825 */ /* 0x000fc600078e0268 */
[----:B------:R-:W-:Y:S04]  /*1eb10*/  LDGSTS.E [R12+0x70008], desc[UR8][R112.64], !P3 ;  /* 0x70008000700c7fae */ /* 0x000fe8000d921848 */
[----:B------:R-:W-:Y:S01]  /*1eb20*/  LDGSTS.E [R12+0x74008], desc[UR8][R104.64], !P3 ;  /* 0x74008000680c7fae */ /* 0x000fe2000d921848 */
[----:B--2---:R-:W-:-:S03]  /*1eb30*/  IMAD.WIDE R10, R2, 0x4, R108 ;  /* 0x00000004020a7825 */ /* 0x004fc600078e026c */
[----:B------:R-:W2:Y:S04]  /*1eb40*/  LDL.LU.64 R108, [R1+0x6f8] ;  /* 0x0006f800016c7983 */ /* 0x000ea80000300a00 */
[----:B------:R1:W-:Y:S04]  /*1eb50*/  STL.64 [R1+0x8f0], R104 ;  /* 0x0008f06801007387 */ /* 0x0003e80000100a00 */
[----:B------:R-:W-:Y:S01]  /*1eb60*/  STL.64 [R1+0x8e8], R10 ;  /* 0x0008e80a01007387 */ /* 0x000fe20000100a00 */
[----:B----4-:R-:W-:-:S03]  /*1eb70*/  IMAD.WIDE R8, R2, 0x4, R114 ;  /* 0x0000000402087825 */ /* 0x010fc600078e0272 */
[----:B------:R-:W-:Y:S04]  /*1eb80*/  LDGSTS.E [R12+0x78008], desc[UR8][R10.64], !P3 ;  /* 0x780080000a0c7fae */ /* 0x000fe8000d921848 */
[----:B------:R-:W-:Y:S04]  /*1eb90*/  STL.64 [R1+0x8e0], R8 ;  /* 0x0008e00801007387 */ /* 0x000fe80000100a00 */
[----:B------:R-:W4:Y:S01]  /*1eba0*/  LDL.LU.64 R114, [R1+0x6f0] ;  /* 0x0006f00001727983 */ /* 0x000f220000300a00 */
[----:B------:R-:W-:-:S03]  /*1ebb0*/  IMAD.WIDE R102, R2, 0x4, R102 ;  /* 0x0000000402667825 */ /* 0x000fc600078e0266 */
[----:B-1----:R-:W4:Y:S04]  /*1ebc0*/  LDL.LU.64 R112, [R1+0x6e8] ;  /* 0x0006e80001707983 */ /* 0x002f280000300a00 */
[----:B------:R1:W-:Y:S04]  /*1ebd0*/  STL.64 [R1+0x8d8], R102 ;  /* 0x0008d86601007387 */ /* 0x0003e80000100a00 */
[----:B------:R-:W4:Y:S01]  /*1ebe0*/  LDL.LU.64 R104, [R1+0x6e0] ;  /* 0x0006e00001687983 */ /* 0x000f220000300a00 */
[----:B------:R-:W-:Y:S01]  /*1ebf0*/  IMAD.WIDE R100, R2, 0x4, R100 ;  /* 0x0000000402647825 */ /* 0x000fe200078e0264 */
[----:B------:R-:W-:-:S02]  /*1ec00*/  ISETP.GE.U32.AND P4, PT, R233, 0x7ffffee5, PT ;  /* 0x7ffffee5e900780c */ /* 0x000fc40003f86070 */
[----:B------:R-:W-:Y:S01]  /*1ec10*/  LDGSTS.E [R12+0x7c008], desc[UR8][R8.64], !P3 ;  /* 0x7c008000080c7fae */ /* 0x000fe2000d921848 */
[----:B------:R-:W-:-:S03]  /*1ec20*/  VIADD R233, R107, 0xffffff07 ;  /* 0xffffff076be97836 */ /* 0x000fc60000000000 */
[----:B------:R3:W-:Y:S02]  /*1ec30*/  STL.64 [R1+0x8d0], R100 ;  /* 0x0008d06401007387 */ /* 0x0007e40000100a00 */
[----:B------:R-:W-:Y:S02]  /*1ec40*/  ISETP.GE.U32.AND P3, PT, R233, 0x7ffffec8, PT ;  /* 0x7ffffec8e900780c */ /* 0x000fe40003f66070 */
[----:B------:R1:W-:Y:S01]  /*1ec50*/  LDGSTS.E [R12+0x7000c], desc[UR8][R102.64], !P0 ;  /* 0x7000c000660c7fae */ /* 0x0003e2000c121848 */
[----:B------:R-:W-:-:S03]  /*1ec60*/  IADD3 R233, R106, -0xfa, RZ ;  /* 0xffffff066ae97810 */ /* 0x000fc60007ffe0ff */
[----:B------:R3:W-:Y:S01]  /*1ec70*/  LDGSTS.E [R12+0x7400c], desc[UR8][R100.64], !P0 ;  /* 0x7400c000640c7fae */ /* 0x0007e2000c121848 */
[----:B-1----:R-:W1:Y:S01]  /*1ec80*/  LDC R103, c[0x0][0x230] ;  /* 0x00008c00ff677b82 */ /* 0x002e620000000800 */
[C---:B---3--:R-:W-:Y:S02]  /*1ec90*/  IMAD.WIDE R10, R2.reuse, 0x4, R120 ;  /* 0x00000004020a7825 */ /* 0x048fe400078e0278 */
[----:B------:R-:W3:Y:S04]  /*1eca0*/  LDL.LU.64 R120, [R1+0x6d8] ;  /* 0x0006d80001787983 */ /* 0x000ee80000300a00 */
[----:B------:R1:W-:Y:S01]  /*1ecb0*/  STL.64 [R1+0x8c8], R10 ;  /* 0x0008c80a01007387 */ /* 0x0003e20000100a00 */
[----:B------:R-:W3:Y:S03]  /*1ecc0*/  LDC R102, c[0x0][0x230] ;  /* 0x00008c00ff667b82 */ /* 0x000ee60000000800 */
[----:B------:R1:W-:Y:S01]  /*1ecd0*/  LDGSTS.E [R12+0x7800c], desc[UR8][R10.64], !P0 ;  /* 0x7800c0000a0c7fae */ /* 0x0003e2000c121848 */
[----:B------:R-:W-:-:S05]  /*1ece0*/  IMAD.WIDE R8, R2, 0x4, R110 ;  /* 0x0000000402087825 */ /* 0x000fca00078e026e */
[----:B------:R2:W-:Y:S04]  /*1ecf0*/  STL.64 [R1+0x8c0], R8 ;  /* 0x0008c00801007387 */ /* 0x0005e80000100a00 */
[----:B------:R-:W3:Y:S01]  /*1ed00*/  LDL.LU.64 R110, [R1+0x6d0] ;  /* 0x0006d000016e7983 */ /* 0x000ee20000300a00 */
[----:B------:R-:W-:-:S03]  /*1ed10*/  IMAD.WIDE R100, R2, 0x4, R98 ;  /* 0x0000000402647825 */ /* 0x000fc600078e0262 */
[----:B------:R-:W3:Y:S04]  /*1ed20*/  LDL.LU.64 R106, [R1+0x6c8] ;  /* 0x0006c800016a7983 */ /* 0x000ee80000300a00 */
[----:B------:R-:W3:Y:S04]  /*1ed30*/  LDL.LU.64 R98, [R1+0x6c0] ;  /* 0x0006c00001627983 */ /* 0x000ee80000300a00 */
[----:B------:R2:W-:Y:S04]  /*1ed40*/  STL.64 [R1+0xab8], R100 ;  /* 0x000ab86401007387 */ /* 0x0005e80000100a00 */
[----:B------:R2:W-:Y:S04]  /*1ed50*/  LDGSTS.E [R12+0x7c00c], desc[UR8][R8.64], !P0 ;  /* 0x7c00c000080c7fae */ /* 0x0005e8000c121848 */
[----:B------:R-:W-:Y:S01]  /*1ed60*/  LDGSTS.E [R13+0x60000], desc[UR8][R100.64], !P1 ;  /* 0x60000000640d7fae */ /* 0x000fe2000c921848 */
[----:B------:R-:W-:-:S05]  /*1ed70*/  IMAD.WIDE R96, R2, 0x4, R96 ;  /* 0x0000000402607825 */ /* 0x000fca00078e0260 */
[----:B------:R2:W-:Y:S01]  /*1ed80*/  STL.64 [R1+0xab0], R96 ;  /* 0x000ab06001007387 */ /* 0x0005e20000100a00 */
[----:B-1----:R-:W-:-:S03]  /*1ed90*/  IMAD.WIDE R10, R2, 0x4, R116 ;  /* 0x00000004020a7825 */ /* 0x002fc600078e0274 */
[----:B------:R-:W-:Y:S04]  /*1eda0*/  LDGSTS.E [R13+0x64000], desc[UR8][R96.64], !P1 ;  /* 0x64000000600d7fae */ /* 0x000fe8000c921848 */
[----:B------:R-:W3:Y:S04]  /*1edb0*/  LDL.LU.64 R116, [R1+0x6b8] ;  /* 0x0006b80001747983 */ /* 0x000ee80000300a00 */
[----:B------:R4:W-:Y:S04]  /*1edc0*/  STL.64 [R1+0xaa8], R10 ;  /* 0x000aa80a01007387 */ /* 0x0009e80000100a00 */
[----:B------:R4:W-:Y:S01]  /*1edd0*/  LDGSTS.E [R13+0x68000], desc[UR8][R10.64], !P1 ;  /* 0x680000000a0d7fae */ /* 0x0009e2000c921848 */
[----:B--2---:R-:W-:-:S05]  /*1ede0*/  IMAD.WIDE R8, R2, 0x4, R108 ;  /* 0x0000000402087825 */ /* 0x004fca00078e026c */
[----:B------:R3:W-:Y:S04]  /*1edf0*/  STL.64 [R1+0xaa0], R8 ;  /* 0x000aa00801007387 */ /* 0x0007e80000100a00 */
[----:B------:R-:W2:Y:S04]  /*1ee00*/  LDL.LU.64 R100, [R1+0x6b0] ;  /* 0x0006b00001647983 */ /* 0x000ea80000300a00 */
[----:B------:R-:W2:Y:S04]  /*1ee10*/  LDL.LU.64 R96, [R1+0x6a8] ;  /* 0x0006a80001607983 */ /* 0x000ea80000300a00 */
[----:B------:R-:W2:Y:S04]  /*1ee20*/  LDL.LU.64 R108, [R1+0x6a0] ;  /* 0x0006a000016c7983 */ /* 0x000ea80000300a00 */
[----:B------:R3:W-:Y:S01]  /*1ee30*/  LDGSTS.E [R13+0x6c000], desc[UR8][R8.64], !P1 ;  /* 0x6c000000080d7fae */ /* 0x0007e2000c921848 */
[----:B----4-:R-:W-:-:S03]  /*1ee40*/  IMAD.WIDE R10, R2, 0x4, R104 ;  /* 0x00000004020a7825 */ /* 0x010fc600078e0268 */
[----:B------:R-:W4:Y:S01]  /*1ee50*/  LDL.LU.64 R104, [R1+0x698] ;  /* 0x0006980001687983 */ /* 0x000f220000300a00 */
[----:B------:R-:W-:-:S04]  /*1ee60*/  IMAD.WIDE R114, R2, 0x4, R114 ;  /* 0x0000000402727825 */ /* 0x000fc800078e0272 */
[C---:B------:R-:W-:Y:S01]  /*1ee70*/  IMAD.WIDE R112, R2.reuse, 0x4, R112 ;  /* 0x0000000402707825 */ /* 0x040fe200078e0270 */
[----:B------:R1:W-:Y:S04]  /*1ee80*/  STL.64 [R1+0xa98], R114 ;  /* 0x000a987201007387 */ /* 0x0003e80000100a00 */
[----:B------:R1:W-:Y:S04]  /*1ee90*/  LDGSTS.E [R13+0x60004], desc[UR8][R114.64], !P6 ;  /* 0x60004000720d7fae */ /* 0x0003e8000f121848 */
[----:B------:R1:W-:Y:S04]  /*1eea0*/  STL.64 [R1+0xa90], R112 ;  /* 0x000a907001007387 */ /* 0x0003e80000100a00 */
[----:B------:R1:W-:Y:S01]  /*1eeb0*/  LDGSTS.E [R13+0x64004], desc[UR8][R112.64], !P6 ;  /* 0x64004000700d7fae */ /* 0x0003e2000f121848 */
[----:B---3--:R-:W-:-:S03]  /*1eec0*/  IMAD.WIDE R8, R2, 0x4, R120 ;  /* 0x0000000402087825 */ /* 0x008fc600078e0278 */
[----:B------:R3:W-:Y:S04]  /*1eed0*/  STL.64 [R1+0xa88], R10 ;  /* 0x000a880a01007387 */ /* 0x0007e80000100a00 */
[----:B------:R3:W-:Y:S04]  /*1eee0*/  STL.64 [R1+0xa80], R8 ;  /* 0x000a800801007387 */ /* 0x0007e80000100a00 */
[----:B------:R3:W-:Y:S01]  /*1eef0*/  LDGSTS.E [R13+0x68004], desc[UR8][R10.64], !P6 ;  /* 0x680040000a0d7fae */ /* 0x0007e2000f121848 */
[----:B------:R-:W-:-:S03]  /*1ef00*/  ISETP.GE.U32.AND P0, PT, R233, 0x7ffffec7, PT ;  /* 0x7ffffec7e900780c */ /* 0x000fc60003f06070 */
[----:B------:R3:W-:Y:S01]  /*1ef10*/  LDGSTS.E [R13+0x6c004], desc[UR8][R8.64], !P6 ;  /* 0x6c004000080d7fae */ /* 0x0007e2000f121848 */
[----:B-1----:R-:W-:-:S03]  /*1ef20*/  IMAD.WIDE R114, R2, 0x4, R110 ;  /* 0x0000000402727825 */ /* 0x002fc600078e026e */
[----:B------:R-:W4:Y:S01]  /*1ef30*/  LDL.LU.64 R110, [R1+0x690] ;  /* 0x00069000016e7983 */ /* 0x000f220000300a00 */
[----:B------:R-:W-:-:S03]  /*1ef40*/  IMAD.WIDE R112, R2, 0x4, R106 ;  /* 0x0000000402707825 */ /* 0x000fc600078e026a */
[----:B------:R-:W4:Y:S01]  /*1ef50*/  LDL.LU.64 R106, [R1+0x688] ;  /* 0x00068800016a7983 */ /* 0x000f220000300a00 */
[----:B---3--:R-:W-:-:S03]  /*1ef60*/  IMAD.WIDE R10, R2, 0x4, R98 ;  /* 0x00000004020a7825 */ /* 0x008fc600078e0262 */
[----:B------:R-:W-:Y:S04]  /*1ef70*/  STL.64 [R1+0xa78], R114 ;  /* 0x000a787201007387 */ /* 0x000fe80000100a00 */
[----:B------:R1:W-:Y:S01]  /*1ef80*/  STL.64 [R1+0xa70], R112 ;  /* 0x000a707001007387 */ /* 0x0003e20000100a00 */
[----:B------:R-:W-:Y:S02]  /*1ef90*/  VIADD R233, R252, 0xffffff05 ;  /* 0xffffff05fce97836 */ /* 0x000fe40000000000 */
[----:B------:R-:W3:Y:S01]  /*1efa0*/  LDC R252, c[0x0][0x230] ;  /* 0x00008c00fffc7b82 */ /* 0x000ee20000000800 */
[----:B------:R-:W3:Y:S02]  /*1efb0*/  LDL.LU.64 R98, [R1+0x680] ;  /* 0x0006800001627983 */ /* 0x000ee40000300a00 */
[----:B------:R-:W-:-:S02]  /*1efc0*/  ISETP.GE.U32.AND P1, PT, R233, 0x7ffffec6, PT ;  /* 0x7ffffec6e900780c */ /* 0x000fc40003f26070 */
[----:B------:R-:W-:Y:S01]  /*1efd0*/  LDGSTS.E [R13+0x60008], desc[UR8][R114.64], !P5 ;  /* 0x60008000720d7fae */ /* 0x000fe2000e921848 */
[----:B------:R-:W-:Y:S02]  /*1efe0*/  VIADD R233, R118, 0xffffff04 ;  /* 0xffffff0476e97836 */ /* 0x000fe40000000000 */
[----:B------:R-:W3:Y:S01]  /*1eff0*/  LDC R118, c[0x0][0x230] ;  /* 0x00008c00ff767b82 */ /* 0x000ee20000000800 */
[----:B------:R-:W-:Y:S04]  /*1f000*/  LDGSTS.E [R13+0x64008], desc[UR8][R112.64], !P5 ;  /* 0x64008000700d7fae */ /* 0x000fe8000e921848 */
[----:B------:R2:W-:Y:S01]  /*1f010*/  LDGSTS.E [R13+0x68008], desc[UR8][R10.64], !P5 ;  /* 0x680080000a0d7fae */ /* 0x0005e2000e921848 */
[----:B------:R-:W-:Y:S02]  /*1f020*/  ISETP.GE.U32.AND P6, PT, R233, 0x7ffffec5, PT ;  /* 0x7ffffec5e900780c */ /* 0x000fe40003fc6070 */
[----:B------:R-:W-:Y:S01]  /*1f030*/  IADD3 R233, R103, -0xdd, RZ ;  /* 0xffffff2367e97810 */ /* 0x000fe20007ffe0ff */
[----:B------:R-:W-:-:S02]  /*1f040*/  IMAD.WIDE R8, R2, 0x4, R116 ;  /* 0x0000000402087825 */ /* 0x000fc400078e0274 */
[----:B------:R-:W3:Y:S04]  /*1f050*/  LDL.LU.64 R116, [R1+0x678] ;  /* 0x0006780001747983 */ /* 0x000ee80000300a00 */
[----:B------:R2:W-:Y:S04]  /*1f060*/  STL.64 [R1+0xa68], R10 ;  /* 0x000a680a01007387 */ /* 0x0005e80000100a00 */
[----:B------:R4:W-:Y:S04]  /*1f070*/  STL.64 [R1+0xa60], R8 ;  /* 0x000a600801007387 */ /* 0x0009e80000100a00 */
[----:B-1----:R-:W3:Y:S04]  /*1f080*/  LDL.LU.64 R112, [R1+0x670] ;  /* 0x0006700001707983 */ /* 0x002ee80000300a00 */
[----:B------:R4:W-:Y:S01]  /*1f090*/  LDGSTS.E [R13+0x6c008], desc[UR8][R8.64], !P5 ;  /* 0x6c008000080d7fae */ /* 0x0009e2000e921848 */
[----:B--2---:R-:W-:-:S04]  /*1f0a0*/  IMAD.WIDE R100, R2, 0x4, R100 ;  /* 0x0000000402647825 */ /* 0x004fc800078e0264 */
[C---:B------:R-:W-:Y:S01]  /*1f0b0*/  IMAD.WIDE R96, R2.reuse, 0x4, R96 ;  /* 0x0000000402607825 */ /* 0x040fe200078e0260 */
[----:B------:R1:W-:Y:S03]  /*1f0c0*/  STL.64 [R1+0xa58], R100 ;  /* 0x000a586401007387 */ /* 0x0003e60000100a00 */
[----:B------:R-:W-:Y:S01]  /*1f0d0*/  IMAD.WIDE R10, R2, 0x4, R108 ;  /* 0x00000004020a7825 */ /* 0x000fe200078e026c */
[----:B------:R-:W-:Y:S01]  /*1f0e0*/  ISETP.GE.U32.AND P5, PT, R233, 0x7ffffee4, PT ;  /* 0x7ffffee4e900780c */ /* 0x000fe20003fa6070 */
[----:B------:R-:W2:Y:S04]  /*1f0f0*/  LDL.LU.64 R108, [R1+0x668] ;  /* 0x00066800016c7983 */ /* 0x000ea80000300a00 */
[----:B------:R1:W-:Y:S04]  /*1f100*/  STL.64 [R1+0xa50], R96 ;  /* 0x000a506001007387 */ /* 0x0003e80000100a00 */
[----:B------:R-:W-:Y:S01]  /*1f110*/  STL.64 [R1+0xa48], R10 ;  /* 0x000a480a01007387 */ /* 0x000fe20000100a00 */
[----:B------:R-:W-:-:S03]  /*1f120*/  VIADD R233, R102, 0xffffff22 ;  /* 0xffffff2266e97836 */ /* 0x000fc60000000000 */
[----:B------:R-:W-:Y:S04]  /*1f130*/  LDGSTS.E [R13+0x6000c], desc[UR8][R100.64], !P4 ;  /* 0x6000c000640d7fae */ /* 0x000fe8000e121848 */
[----:B------:R-:W-:Y:S04]  /*1f140*/  LDGSTS.E [R13+0x6400c], desc[UR8][R96.64], !P4 ;  /* 0x6400c000600d7fae */ /* 0x000fe8000e121848 */
[----:B------:R-:W-:Y:S01]  /*1f150*/  LDGSTS.E [R13+0x6800c], desc[UR8][R10.64], !P4 ;  /* 0x6800c0000a0d7fae */ /* 0x000fe2000e121848 */
[----:B----4-:R-:W-:-:S03]  /*1f160*/  IMAD.WIDE R8, R2, 0x4, R104 ;  /* 0x0000000402087825 */ /* 0x010fc600078e0268 */
[----:B------:R-:W4:Y:S04]  /*1f170*/  LDL.LU.64 R104, [R1+0x660] ;  /* 0x0006600001687983 */ /* 0x000f280000300a00 */
[----:B------:R-:W4:Y:S04]  /*1f180*/  LDL.LU.64 R120, [R1+0x658] ;  /* 0x0006580001787983 */ /* 0x000f280000300a00 */
[----:B------:R1:W-:Y:S04]  /*1f190*/  STL.64 [R1+0xa40], R8 ;  /* 0x000a400801007387 */ /* 0x0003e80000100a00 */
[----:B------:R-:W4:Y:S04]  /*1f1a0*/  LDL.LU.64 R102, [R1+0x650] ;  /* 0x0006500001667983 */ /* 0x000f280000300a00 */
[----:B-1----:R-:W4:Y:S04]  /*1f1b0*/  LDL.LU.64 R100, [R1+0x648] ;  /* 0x0006480001647983 */ /* 0x002f280000300a00 */
[----:B------:R-:W4:Y:S04]  /*1f1c0*/  LDL.LU.64 R96, [R1+0x640] ;  /* 0x0006400001607983 */ /* 0x000f280000300a00 */
[----:B------:R-:W4:Y:S04]  /*1f1d0*/  LDL.LU.64 R114, [R1+0x638] ;  /* 0x0006380001727983 */ /* 0x000f280000300a00 */
[----:B------:R1:W-:Y:S01]  /*1f1e0*/  LDGSTS.E [R13+0x6c00c], desc[UR8][R8.64], !P4 ;  /* 0x6c00c000080d7fae */ /* 0x0003e2000e121848 */
[C---:B------:R-:W-:Y:S01]  /*1f1f0*/  IMAD.WIDE R110, R2.reuse, 0x4, R110 ;  /* 0x00000004026e7825 */ /* 0x040fe200078e026e */
[----:B-1----:R-:W1:Y:S03]  /*1f200*/  LDC R9, c[0x0][0x230] ;  /* 0x00008c00ff097b82 */ /* 0x002e660000000800 */
[C---:B------:R-:W-:Y:S01]  /*1f210*/  IMAD.WIDE R106, R2.reuse, 0x4, R106 ;  /* 0x00000004026a7825 */ /* 0x040fe200078e026a */
[----:B------:R1:W-:Y:S04]  /*1f220*/  STL.64 [R1+0x8b8], R110 ;  /* 0x0008b86e01007387 */ /* 0x0003e80000100a00 */
[----:B------:R1:W-:Y:S01]  /*1f230*/  STL.64 [R1+0x8b0], R106 ;  /* 0x0008b06a01007387 */ /* 0x0003e20000100a00 */
[----:B------:R-:W4:Y:S03]  /*1f240*/  LDC R8, c[0x0][0x230] ;  /* 0x00008c00ff087b82 */ /* 0x000f260000000800 */
[----:B------:R-:W-:Y:S01]  /*1f250*/  LDGSTS.E [R13+0x70000], desc[UR8][R110.64], !P3 ;  /* 0x700000006e0d7fae */ /* 0x000fe2000d921848 */
[----:B---3--:R-:W-:-:S03]  /*1f260*/  IMAD.WIDE R98, R2, 0x4, R98 ;  /* 0x0000000402627825 */ /* 0x008fc600078e0262 */
[----:B------:R-:W-:Y:S04]  /*1f270*/  LDGSTS.E [R13+0x74000], desc[UR8][R106.64], !P3 ;  /* 0x740000006a0d7fae */ /* 0x000fe8000d921848 */
[----:B------:R3:W-:Y:S04]  /*1f280*/  STL.64 [R1+0x8a8], R98 ;  /* 0x0008a86201007387 */ /* 0x0007e80000100a00 */
[----:B------:R-:W-:Y:S01]  /*1f290*/  LDGSTS.E [R13+0x78000], desc[UR8][R98.64], !P3 ;  /* 0x78000000620d7fae */ /* 0x000fe2000d921848 */
[----:B------:R-:W-:Y:S01]  /*1f2a0*/  ISETP.GE.U32.AND P4, PT, R233, 0x7ffffee3, PT ;  /* 0x7ffffee3e900780c */ /* 0x000fe20003f86070 */
[----:B------:R-:W-:-:S02]  /*1f2b0*/  VIADD R233, R252, 0xffffff21 ;  /* 0xffffff21fce97836 */ /* 0x000fc40000000000 */
[----:B------:R-:W4:Y:S01]  /*1f2c0*/  LDC R252, c[0x0][0x230] ;  /* 0x00008c00fffc7b82 */ /* 0x000f220000000800 */
[----:B------:R-:W-:-:S05]  /*1f2d0*/  IMAD.WIDE R10, R2, 0x4, R116 ;  /* 0x00000004020a7825 */ /* 0x000fca00078e0274 */
[----:B------:R4:W-:Y:S04]  /*1f2e0*/  STL.64 [R1+0x8a0], R10 ;  /* 0x0008a00a01007387 */ /* 0x0009e80000100a00 */
[----:B-1----:R-:W4:Y:S04]  /*1f2f0*/  LDL.LU.64 R110, [R1+0x630] ;  /* 0x00063000016e7983 */ /* 0x002f280000300a00 */
[----:B------:R-:W4:Y:S01]  /*1f300*/  LDL.LU.64 R106, [R1+0x628] ;  /* 0x00062800016a7983 */ /* 0x000f220000300a00 */
[----:B------:R-:W-:-:S03]  /*1f310*/  IMAD.WIDE R116, R2, 0x4, R112 ;  /* 0x0000000402747825 */ /* 0x000fc600078e0270 */
[----:B---3--:R-:W3:Y:S04]  /*1f320*/  LDL.LU.64 R98, [R1+0x620] ;  /* 0x0006200001627983 */ /* 0x008ee80000300a00 */
[----:B------:R1:W-:Y:S04]  /*1f330*/  LDGSTS.E [R13+0x7c000], desc[UR8][R10.64], !P3 ;  /* 0x7c0000000a0d7fae */ /* 0x0003e8000d921848 */
[----:B------:R-:W-:Y:S01]  /*1f340*/  LDGSTS.E [R13+0x70004], desc[UR8][R116.64], !P0 ;  /* 0x70004000740d7fae */ /* 0x000fe2000c121848 */
[----:B--2---:R-:W-:-:S03]  /*1f350*/  IMAD.WIDE R112, R2, 0x4, R108 ;  /* 0x0000000402707825 */ /* 0x004fc600078e026c */
[----:B------:R-:W2:Y:S04]  /*1f360*/  LDL.LU.64 R108, [R1+0x618] ;  /* 0x00061800016c7983 */ /* 0x000ea80000300a00 */
[----:B------:R-:W-:Y:S04]  /*1f370*/  STL.64 [R1+0x898], R116 ;  /* 0x0008987401007387 */ /* 0x000fe80000100a00 */
[----:B------:R1:W-:Y:S04]  /*1f380*/  STL.64 [R1+0x890], R112 ;  /* 0x0008907001007387 */ /* 0x0003e80000100a00 */
[----:B------:R1:W-:Y:S01]  /*1f390*/  LDGSTS.E [R13+0x74004], desc[UR8][R112.64], !P0 ;  /* 0x74004000700d7fae */ /* 0x0003e2000c121848 */
[----:B----4-:R-:W-:-:S04]  /*1f3a0*/  IMAD.WIDE R104, R2, 0x4, R104 ;  /* 0x0000000402687825 */ /* 0x010fc800078e0268 */
[C---:B-1----:R-:W-:Y:S01]  /*1f3b0*/  IMAD.WIDE R10, R2.reuse, 0x4, R120 ;  /* 0x00000004020a7825 */ /* 0x042fe200078e0278 */
[----:B------:R1:W-:Y:S04]  /*1f3c0*/  STL.64 [R1+0x888], R104 ;  /* 0x0008886801007387 */ /* 0x0003e80000100a00 */
[----:B------:R4:W-:Y:S01]  /*1f3d0*/  STL.64 [R1+0x880], R10 ;  /* 0x0008800a01007387 */ /* 0x0009e20000100a00 */
[----:B------:R-:W-:-:S03]  /*1f3e0*/  IMAD.WIDE R112, R2, 0x4, R102 ;  /* 0x0000000402707825 */ /* 0x000fc600078e0266 */
[----:B------:R1:W-:Y:S01]  /*1f3f0*/  LDGSTS.E [R13+0x78004], desc[UR8][R104.64], !P0 ;  /* 0x78004000680d7fae */ /* 0x0003e2000c121848 */
[----:B------:R-:W-:-:S03]  /*1f400*/  IMAD.WIDE R102, R2, 0x4, R100 ;  /* 0x0000000402667825 */ /* 0x000fc600078e0264 */
[----:B------:R4:W-:Y:S04]  /*1f410*/  LDGSTS.E [R13+0x7c004], desc[UR8][R10.64], !P0 ;  /* 0x7c0040000a0d7fae */ /* 0x0009e8000c121848 */
[----:B------:R-:W2:Y:S01]  /*1f420*/  LDL.LU.64 R100, [R1+0x610] ;  /* 0x0006100001647983 */ /* 0x000ea20000300a00 */
[----:B------:R-:W-:Y:S01]  /*1f430*/  IMAD.WIDE R96, R2, 0x4, R96 ;  /* 0x0000000402607825 */ /* 0x000fe200078e0260 */
[----:B------:R-:W-:Y:S02]  /*1f440*/  ISETP.GE.U32.AND P3, PT, R233, 0x7ffffee2, PT ;  /* 0x7ffffee2e900780c */ /* 0x000fe40003f66070 */
[----:B------:R-:W-:Y:S01]  /*1f450*/  STL.64 [R1+0x878], R112 ;  /* 0x0008787001007387 */ /* 0x000fe20000100a00 */
[----:B------:R-:W-:Y:S01]  /*1f460*/  IADD3 R233, R118, -0xe0, RZ ;  /* 0xffffff2076e97810 */ /* 0x000fe20007ffe0ff */
[----:B-1----:R-:W1:Y:S01]  /*1f470*/  LDC R105, c[0x0][0x230] ;  /* 0x00008c00ff697b82 */ /* 0x002e620000000800 */
[----:B----4-:R-:W-:Y:S01]  /*1f480*/  IMAD.WIDE R10, R2, 0x4, R114 ;  /* 0x00000004020a7825 */ /* 0x010fe200078e0272 */
[----:B------:R4:W-:Y:S04]  /*1f490*/  STL.64 [R1+0x870], R102 ;  /* 0x0008706601007387 */ /* 0x0009e80000100a00 */
[----:B------:R-:W2:Y:S02]  /*1f4a0*/  LDL.LU.64 R120, [R1+0x608] ;  /* 0x0006080001787983 */ /* 0x000ea40000300a00 */
[----:B------:R-:W1:Y:S02]  /*1f4b0*/  LDC R104, c[0x0][0x230] ;  /* 0x00008c00ff687b82 */ /* 0x000e640000000800 */
[----:B------:R4:W-:Y:S04]  /*1f4c0*/  STL.64 [R1+0x868], R96 ;  /* 0x0008686001007387 */ /* 0x0009e80000100a00 */
[----:B------:R-:W2:Y:S04]  /*1f4d0*/  LDL.LU.64 R118, [R1+0x600] ;  /* 0x0006000001767983 */ /* 0x000ea80000300a00 */
[----:B------:R2:W-:Y:S04]  /*1f4e0*/  STL.64 [R1+0x860], R10 ;  /* 0x0008600a01007387 */ /* 0x0005e80000100a00 */
[----:B------:R-:W2:Y:S04]  /*1f4f0*/  LDL.LU.64 R116, [R1+0x5f8] ;  /* 0x0005f80001747983 */ /* 0x000ea80000300a00 */
[----:B------:R1:W-:Y:S04]  /*1f500*/  LDGSTS.E [R13+0x70008], desc[UR8][R112.64], !P1 ;  /* 0x70008000700d7fae */ /* 0x0003e8000c921848 */
[----:B------:R-:W-:Y:S04]  /*1f510*/  LDGSTS.E [R13+0x74008], desc[UR8][R102.64], !P1 ;  /* 0x74008000660d7fae */ /* 0x000fe8000c921848 */
[----:B------:R-:W-:Y:S04]  /*1f520*/  LDGSTS.E [R13+0x78008], desc[UR8][R96.64], !P1 ;  /* 0x78008000600d7fae */ /* 0x000fe8000c921848 */
[----:B------:R2:W-:Y:S04]  /*1f530*/  LDGSTS.E [R13+0x7c008], desc[UR8][R10.64], !P1 ;  /* 0x7c0080000a0d7fae */ /* 0x0005e8000c921848 */
[----:B----4-:R-:W4:Y:S04]  /*1f540*/  LDL.LU.64 R102, [R1+0x5f0] ;  /* 0x0005f00001667983 */ /* 0x010f280000300a00 */
[----:B------:R-:W4:Y:S01]  /*1f550*/  LDL.LU.64 R96, [R1+0x5e8] ;  /* 0x0005e80001607983 */ /* 0x000f220000300a00 */
[----:B------:R-:W-:Y:S01]  /*1f560*/  ISETP.GE.U32.AND P0, PT, R233, 0x7ffffee1, PT ;  /* 0x7ffffee1e900780c */ /* 0x000fe20003f06070 */
[----:B------:R-:W-:-:S05]  /*1f570*/  VIADD R233, R9, 0xffffff03 ;  /* 0xffffff0309e97836 */ /* 0x000fca0000000000 */
[----:B------:R-:W-:Y:S01]  /*1f580*/  ISETP.GE.U32.AND P1, PT, R233, 0x7ffffec4, PT ;  /* 0x7ffffec4e900780c */ /* 0x000fe20003f26070 */
[----:B------:R-:W-:Y:S02]  /*1f590*/  VIADD R233, R252, 0xffffff02 ;  /* 0xffffff02fce97836 */ /* 0x000fe40000000000 */
[C---:B-1----:R-:W-:Y:S02]  /*1f5a0*/  IMAD.WIDE R112, R2.reuse, 0x4, R110 ;  /* 0x0000000402707825 */ /* 0x042fe400078e026e */
[----:B------:R-:W4:Y:S02]  /*1f5b0*/  LDL.LU.64 R110, [R1+0x5e0] ;  /* 0x0005e000016e7983 */ /* 0x000f240000300a00 */
[C---:B------:R-:W-:Y:S02]  /*1f5c0*/  IMAD.WIDE R106, R2.reuse, 0x4, R106 ;  /* 0x00000004026a7825 */ /* 0x040fe400078e026a */
[----:B------:R-:W-:Y:S02]  /*1f5d0*/  STL.64 [R1+0x858], R112 ;  /* 0x0008587001007387 */ /* 0x000fe40000100a00 */
[----:B---3--:R-:W-:-:S02]  /*1f5e0*/  IMAD.WIDE R98, R2, 0x4, R98 ;  /* 0x0000000402627825 */ /* 0x008fc400078e0262 */
[----:B------:R-:W-:Y:S04]  /*1f5f0*/  STL.64 [R1+0x850], R106 ;  /* 0x0008506a01007387 */ /* 0x000fe80000100a00 */
[----:B------:R-:W-:Y:S04]  /*1f600*/  LDGSTS.E [R13+0x7000c], desc[UR8][R112.64], !P6 ;  /* 0x7000c000700d7fae */ /* 0x000fe8000f121848 */
[----:B------:R-:W-:Y:S04]  /*1f610*/  LDGSTS.E [R13+0x7400c], desc[UR8][R106.64], !P6 ;  /* 0x7400c0006a0d7fae */ /* 0x000fe8000f121848 */
[----:B------:R-:W-:Y:S01]  /*1f620*/  LDGSTS.E [R13+0x7800c], desc[UR8][R98.64], !P6 ;  /* 0x7800c000620d7fae */ /* 0x000fe2000f121848 */
[----:B--2---:R-:W-:-:S03]  /*1f630*/  IMAD.WIDE R10, R2, 0x4, R108 ;  /* 0x00000004020a7825 */ /* 0x004fc600078e026c */
[----:B------:R-:W2:Y:S04]  /*1f640*/  LDL.LU.64 R108, [R1+0x5d8] ;  /* 0x0005d800016c7983 */ /* 0x000ea80000300a00 */
[----:B------:R1:W-:Y:S04]  /*1f650*/  STL.64 [R1+0x848], R98 ;  /* 0x0008486201007387 */ /* 0x0003e80000100a00 */
[----:B------:R-:W-:Y:S04]  /*1f660*/  STL.64 [R1+0x840], R10 ;  /* 0x0008400a01007387 */ /* 0x000fe80000100a00 */
[----:B------:R3:W-:Y:S04]  /*1f670*/  LDGSTS.E [R13+0x7c00c], desc[UR8][R10.64], !P6 ;  /* 0x7c00c0000a0d7fae */ /* 0x0007e8000f121848 */
[----:B-1----:R-:W2:Y:S04]  /*1f680*/  LDL.LU.64 R98, [R1+0x5d0] ;  /* 0x0005d00001627983 */ /* 0x002ea80000300a00 */
[----:B------:R3:W-:Y:S04]  /*1f690*/  STL.64 [R1+0x2210], R12 ;  /* 0x0022100c01007387 */ /* 0x0007e80000100a00 */
[----:B------:R-:W2:Y:S04]  /*1f6a0*/  LDL.LU.64 R112, [R1+0x5c8] ;  /* 0x0005c80001707983 */ /* 0x000ea80000300a00 */
[----:B------:R-:W2:Y:S01]  /*1f6b0*/  LDL.LU.64 R106, [R1+0x5c0] ;  /* 0x0005c000016a7983 */ /* 0x000ea20000300a00 */
[----:B------:R-:W-:-:S02]  /*1f6c0*/  ISETP.GE.U32.AND P6, PT, R233, 0x7ffffec3, PT ;  /* 0x7ffffec3e900780c */ /* 0x000fc40003fc6070 */
[----:B------:R-:W-:Y:S01]  /*1f6d0*/  IADD3 R233, R8, -0xff, RZ ;  /* 0xffffff0108e97810 */ /* 0x000fe20007ffe0ff */
[C---:B------:R-:W-:Y:S02]  /*1f6e0*/  IMAD.WIDE R114, R2.reuse, 0x4, R100 ;  /* 0x0000000402727825 */ /* 0x040fe400078e0264 */
[----:B------:R-:W2:Y:S04]  /*1f6f0*/  LDL.LU.64 R100, [R1+0x5b8] ;  /* 0x0005b80001647983 */ /* 0x000ea80000300a00 */
[----:B------:R4:W-:Y:S04]  /*1f700*/  STL.64 [R1+0xa38], R114 ;  /* 0x000a387201007387 */ /* 0x0009e80000100a00 */
[----:B------:R4:W-:Y:S01]  /*1f710*/  LDGSTS.E [R232+0x60000], desc[UR8][R114.64], !P5 ;  /* 0x6000000072e87fae */ /* 0x0009e2000e921848 */
[----:B---3--:R-:W-:-:S04]  /*1f720*/  IMAD.WIDE R12, R2, 0x4, R120 ;  /* 0x00000004020c7825 */ /* 0x008fc800078e0278 */
[C---:B------:R-:W-:Y:S01]  /*1f730*/  IMAD.WIDE R10, R2.reuse, 0x4, R118 ;  /* 0x00000004020a7825 */ /* 0x040fe200078e0276 */
[----:B------:R1:W-:Y:S03]  /*1f740*/  STL.64 [R1+0xa30], R12 ;  /* 0x000a300c01007387 */ /* 0x0003e60000100a00 */
[C---:B------:R-:W-:Y:S01]  /*1f750*/  IMAD.WIDE R8, R2.reuse, 0x4, R116 ;  /* 0x0000000402087825 */ /* 0x040fe200078e0274 */
[----:B------:R3:W-:Y:S04]  /*1f760*/  STL.64 [R1+0xa28], R10 ;  /* 0x000a280a01007387 */ /* 0x0007e80000100a00 */
[----:B------:R2:W-:Y:S04]  /*1f770*/  STL.64 [R1+0xa20], R8 ;  /* 0x000a200801007387 */ /* 0x0005e80000100a00 */
[----:B------:R1:W-:Y:S04]  /*1f780*/  LDGSTS.E [R232+0x64000], desc[UR8][R12.64], !P5 ;  /* 0x640000000ce87fae */ /* 0x0003e8000e921848 */
[----:B------:R3:W-:Y:S04]  /*1f790*/  LDGSTS.E [R232+0x68000], desc[UR8][R10.64], !P5 ;  /* 0x680000000ae87fae */ /* 0x0007e8000e921848 */
[----:B------:R2:W-:Y:S01]  /*1f7a0*/  LDGSTS.E [R232+0x6c000], desc[UR8][R8.64], !P5 ;  /* 0x6c00000008e87fae */ /* 0x0005e2000e921848 */
[----:B----4-:R-:W-:-:S03]  /*1f7b0*/  IMAD.WIDE R114, R2, 0x4, R102 ;  /* 0x0000000402727825 */ /* 0x010fc600078e0266 */
[----:B------:R-:W4:Y:S01]  /*1f7c0*/  LDL.LU.64 R102, [R1+0x5b0] ;  /* 0x0005b00001667983 */ /* 0x000f220000300a00 */
[----:B-1----:R-:W-:-:S03]  /*1f7d0*/  IMAD.WIDE R12, R2, 0x4, R96 ;  /* 0x00000004020c7825 */ /* 0x002fc600078e0260 */
[----:B------:R-:W4:Y:S04]  /*1f7e0*/  LDL.LU.64 R96, [R1+0x5a8] ;  /* 0x0005a80001607983 */ /* 0x000f280000300a00 */
[----:B------:R-:W-:Y:S04]  /*1f7f0*/  STL.64 [R1+0xa18], R114 ;  /* 0x000a187201007387 */ /* 0x000fe80000100a00 */
[----:B------:R1:W-:Y:S04]  /*1f800*/  STL.64 [R1+0xa10], R12 ;  /* 0x000a100c01007387 */ /* 0x0003e80000100a00 */
[----:B------:R-:W-:Y:S04]  /*1f810*/  LDGSTS.E [R232+0x60004], desc[UR8][R114.64], !P4 ;  /* 0x6000400072e87fae */ /* 0x000fe8000e121848 */
[----:B------:R1:W-:Y:S01]  /*1f820*/  LDGSTS.E [R232+0x64004], desc[UR8][R12.64], !P4 ;  /* 0x640040000ce87fae */ /* 0x0003e2000e121848 */
[----:B---3--:R-:W-:-:S03]  /*1f830*/  IMAD.WIDE R10, R2, 0x4, R110 ;  /* 0x00000004020a7825 */ /* 0x008fc600078e026e */
[----:B------:R-:W3:Y:S04]  /*1f840*/  LDL.LU.64 R110, [R1+0x5a0] ;  /* 0x0005a000016e7983 */ /* 0x000ee80000300a00 */
[----:B------:R1:W-:Y:S01]  /*1f850*/  LDGSTS.E [R232+0x68004], desc[UR8][R10.64], !P4 ;  /* 0x680040000ae87fae */ /* 0x0003e2000e121848 */
[----:B--2---:R-:W-:-:S03]  /*1f860*/  IMAD.WIDE R8, R2, 0x4, R108 ;  /* 0x0000000402087825 */ /* 0x004fc600078e026c */
[----:B------:R-:W2:Y:S04]  /*1f870*/  LDL.LU.64 R108, [R1+0x598] ;  /* 0x00059800016c7983 */ /* 0x000ea80000300a00 */
[----:B------:R1:W-:Y:S04]  /*1f880*/  STL.64 [R1+0xa08], R10 ;  /* 0x000a080a01007387 */ /* 0x0003e80000100a00 */
[----:B------:R1:W-:Y:S04]  /*1f890*/  STL.64 [R1+0xa00], R8 ;  /* 0x000a000801007387 */ /* 0x0003e80000100a00 */
[----:B------:R1:W-:Y:S01]  /*1f8a0*/  LDGSTS.E [R232+0x6c004], desc[UR8][R8.64], !P4 ;  /* 0x6c00400008e87fae */ /* 0x0003e2000e121848 */
[----:B------:R-:W-:-:S04]  /*1f8b0*/  IMAD.WIDE R98, R2, 0x4, R98 ;  /* 0x0000000402627825 */ /* 0x000fc800078e0262 */
[C---:B-1----:R-:W-:Y:S01]  /*1f8c0*/  IMAD.WIDE R12, R2.reuse, 0x4, R112 ;  /* 0x00000004020c7825 */ /* 0x042fe200078e0270 */
[----:B------:R1:W-:Y:S03]  /*1f8d0*/  STL.64 [R1+0x9f8], R98 ;  /* 0x0009f86201007387 */ /* 0x0003e60000100a00 */
[C---:B------:R-:W-:Y:S01]  /*1f8e0*/  IMAD.WIDE R10, R2.reuse, 0x4, R106 ;  /* 0x00000004020a7825 */ /* 0x040fe200078e026a */
[----:B------:R4:W-:Y:S04]  /*1f8f0*/  STL.64 [R1+0x9f0], R12 ;  /* 0x0009f00c01007387 */ /* 0x0009e80000100a00 */
[----:B------:R3:W-:Y:S04]  /*1f900*/  STL.64 [R1+0x9e8], R10 ;  /* 0x0009e80a01007387 */ /* 0x0007e80000100a00 */
[----:B------:R-:W-:Y:S04]  /*1f910*/  LDGSTS.E [R232+0x60008], desc[UR8][R98.64], !P3 ;  /* 0x6000800062e87fae */ /* 0x000fe8000d921848 */
[----:B------:R4:W-:Y:S01]  /*1f920*/  LDGSTS.E [R232+0x64008], desc[UR8][R12.64], !P3 ;  /* 0x640080000ce87fae */ /* 0x0009e2000d921848 */
[----:B------:R-:W-:-:S04]  /*1f930*/  IMAD.WIDE R8, R2, 0x4, R100 ;  /* 0x0000000402087825 */ /* 0x000fc800078e0264 */
[----:B------:R-:W-:Y:S01]  /*1f940*/  VIADD R252, R105, 0xffffff00 ;  /* 0xffffff0069fc7836 */ /* 0x000fe20000000000 */
[----:B------:R2:W-:Y:S04]  /*1f950*/  STL.64 [R1+0x9e0], R8 ;  /* 0x0009e00801007387 */ /* 0x0005e80000100a00 */
[----:B------:R-:W2:Y:S04]  /*1f960*/  LDL.LU.64 R100, [R1+0x4c8] ;  /* 0x0004c80001647983 */ /* 0x000ea80000300a00 */
[----:B------:R-:W2:Y:S04]  /*1f970*/  LDL.LU.64 R116, [R1+0x4b8] ;  /* 0x0004b80001747983 */ /* 0x000ea80000300a00 */
[----:B------:R-:W2:Y:S04]  /*1f980*/  LDL.LU.64 R114, [R1+0x4a8] ;  /* 0x0004a80001727983 */ /* 0x000ea80000300a00 */
[----:B-1----:R-:W2:Y:S04]  /*1f990*/  LDL.LU.64 R98, [R1+0x498] ;  /* 0x0004980001627983 */ /* 0x002ea80000300a00 */
[----:B------:R-:W2:Y:S01]  /*1f9a0*/  LDL.LU.64 R106, [R1+0x488] ;  /* 0x00048800016a7983 */ /* 0x000ea20000300a00 */
[----:B----4-:R-:W-:Y:S01]  /*1f9b0*/  IMAD.WIDE R12, R2, 0x4, R96 ;  /* 0x00000004020c7825 */ /* 0x010fe200078e0260 */
[----:B------:R-:W-:-:S02]  /*1f9c0*/  UISETP.GT.AND UP1, UPT, UR4, 0x13f, UPT ;  /* 0x0000013f0400788c */ /* 0x000fc4000bf24270 */
[----:B------:R-:W4:Y:S01]  /*1f9d0*/  LDL.LU.64 R96, [R1+0x478] ;  /* 0x0004780001607983 */ /* 0x000f220000300a00 */
[----:B------:R-:W1:Y:S01]  /*1f9e0*/  S2R R105, SR_TID.X ;  /* 0x0000000000697919 */ /* 0x000e620000002100 */
[----:B------:R-:W-:Y:S01]  /*1f9f0*/  ISETP.GE.U32.AND P4, PT, R233, 0x7ffffec2, PT ;  /* 0x7ffffec2e900780c */ /* 0x000fe20003f86070 */
[----:B------:R-:W-:Y:S01]  /*1fa00*/  IMAD.WIDE R102, R2, 0x4, R102 ;  /* 0x0000000402667825 */ /* 0x000fe200078e0266 */
[----:B------:R3:W-:Y:S04]  /*1fa10*/  LDGSTS.E [R232+0x68008], desc[UR8][R10.64], !P3 ;  /* 0x680080000ae87fae */ /* 0x0007e8000d921848 */
[----:B------:R2:W-:Y:S04]  /*1fa20*/  LDGSTS.E [R232+0x6c008], desc[UR8][R8.64], !P3 ;  /* 0x6c00800008e87fae */ /* 0x0005e8000d921848 */
[----:B------:R2:W-:Y:S01]  /*1fa30*/  STL.64 [R1+0x9d8], R102 ;  /* 0x0009d86601007387 */ /* 0x0005e20000100a00 */
[----:B-1----:R-:W-:-:S03]  /*1fa40*/  LOP3.LUT R105, R105, 0x3f, RZ, 0xc0, !PT ;  /* 0x0000003f69697812 */ /* 0x002fc600078ec0ff */
[----:B------:R1:W-:Y:S01]  /*1fa50*/  LDGSTS.E [R232+0x6000c], desc[UR8][R102.64], !P0 ;  /* 0x6000c00066e87fae */ /* 0x0003e2000c121848 */
[----:B------:R-:W-:-:S03]  /*1fa60*/  ISETP.GE.AND P5, PT, R105, R252, PT ;  /* 0x000000fc6900720c */ /* 0x000fc60003fa6270 */
[----:B------:R-:W-:Y:S01]  /*1fa70*/  STL.64 [R1+0x9d0], R12 ;  /* 0x0009d00c01007387 */ /* 0x000fe20000100a00 */
[----:B------:R-:W-:-:S03]  /*1fa80*/  SEL R233, RZ, 0x4, P5 ;  /* 0x00000004ffe97807 */ /* 0x000fc60002800000 */
[----:B------:R1:W-:Y:S01]  /*1fa90*/  LDGSTS.E [R232+0x6400c], desc[UR8][R12.64], !P0 ;  /* 0x6400c0000ce87fae */ /* 0x0003e2000c121848 */
[----:B------:R-:W-:-:S04]  /*1faa0*/  PLOP3.LUT P5, PT, PT, PT, UP1, 0x80, 0x0 ;  /* 0x000000000000781c */ /* 0x000fc80003faf018 */
[----:B------:R-:W-:-:S04]  /*1fab0*/  SEL R233, R233, RZ, P5 ;  /* 0x000000ffe9e97207 */ /* 0x000fc80002800000 */
[----:B------:R-:W-:Y:S01]  /*1fac0*/  ISETP.NE.U32.AND P3, PT, R233, RZ, PT ;  /* 0x000000ffe900720c */ /* 0x000fe20003f65070 */
[----:B------:R-:W-:Y:S01]  /*1fad0*/  VIADD R233, R104, 0xfffffeff ;  /* 0xfffffeff68e97836 */ /* 0x000fe20000000000 */
[----:B------:R-:W-:Y:S02]  /*1fae0*/  ISETP.GE.U32.AND P5, PT, R252, 0x7ffffec1, PT ;  /* 0x7ffffec1fc00780c */ /* 0x000fe40003fa6070 */
[----:B------:R-:W-:Y:S01]  /*1faf0*/  IADD3 R252, R7, 0x100000, RZ ;  /* 0x0010000007fc7810 */ /* 0x000fe20007ffe0ff */
[----:B---3--:R-:W-:-:S05]  /*1fb00*/  IMAD.WIDE R10, R2, 0x4, R110 ;  /* 0x00000004020a7825 */ /* 0x008fca00078e026e */
[----:B------:R-:W-:Y:S04]  /*1fb10*/  STL.64 [R1+0x9c8], R10 ;  /* 0x0009c80a01007387 */ /* 0x000fe80000100a00 */
[----:B------:R-:W3:Y:S04]  /*1fb20*/  LDL.LU.64 R104, [R1+0x468] ;  /* 0x0004680001687983 */ /* 0x000ee80000300a00 */
[----:B------:R1:W-:Y:S01]  /*1fb30*/  LDGSTS.E [R232+0x6800c], desc[UR8][R10.64], !P0 ;  /* 0x6800c0000ae87fae */ /* 0x0003e2000c121848 */
[----:B--2---:R-:W-:-:S05]  /*1fb40*/  IMAD.WIDE R8, R2, 0x4, R108 ;  /* 0x0000000402087825 */ /* 0x004fca00078e026c */
[----:B------:R-:W-:Y:S04]  /*1fb50*/  STL.64 [R1+0x9c0], R8 ;  /* 0x0009c00801007387 */ /* 0x000fe80000100a00 */
[----:B------:R-:W2:Y:S04]  /*1fb60*/  LDL.LU.64 R112, [R1+0x458] ;  /* 0x0004580001707983 */ /* 0x000ea80000300a00 */
[----:B------:R-:W2:Y:S04]  /*1fb70*/  LDL.LU.64 R102, [R1+0x448] ;  /* 0x0004480001667983 */ /* 0x000ea80000300a00 */
[----:B------:R1:W-:Y:S01]  /*1fb80*/  LDGSTS.E [R232+0x6c00c], desc[UR8][R8.64], !P0 ;  /* 0x6c00c00008e87fae */ /* 0x0003e2000c121848 */
[----:B------:R-:W-:Y:S01]  /*1fb90*/  ISETP.GE.U32.AND P0, PT, R233, 0x7ffffec0, PT ;  /* 0x7ffffec0e900780c */ /* 0x000fe20003f06070 */
[----:B------:R-:W-:-:S02]  /*1fba0*/  VIADD R233, R7, 0x100000 ;  /* 0x0010000007e97836 */ /* 0x000fc40000000000 */
[----:B------:R-:W2:Y:S04]  /*1fbb0*/  LDL.LU.64 R110, [R1+0x438] ;  /* 0x00043800016e7983 */ /* 0x000ea80000300a00 */
[----:B------:R-:W2:Y:S04]  /*1fbc0*/  LDL.LU.64 R108, [R1+0x428] ;  /* 0x00042800016c7983 */ /* 0x000ea80000300a00 */
[----:B------:R1:W-:Y:S02]  /*1fbd0*/  STL.64 [R1+0x2218], R6 ;  /* 0x0022180601007387 */ /* 0x0003e40000100a00 */
[----:B-1----:R-:W-:-:S02]  /*1fbe0*/  IMAD.WIDE R6, R4, 0x4, R100 ;  /* 0x0000000404067825 */ /* 0x002fc400078e0264 */
[----:B------:R-:W2:Y:S02]  /*1fbf0*/  LDL.LU.64 R100, [R1+0x418] ;  /* 0x0004180001647983 */ /* 0x000ea40000300a00 */
[C---:B------:R-:W-:Y:S02]  /*1fc00*/  IMAD.WIDE R224, R4.reuse, 0x4, R116 ;  /* 0x0000000404e07825 */ /* 0x040fe400078e0274 */
[----:B------:R1:W-:Y:S02]  /*1fc10*/  STL.64 [R1+0xce0], R6 ;  /* 0x000ce00601007387 */ /* 0x0003e40000100a00 */
[C---:B------:R-:W-:Y:S02]  /*1fc20*/  IMAD.WIDE R134, R4.reuse, 0x4, R98 ;  /* 0x0000000404867825 */ /* 0x040fe400078e0262 */
[----:B------:R-:W2:Y:S02]  /*1fc30*/  LDL.LU.64 R98, [R1+0x408] ;  /* 0x0004080001627983 */ /* 0x000ea40000300a00 */
[----:B-1----:R-:W-:-:S02]  /*1fc40*/  IMAD.WIDE R6, R4, 0x4, R106 ;  /* 0x0000000404067825 */ /* 0x002fc400078e026a */
[----:B------:R-:W-:Y:S04]  /*1fc50*/  STL.64 [R1+0xcd8], R224 ;  /* 0x000cd8e001007387 */ /* 0x000fe80000100a00 */
[----:B------:R-:W-:Y:S04]  /*1fc60*/  STL.64 [R1+0x2220], R224 ;  /* 0x002220e001007387 */ /* 0x000fe80000100a00 */
[----:B------:R1:W-:Y:S01]  /*1fc70*/  STL.64 [R1+0xcc0], R6 ;  /* 0x000cc00601007387 */ /* 0x0003e20000100a00 */
[----:B----4-:R-:W-:-:S03]  /*1fc80*/  IMAD.WIDE R222, R4, 0x4, R96 ;  /* 0x0000000404de7825 */ /* 0x010fc600078e0260 */
[----:B------:R-:W4:Y:S01]  /*1fc90*/  LDL.LU.64 R96, [R1+0x3f8] ;  /* 0x0003f80001607983 */ /* 0x000f220000300a00 */
[----:B------:R-:W-:-:S03]  /*1fca0*/  IMAD.WIDE R180, R4, 0x4, R114 ;  /* 0x0000000404b47825 */ /* 0x000fc600078e0272 */
[----:B------:R-:W4:Y:S04]  /*1fcb0*/  LDL.LU.64 R106, [R1+0x3e8] ;  /* 0x0003e800016a7983 */ /* 0x000f280000300a00 */
[----:B------:R-:W-:Y:S04]  /*1fcc0*/  STL.64 [R1+0xcd0], R180 ;  /* 0x000cd0b401007387 */ /* 0x000fe80000100a00 */
[----:B------:R-:W-:Y:S01]  /*1fcd0*/  STL.64 [R1+0x2228], R180 ;  /* 0x002228b401007387 */ /* 0x000fe20000100a00 */
[----:B---3--:R-:W-:-:S03]  /*1fce0*/  IMAD.WIDE R178, R4, 0x4, R104 ;  /* 0x0000000404b27825 */ /* 0x008fc600078e0268 */
[----:B------:R-:W3:Y:S04]  /*1fcf0*/  LDL.LU.64 R104, [R1+0x3d8] ;  /* 0x0003d80001687983 */ /* 0x000ee80000300a00 */
[----:B------:R-:W-:Y:S04]  /*1fd00*/  STL.64 [R1+0xcc8], R134 ;  /* 0x000cc88601007387 */ /* 0x000fe80000100a00 */
[----:B------:R-:W-:Y:S04]  /*1fd10*/  STL.64 [R1+0x2230], R134 ;  /* 0x0022308601007387 */ /* 0x000fe80000100a00 */
[----:B------:R-:W-:Y:S04]  /*1fd20*/  STL.64 [R1+0xcb8], R222 ;  /* 0x000cb8de01007387 */ /* 0x000fe80000100a00 */
[----:B------:R-:W-:Y:S04]  /*1fd30*/  STL.64 [R1+0x2238], R222 ;  /* 0x002238de01007387 */ /* 0x000fe80000100a00 */
[----:B------:R-:W3:Y:S04]  /*1fd40*/  LDL.LU.64 R116, [R1+0x3c8] ;  /* 0x0003c80001747983 */ /* 0x000ee80000300a00 */
[----:B------:R-:W3:Y:S01]  /*1fd50*/  LDL.LU.64 R114, [R1+0x3b8] ;  /* 0x0003b80001727983 */ /* 0x000ee20000300a00 */
[----:B--2---:R-:W-:-:S04]  /*1fd60*/  IMAD.WIDE R132, R4, 0x4, R112 ;  /* 0x0000000404847825 */ /* 0x004fc800078e0270 */
[C---:B-1----:R-:W-:Y:S02]  /*1fd70*/  IMAD.WIDE R6, R4.reuse, 0x4, R102 ;  /* 0x0000000404067825 */ /* 0x042fe400078e0266 */
[----:B------:R-:W2:Y:S04]  /*1fd80*/  LDL.LU.64 R102, [R1+0x3a8] ;  /* 0x0003a80001667983 */ /* 0x000ea80000300a00 */
[----:B------:R1:W-:Y:S01]  /*1fd90*/  STL.64 [R1+0xca0], R6 ;  /* 0x000ca00601007387 */ /* 0x0003e20000100a00 */
[----:B------:R-:W-:-:S03]  /*1fda0*/  IMAD.WIDE R220, R4, 0x4, R110 ;  /* 0x0000000404dc7825 */ /* 0x000fc600078e026e */
[----:B------:R-:W-:Y:S04]  /*1fdb0*/  STL.64 [R1+0xcb0], R178 ;  /* 0x000cb0b201007387 */ /* 0x000fe80000100a00 */
[----:B------:R-:W-:Y:S04]  /*1fdc0*/  STL.64 [R1+0x2240], R178 ;  /* 0x002240b201007387 */ /* 0x000fe80000100a00 */
[----:B------:R-:W2:Y:S04]  /*1fdd0*/  LDL.LU.64 R110, [R1+0x398] ;  /* 0x00039800016e7983 */ /* 0x000ea80000300a00 */
[----:B------:R-:W-:Y:S04]  /*1fde0*/  STL.64 [R1+0xca8], R132 ;  /* 0x000ca88401007387 */ /* 0x000fe80000100a00 */
[----:B------:R-:W-:Y:S01]  /*1fdf0*/  STL.64 [R1+0x2248], R132 ;  /* 0x0022488401007387 */ /* 0x000fe20000100a00 */
[----:B------:R-:W-:-:S04]  /*1fe00*/  IMAD.WIDE R176, R4, 0x4, R108 ;  /* 0x0000000404b07825 */ /* 0x000fc800078e026c */
[C---:B------:R-:W-:Y:S02]  /*1fe10*/  IMAD.WIDE R130, R4.reuse, 0x4, R100 ;  /* 0x0000000404827825 */ /* 0x040fe400078e0264 */
[----:B------:R-:W2:Y:S04]  /*1fe20*/  LDL.LU.64 R100, [R1+0x388] ;  /* 0x0003880001647983 */ /* 0x000ea80000300a00 */
[----:B------:R-:W-:Y:S04]  /*1fe30*/  STL.64 [R1+0xc98], R220 ;  /* 0x000c98dc01007387 */ /* 0x000fe80000100a00 */
[----:B------:R-:W-:Y:S01]  /*1fe40*/  STL.64 [R1+0x2250], R220 ;  /* 0x002250dc01007387 */ /* 0x000fe20000100a00 */
[----:B-1----:R-:W-:-:S03]  /*1fe50*/  IMAD.WIDE R6, R4, 0x4, R98 ;  /* 0x0000000404067825 */ /* 0x002fc600078e0262 */
[----:B------:R-:W2:Y:S04]  /*1fe60*/  LDL.LU.64 R98, [R1+0x378] ;  /* 0x0003780001627983 */ /* 0x000ea80000300a00 */
[----:B------:R-:W2:Y:S04]  /*1fe70*/  LDL.LU.64 R112, [R1+0x368] ;  /* 0x0003680001707983 */ /* 0x000ea80000300a00 */
[----:B------:R1:W-:Y:S04]  /*1fe80*/  STL.64 [R1+0xc80], R6 ;  /* 0x000c800601007387 */ /* 0x0003e80000100a00 */
[----:B------:R-:W-:Y:S04]  /*1fe90*/  STL.64 [R1+0xc90], R176 ;  /* 0x000c90b001007387 */ /* 0x000fe80000100a00 */
[----:B------:R-:W-:Y:S01]  /*1fea0*/  STL.64 [R1+0x2258], R176 ;  /* 0x002258b001007387 */ /* 0x000fe20000100a00 */
[----:B----4-:R-:W-:-:S03]  /*1feb0*/  IMAD.WIDE R218, R4, 0x4, R96 ;  /* 0x0000000404da7825 */ /* 0x010fc600078e0260 */
[----:B------:R-:W4:Y:S01]  /*1fec0*/  LDL.LU.64 R96, [R1+0x358] ;  /* 0x0003580001607983 */ /* 0x000f220000300a00 */
[----:B------:R-:W-:-:S03]  /*1fed0*/  IMAD.WIDE R174, R4, 0x4, R106 ;  /* 0x0000000404ae7825 */ /* 0x000fc600078e026a */
[----:B------:R-:W4:Y:S04]  /*1fee0*/  LDL.LU.64 R108, [R1+0x348] ;  /* 0x00034800016c7983 */ /* 0x000f280000300a00 */
[----:B------:R-:W-:Y:S04]  /*1fef0*/  STL.64 [R1+0xc88], R130 ;  /* 0x000c888201007387 */ /* 0x000fe80000100a00 */
[----:B------:R-:W-:Y:S04]  /*1ff00*/  STL.64 [R1+0x2260], R130 ;  /* 0x0022608201007387 */ /* 0x000fe80000100a00 */
[----:B------:R-:W4:Y:S01]  /*1ff10*/  LDL.LU.64 R106, [R1+0x338] ;  /* 0x00033800016a7983 */ /* 0x000f220000300a00 */
[----:B---3--:R-:W-:-:S03]  /*1ff20*/  IMAD.WIDE R128, R4, 0x4, R104 ;  /* 0x0000000404807825 */ /* 0x008fc600078e0268 */
[----:B------:R-:W3:Y:S04]  /*1ff30*/  LDL.LU.64 R104, [R1+0x328] ;  /* 0x0003280001687983 */ /* 0x000ee80000300a00 */
[----:B------:R-:W-:Y:S04]  /*1ff40*/  STL.64 [R1+0xc78], R218 ;  /* 0x000c78da01007387 */ /* 0x000fe80000100a00 */
[----:B------:R-:W-:Y:S04]  /*1ff50*/  STL.64 [R1+0x2268], R218 ;  /* 0x002268da01007387 */ /* 0x000fe80000100a00 */
[----:B------:R-:W-:Y:S01]  /*1ff60*/  STL.64 [R1+0xc70], R174 ;  /* 0x000c70ae01007387 */ /* 0x000fe20000100a00 */
[----:B-1----:R-:W-:-:S03]  /*1ff70*/  IMAD.WIDE R6, R4, 0x4, R116 ;  /* 0x0000000404067825 */ /* 0x002fc600078e0274 */
[----:B------:R-:W-:Y:S01]  /*1ff80*/  STL.64 [R1+0x2270], R174 ;  /* 0x002270ae01007387 */ /* 0x000fe20000100a00 */
[----:B------:R-:W-:-:S03]  /*1ff90*/  IMAD.WIDE R216, R4, 0x4, R114 ;  /* 0x0000000404d87825 */ /* 0x000fc600078e0272 */
[----:B------:R1:W-:Y:S01]  /*1ffa0*/  STL.64 [R1+0x838], R6 ;  /* 0x0008380601007387 */ /* 0x0003e20000100a00 */
[----:B--2---:R-:W-:-:S03]  /*1ffb0*/  IMAD.WIDE R172, R4, 0x4, R102 ;  /* 0x0000000404ac7825 */ /* 0x004fc600078e0266 */
[----:B------:R-:W2:Y:S04]  /*1ffc0*/  LDL.LU.64 R102, [R1+0x318] ;  /* 0x0003180001667983 */ /* 0x000ea80000300a00 */
[----:B------:R-:W-:Y:S04]  /*1ffd0*/  STL.64 [R1+0xc68], R128 ;  /* 0x000c688001007387 */ /* 0x000fe80000100a00 */
[----:B------:R-:W-:Y:S01]  /*1ffe0*/  STL.64 [R1+0x2278], R128 ;  /* 0x0022788001007387 */ /* 0x000fe20000100a00 */
[----:B------:R-:W-:-:S03]  /*1fff0*/  IMAD.WIDE R126, R4, 0x4, R110 ;  /* 0x00000004047e7825 */ /* 0x000fc600078e026e */
[----:B------:R-:W2:Y:S04]  /*20000*/  LDL.LU.64 R110, [R1+0x308] ;  /* 0x00030800016e7983 */ /* 0x000ea80000300a00 */
[----:B------:R-:W-:Y:S04]  /*20010*/  STL.64 [R1+0x830], R216 ;  /* 0x000830d801007387 */ /* 0x000fe80000100a00 */
[----:B------:R-:W-:Y:S01]  /*20020*/  STL.64 [R1+0x2280], R216 ;  /* 0x002280d801007387 */ /* 0x000fe20000100a00 */
[----:B-1----:R-:W-:-:S03]  /*20030*/  IMAD.WIDE R6, R4, 0x4, R100 ;  /* 0x0000000404067825 */ /* 0x002fc600078e0264 */
[----:B------:R-:W2:Y:S04]  /*20040*/  LDL.LU.64 R100, [R1+0x2f8] ;  /* 0x0002f80001647983 */ /* 0x000ea80000300a00 */
[----:B------:R-:W-:Y:S04]  /*20050*/  STL.64 [R1+0x828], R172 ;  /* 0x000828ac01007387 */ /* 0x000fe80000100a00 */
[----:B------:R1:W-:Y:S01]  /*20060*/  STL.64 [R1+0x818], R6 ;  /* 0x0008180601007387 */ /* 0x0003e20000100a00 */
[----:B------:R-:W-:-:S03]  /*20070*/  IMAD.WIDE R214, R4, 0x4, R98 ;  /* 0x0000000404d67825 */ /* 0x000fc600078e0262 */
[----:B------:R-:W-:Y:S04]  /*20080*/  STL.64 [R1+0x2288], R172 ;  /* 0x002288ac01007387 */ /* 0x000fe80000100a00 */
[----:B------:R-:W2:Y:S04]  /*20090*/  LDL.LU.64 R98, [R1+0x2e8] ;  /* 0x0002e80001627983 */ /* 0x000ea80000300a00 */
[----:B------:R-:W-:Y:S04]  /*200a0*/  STL.64 [R1+0x820], R126 ;  /* 0x0008207e01007387 */ /* 0x000fe80000100a00 */
[----:B------:R-:W-:Y:S01]  /*200b0*/  STL.64 [R1+0x2290], R126 ;  /* 0x0022907e01007387 */ /* 0x000fe20000100a00 */
[----:B----4-:R-:W-:-:S03]  /*200c0*/  IMAD.WIDE R124, R4, 0x4, R96 ;  /* 0x00000004047c7825 */ /* 0x010fc600078e0260 */
[----:B------:R-:W4:Y:S01]  /*200d0*/  LDL.LU.64 R96, [R1+0x2d8] ;  /* 0x0002d80001607983 */ /* 0x000f220000300a00 */
[----:B------:R-:W-:-:S03]  /*200e0*/  IMAD.WIDE R170, R4, 0x4, R112 ;  /* 0x0000000404aa7825 */ /* 0x000fc600078e0270 */
[----:B------:R-:W-:Y:S01]  /*200f0*/  STL.64 [R1+0x810], R214 ;  /* 0x000810d601007387 */ /* 0x000fe20000100a00 */
[----:B------:R-:W-:-:S03]  /*20100*/  IMAD.WIDE R174, R4, 0x4, R108 ;  /* 0x0000000404ae7825 */ /* 0x000fc600078e026c */
[----:B------:R-:W-:Y:S04]  /*20110*/  STL.64 [R1+0x2298], R214 ;  /* 0x002298d601007387 */ /* 0x000fe80000100a00 */
[----:B------:R-:W4:Y:S01]  /*20120*/  LDL.LU.64 R108, [R1+0x2c8] ;  /* 0x0002c800016c7983 */ /* 0x000f220000300a00 */
[----:B------:R-:W-:-:S03]  /*20130*/  IMAD.WIDE R212, R4, 0x4, R106 ;  /* 0x0000000404d47825 */ /* 0x000fc600078e026a */
[----:B------:R-:W-:Y:S04]  /*20140*/  STL.64 [R1+0x808], R170 ;  /* 0x000808aa01007387 */ /* 0x000fe80000100a00 */
[----:B------:R-:W-:Y:S04]  /*20150*/  STL.64 [R1+0x22a0], R170 ;  /* 0x0022a0aa01007387 */ /* 0x000fe80000100a00 */
[----:B------:R-:W4:Y:S01]  /*20160*/  LDL.LU.64 R106, [R1+0x2b8] ;  /* 0x0002b800016a7983 */ /* 0x000f220000300a00 */
[----:B---3--:R-:W-:-:S03]  /*20170*/  IMAD.WIDE R168, R4, 0x4, R104 ;  /* 0x0000000404a87825 */ /* 0x008fc600078e0268 */
[----:B------:R-:W3:Y:S04]  /*20180*/  LDL.LU.64 R104, [R1+0x2a8] ;  /* 0x0002a80001687983 */ /* 0x000ee80000300a00 */
[----:B------:R-:W-:Y:S04]  /*20190*/  STL.64 [R1+0x7f8], R174 ;  /* 0x0007f8ae01007387 */ /* 0x000fe80000100a00 */
[----:B------:R-:W-:Y:S04]  /*201a0*/  STL.64 [R1+0x22a8], R174 ;  /* 0x0022a8ae01007387 */ /* 0x000fe80000100a00 */
[----:B------:R-:W-:Y:S04]  /*201b0*/  STL.64 [R1+0x800], R124 ;  /* 0x0008007c01007387 */ /* 0x000fe80000100a00 */
[----:B------:R1:W-:Y:S01]  /*201c0*/  STL.64 [R1+0x22b0], R124 ;  /* 0x0022b07c01007387 */ /* 0x0003e20000100a00 */
[----:B--2---:R-:W-:-:S03]  /*201d0*/  IMAD.WIDE R122, R4, 0x4, R102 ;  /* 0x00000004047a7825 */ /* 0x004fc600078e0266 */
[----:B------:R-:W2:Y:S04]  /*201e0*/  LDL.LU.64 R102, [R1+0x298] ;  /* 0x0002980001667983 */ /* 0x000ea80000300a00 */
[----:B------:R-:W-:Y:S04]  /*201f0*/  STL.64 [R1+0x7f0], R212 ;  /* 0x0007f0d401007387 */ /* 0x000fe80000100a00 */
[----:B------:R-:W-:Y:S04]  /*20200*/  STL.64 [R1+0x22b8], R212 ;  /* 0x0022b8d401007387 */ /* 0x000fe80000100a00 */
[----:B------:R-:W2:Y:S01]  /*20210*/  LDL.LU.64 R112, [R1+0x288] ;  /* 0x0002880001707983 */ /* 0x000ea20000300a00 */
[----:B------:R-:W-:-:S03]  /*20220*/  IMAD.WIDE R218, R4, 0x4, R110 ;  /* 0x0000000404da7825 */ /* 0x000fc600078e026e */
[----:B------:R-:W2:Y:S04]  /*20230*/  LDL.LU.64 R110, [R1+0x278] ;  /* 0x00027800016e7983 */ /* 0x000ea80000300a00 */
[----:B------:R-:W-:Y:S04]  /*20240*/  STL.64 [R1+0x7e8], R168 ;  /* 0x0007e8a801007387 */ /* 0x000fe80000100a00 */
[----:B------:R-:W-:Y:S01]  /*20250*/  STL.64 [R1+0x22c0], R168 ;  /* 0x0022c0a801007387 */ /* 0x000fe20000100a00 */
[----:B------:R-:W-:-:S03]  /*20260*/  IMAD.WIDE R210, R4, 0x4, R100 ;  /* 0x0000000404d27825 */ /* 0x000fc600078e0264 */
[----:B------:R-:W2:Y:S01]  /*20270*/  LDL.LU.64 R100, [R1+0x270] ;  /* 0x0002700001647983 */ /* 0x000ea20000300a00 */
[----:B------:R-:W-:-:S03]  /*20280*/  IMAD.WIDE R166, R4, 0x4, R98 ;  /* 0x0000000404a67825 */ /* 0x000fc600078e0262 */
[----:B------:R-:W2:Y:S04]  /*20290*/  LDL.LU.64 R98, [R1+0x258] ;  /* 0x0002580001627983 */ /* 0x000ea80000300a00 */
[----:B------:R-:W-:Y:S04]  /*202a0*/  STL.64 [R1+0x7d8], R218 ;  /* 0x0007d8da01007387 */ /* 0x000fe80000100a00 */
[----:B------:R-:W-:Y:S04]  /*202b0*/  STL.64 [R1+0x22c8], R218 ;  /* 0x0022c8da01007387 */ /* 0x000fe80000100a00 */
[----:B------:R-:W-:Y:S04]  /*202c0*/  STL.64 [R1+0x7e0], R122 ;  /* 0x0007e07a01007387 */ /* 0x000fe80000100a00 */
[----:B------:R-:W-:Y:S01]  /*202d0*/  STL.64 [R1+0x22d0], R122 ;  /* 0x0022d07a01007387 */ /* 0x000fe20000100a00 */
[----:B----4-:R-:W-:-:S03]  /*202e0*/  IMAD.WIDE R120, R4, 0x4, R96 ;  /* 0x0000000404787825 */ /* 0x010fc600078e0260 */
[----:B------:R-:W4:Y:S04]  /*202f0*/  LDL.LU.64 R96, [R1+0x248] ;  /* 0x0002480001607983 */ /* 0x000f280000300a00 */
[----:B------:R-:W-:Y:S04]  /*20300*/  STL.64 [R1+0x7d0], R210 ;  /* 0x0007d0d201007387 */ /* 0x000fe80000100a00 */
[----:B------:R-:W-:Y:S01]  /*20310*/  STL.64 [R1+0x22d8], R210 ;  /* 0x0022d8d201007387 */ /* 0x000fe20000100a00 */
[----:B------:R-:W-:-:S03]  /*20320*/  IMAD.WIDE R130, R4, 0x4, R108 ;  /* 0x0000000404827825 */ /* 0x000fc600078e026c */
[----:B------:R-:W4:Y:S04]  /*20330*/  LDL.LU.64 R114, [R1+0x230] ;  /* 0x0002300001727983 */ /* 0x000f280000300a00 */
[----:B------:R-:W4:Y:S04]  /*20340*/  LDL.LU.64 R108, [R1+0x218] ;  /* 0x00021800016c7983 */ /* 0x000f280000300a00 */
[----:B------:R-:W-:Y:S04]  /*20350*/  STL.64 [R1+0x7c8], R166 ;  /* 0x0007c8a601007387 */ /* 0x000fe80000100a00 */
[----:B------:R-:W-:Y:S01]  /*20360*/  STL.64 [R1+0x22e0], R166 ;  /* 0x0022e0a601007387 */ /* 0x000fe20000100a00 */
[----:B------:R-:W-:-:S04]  /*20370*/  IMAD.WIDE R208, R4, 0x4, R106 ;  /* 0x0000000404d07825 */ /* 0x000fc800078e026a */
[C---:B---3--:R-:W-:Y:S02]  /*20380*/  IMAD.WIDE R164, R4.reuse, 0x4, R104 ;  /* 0x0000000404a47825 */ /* 0x048fe400078e0268 */
[----:B------:R-:W3:Y:S04]  /*20390*/  LDL.LU.64 R104, [R1+0x200] ;  /* 0x0002000001687983 */ /* 0x000ee80000300a00 */
[----:B------:R-:W3:Y:S04]  /*203a0*/  LDL.LU.64 R138, [R1+0x1e8] ;  /* 0x0001e800018a7983 */ /* 0x000ee80000300a00 */
[----:B------:R-:W-:Y:S04]  /*203b0*/  STL.64 [R1+0x7b8], R130 ;  /* 0x0007b88201007387 */ /* 0x000fe80000100a00 */
[----:B------:R1:W-:Y:S04]  /*203c0*/  STL.64 [R1+0x22e8], R130 ;  /* 0x0022e88201007387 */ /* 0x0003e80000100a00 */
[----:B------:R-:W-:Y:S04]  /*203d0*/  STL.64 [R1+0x7c0], R120 ;  /* 0x0007c07801007387 */ /* 0x000fe80000100a00 */
[----:B------:R-:W3:Y:S01]  /*203e0*/  LDL.LU.64 R106, [R1+0x1d0] ;  /* 0x0001d000016a7983 */ /* 0x000ee20000300a00 */
[----:B--2---:R-:W-:-:S03]  /*203f0*/  IMAD.WIDE R118, R4, 0x4, R102 ;  /* 0x0000000404767825 */ /* 0x004fc600078e0266 */
[----:B------:R-:W2:Y:S04]  /*20400*/  LDL.LU.64 R102, [R1+0x1b8] ;  /* 0x0001b80001667983 */ /* 0x000ea80000300a00 */
[----:B------:R-:W-:Y:S04]  /*20410*/  STL.64 [R1+0x7b0], R208 ;  /* 0x0007b0d001007387 */ /* 0x000fe80000100a00 */
[----:B------:R-:W-:Y:S01]  /*20420*/  STL.64 [R1+0x7a8], R164 ;  /* 0x0007a8a401007387 */ /* 0x000fe20000100a00 */
[----:B------:R-:W-:-:S03]  /*20430*/  IMAD.WIDE R176, R4, 0x4, R112 ;  /* 0x0000000404b07825 */ /* 0x000fc600078e0270 */
[----:B------:R-:W2:Y:S01]  /*20440*/  LDL.LU.64 R112, [R1+0x1a0] ;  /* 0x0001a00001707983 */ /* 0x000ea20000300a00 */
[----:B------:R-:W-:-:S03]  /*20450*/  IMAD.WIDE R206, R4, 0x4, R110 ;  /* 0x0000000404ce7825 */ /* 0x000fc600078e026e */
[----:B------:R-:W2:Y:S01]  /*20460*/  LDL.LU.64 R136, [R1+0x188] ;  /* 0x0001880001887983 */ /* 0x000ea20000300a00 */
[----:B------:R-:W-:-:S03]  /*20470*/  IMAD.WIDE R162, R4, 0x4, R100 ;  /* 0x0000000404a27825 */ /* 0x000fc600078e0264 */
[----:B------:R-:W2:Y:S04]  /*20480*/  LDL.LU.64 R100, [R1+0x170] ;  /* 0x0001700001647983 */ /* 0x000ea80000300a00 */
[----:B------:R-:W2:Y:S04]  /*20490*/  LDL.LU.64 R110, [R1+0x158] ;  /* 0x00015800016e7983 */ /* 0x000ea80000300a00 */
[----:B------:R-:W-:Y:S04]  /*204a0*/  STL.64 [R1+0x798], R176 ;  /* 0x000798b001007387 */ /* 0x000fe80000100a00 */
[----:B------:R-:W-:Y:S01]  /*204b0*/  STL.64 [R1+0x7a0], R118 ;  /* 0x0007a07601007387 */ /* 0x000fe20000100a00 */
[----:B------:R-:W-:-:S03]  /*204c0*/  IMAD.WIDE R116, R4, 0x4, R98 ;  /* 0x0000000404747825 */ /* 0x000fc600078e0262 */
[----:B------:R-:W-:Y:S04]  /*204d0*/  STL.64 [R1+0x790], R206 ;  /* 0x000790ce01007387 */ /* 0x000fe80000100a00 */
[----:B------:R-:W2:Y:S01]  /*204e0*/  LDL.LU.64 R98, [R1+0x140] ;  /* 0x0001400001627983 */ /* 0x000ea20000300a00 */
[----:B----4-:R-:W-:-:S03]  /*204f0*/  IMAD.WIDE R220, R4, 0x4, R96 ;  /* 0x0000000404dc7825 */ /* 0x010fc600078e0260 */
[----:B------:R-:W4:Y:S04]  /*20500*/  LDL.LU.64 R96, [R1+0x128] ;  /* 0x0001280001607983 */ /* 0x000f280000300a00 */
[----:B------:R-:W-:Y:S04]  /*20510*/  STL.64 [R1+0x788], R162 ;  /* 0x000788a201007387 */ /* 0x000fe80000100a00 */
[----:B------:R-:W4:Y:S01]  /*20520*/  LDL.LU.64 R140, [R1+0x118] ;  /* 0x00011800018c7983 */ /* 0x000f220000300a00 */
[----:B------:R-:W-:-:S04]  /*20530*/  IMAD.WIDE R204, R4, 0x4, R114 ;  /* 0x0000000404cc7825 */ /* 0x000fc800078e0272 */
[C---:B------:R-:W-:Y:S02]  /*20540*/  IMAD.WIDE R160, R4.reuse, 0x4, R108 ;  /* 0x0000000404a07825 */ /* 0x040fe400078e026c */
[----:B------:R-:W4:Y:S04]  /*20550*/  LDL.LU.64 R108, [R1+0x108] ;  /* 0x00010800016c7983 */ /* 0x000f280000300a00 */
[----:B------:R-:W-:Y:S04]  /*20560*/  STL.64 [R1+0x778], R220 ;  /* 0x000778dc01007387 */ /* 0x000fe80000100a00 */
[----:B------:R-:W-:Y:S01]  /*20570*/  STL.64 [R1+0x780], R116 ;  /* 0x0007807401007387 */ /* 0x000fe20000100a00 */
[----:B---3--:R-:W-:-:S03]  /*20580*/  IMAD.WIDE R114, R4, 0x4, R104 ;  /* 0x0000000404727825 */ /* 0x008fc600078e0268 */
[----:B------:R-:W3:Y:S01]  /*20590*/  LDL.LU.64 R104, [R1+0xf8] ;  /* 0x0000f80001687983 */ /* 0x000ee20000300a00 */
[----:B------:R-:W-:-:S03]  /*205a0*/  IMAD.WIDE R132, R4, 0x4, R138 ;  /* 0x0000000404847825 */ /* 0x000fc600078e028a */
[----:B------:R-:W-:Y:S04]  /*205b0*/  STL.64 [R1+0x770], R204 ;  /* 0x000770cc01007387 */ /* 0x000fe80000100a00 */
[----:B------:R-:W3:Y:S04]  /*205c0*/  LDL.LU.64 R138, [R1+0xe8] ;  /* 0x0000e800018a7983 */ /* 0x000ee80000300a00 */
[----:B------:R-:W-:Y:S01]  /*205d0*/  STL.64 [R1+0x768], R160 ;  /* 0x000768a001007387 */ /* 0x000fe20000100a00 */
[----:B------:R-:W-:-:S04]  /*205e0*/  IMAD.WIDE R202, R4, 0x4, R106 ;  /* 0x0000000404ca7825 */ /* 0x000fc800078e026a */
[C---:B--2---:R-:W-:Y:S02]  /*205f0*/  IMAD.WIDE R158, R4.reuse, 0x4, R102 ;  /* 0x00000004049e7825 */ /* 0x044fe400078e0266 */
[----:B------:R-:W2:Y:S04]  /*20600*/  LDL.LU.64 R102, [R1+0xd8] ;  /* 0x0000d80001667983 */ /* 0x000ea80000300a00 */
[----:B------:R-:W2:Y:S04]  /*20610*/  LDL.LU.64 R106, [R1+0xc8] ;  /* 0x0000c800016a7983 */ /* 0x000ea80000300a00 */
[----:B------:R-:W-:Y:S01]  /*20620*/  STL.64 [R1+0x758], R132 ;  /* 0x0007588401007387 */ /* 0x000fe20000100a00 */
[----:B------:R-:W-:-:S03]  /*20630*/  IMAD.WIDE R112, R4, 0x4, R112 ;  /* 0x0000000404707825 */ /* 0x000fc600078e0270 */
[----:B------:R-:W-:Y:S01]  /*20640*/  STL.64 [R1+0x760], R114 ;  /* 0x0007607201007387 */ /* 0x000fe20000100a00 */
[----:B------:R-:W-:-:S03]  /*20650*/  IMAD.WIDE R178, R4, 0x4, R136 ;  /* 0x0000000404b27825 */ /* 0x000fc600078e0288 */
        /* <DEDUP_REMOVED lines=8> */
[----:B------:R-:W-:Y:S01]  /*206e0*/  STL.64 [R1+0x730], R200 ;  /* 0x000730c801007387 */ /* 0x000fe20000100a00 */
[----:B------:R-:W-:-:S03]  /*206f0*/  IMAD.WIDE R110, R4, 0x4, R98 ;  /* 0x00000004046e7825 */ /* 0x000fc600078e0262 */
[----:B------:R-:W2:Y:S01]  /*20700*/  LDL.LU.64 R98, [R1+0xa0] ;  /* 0x0000a00001627983 */ /* 0x000ea20000300a00 */
[----:B----4-:R-:W-:-:S03]  /*20710*/  IMAD.WIDE R222, R4, 0x4, R96 ;  /* 0x0000000404de7825 */ /* 0x010fc600078e0260 */
[----:B------:R-:W4:Y:S04]  /*20720*/  LDL.LU.64 R96, [R1+0x98] ;  /* 0x0000980001607983 */ /* 0x000f280000300a00 */
[----:B------:R-:W-:Y:S01]  /*20730*/  STL.64 [R1+0x728], R156 ;  /* 0x0007289c01007387 */ /* 0x000fe20000100a00 */
[----:B------:R-:W-:-:S03]  /*20740*/  IMAD.WIDE R198, R4, 0x4, R140 ;  /* 0x0000000404c67825 */ /* 0x000fc600078e028c */
[----:B------:R-:W-:Y:S04]  /*20750*/  STL.64 [R1+0x718], R222 ;  /* 0x000718de01007387 */ /* 0x000fe80000100a00 */
[----:B------:R-:W-:Y:S01]  /*20760*/  STL.64 [R1+0x720], R110 ;  /* 0x0007206e01007387 */ /* 0x000fe20000100a00 */
[----:B------:R-:W-:-:S04]  /*20770*/  IMAD.WIDE R150, R4, 0x4, R108 ;  /* 0x0000000404967825 */ /* 0x000fc800078e026c */
[C---:B---3--:R-:W-:Y:S02]  /*20780*/  IMAD.WIDE R108, R4.reuse, 0x4, R104 ;  /* 0x00000004046c7825 */ /* 0x048fe400078e0268 */
[----:B------:R-:W3:Y:S04]  /*20790*/  LDL.LU.64 R104, [R1+0x90] ;  /* 0x0000900001687983 */ /* 0x000ee80000300a00 */
[----:B------:R-:W3:Y:S04]  /*207a0*/  LDL.LU.64 R192, [R1+0x88] ;  /* 0x0000880001c07983 */ /* 0x000ee80000300a00 */
[----:B------:R-:W-:Y:S01]  /*207b0*/  STL.64 [R1+0x710], R198 ;  /* 0x000710c601007387 */ /* 0x000fe20000100a00 */
[----:B------:R-:W-:-:S03]  /*207c0*/  IMAD.WIDE R134, R4, 0x4, R138 ;  /* 0x0000000404867825 */ /* 0x000fc600078e028a */
[----:B------:R-:W3:Y:S04]  /*207d0*/  LDL.LU.64 R190, [R1+0x80] ;  /* 0x0000800001be7983 */ /* 0x000ee80000300a00 */
[----:B------:R-:W3:Y:S04]  /*207e0*/  LDL.LU.64 R144, [R1+0x78] ;  /* 0x0000780001907983 */ /* 0x000ee80000300a00 */
[----:B------:R-:W-:Y:S01]  /*207f0*/  STL.64 [R1+0x708], R150 ;  /* 0x0007089601007387 */ /* 0x000fe20000100a00 */
[----:B--2---:R-:W-:-:S03]  /*20800*/  IMAD.WIDE R196, R4, 0x4, R102 ;  /* 0x0000000404c47825 */ /* 0x004fc600078e0266 */
[----:B------:R-:W2:Y:S04]  /*20810*/  LDL.LU.64 R102, [R1+0x70] ;  /* 0x0000700001667983 */ /* 0x000ea80000300a00 */
[----:B------:R-:W1:Y:S01]  /*20820*/  LDL.LU.64 R188, [R1+0x68] ;  /* 0x0000680001bc7983 */ /* 0x000e620000300a00 */
[----:B------:R-:W-:-:S03]  /*20830*/  IMAD.WIDE R148, R4, 0x4, R106 ;  /* 0x0000000404947825 */ /* 0x000fc600078e026a */
[----:B------:R-:W2:Y:S04]  /*20840*/  LDL.LU.64 R186, [R1+0x60] ;  /* 0x0000600001ba7983 */ /* 0x000ea80000300a00 */
[----:B------:R-:W2:Y:S04]  /*20850*/  LDL.LU.64 R142, [R1+0x58] ;  /* 0x00005800018e7983 */ /* 0x000ea80000300a00 */
[----:B------:R-:W-:Y:S04]  /*20860*/  STL.64 [R1+0x6f8], R134 ;  /* 0x0006f88601007387 */ /* 0x000fe80000100a00 */
[----:B------:R-:W-:Y:S01]  /*20870*/  STL.64 [R1+0x700], R108 ;  /* 0x0007006c01007387 */ /* 0x000fe20000100a00 */
[----:B------:R-:W-:-:S03]  /*20880*/  IMAD.WIDE R106, R4, 0x4, R100 ;  /* 0x00000004046a7825 */ /* 0x000fc600078e0264 */
[----:B------:R-:W2:Y:S04]  /*20890*/  LDL.LU.64 R100, [R1+0x50] ;  /* 0x0000500001647983 */ /* 0x000ea80000300a00 */
[----:B------:R-:W2:Y:S04]  /*208a0*/  LDL.LU.64 R184, [R1+0x48] ;  /* 0x0000480001b87983 */ /* 0x000ea80000300a00 */
[----:B------:R-:W-:Y:S04]  /*208b0*/  STL.64 [R1+0x6f0], R196 ;  /* 0x0006f0c401007387 */ /* 0x000fe80000100a00 */
[----:B------:R-:W2:Y:S04]  /*208c0*/  LDL.LU.64 R182, [R1+0x40] ;  /* 0x0000400001b67983 */ /* 0x000ea80000300a00 */
[----:B------:R-:W2:Y:S01]  /*208d0*/  LDL.LU.64 R140, [R1+0x38] ;  /* 0x00003800018c7983 */ /* 0x000ea20000300a00 */
[----:B------:R-:W-:-:S03]  /*208e0*/  IMAD.WIDE R194, R4, 0x4, R98 ;  /* 0x0000000404c27825 */ /* 0x000fc600078e0262 */
[----:B------:R-:W-:Y:S01]  /*208f0*/  STL.64 [R1+0x6e8], R148 ;  /* 0x0006e89401007387 */ /* 0x000fe20000100a00 */
[----:B------:R-:W-:-:S03]  /*20900*/  IMAD.WIDE R180, R4, 0x4, R136 ;  /* 0x0000000404b47825 */ /* 0x000fc600078e0288 */
[----:B------:R-:W2:Y:S04]  /*20910*/  LDL.LU.64 R98, [R1+0x30] ;  /* 0x0000300001627983 */ /* 0x000ea80000300a00 */
[----:B------:R-:W2:Y:S04]  /*20920*/  LDL.LU.64 R138, [R1+0x28] ;  /* 0x00002800018a7983 */ /* 0x000ea80000300a00 */
[----:B------:R-:W2:Y:S01]  /*20930*/  LDL.LU.64 R136, [R1+0x20] ;  /* 0x0000200001887983 */ /* 0x000ea20000300a00 */
[----:B----4-:R-:W-:-:S03]  /*20940*/  IMAD.WIDE R146, R4, 0x4, R96 ;  /* 0x0000000404927825 */ /* 0x010fc600078e0260 */
[----:B------:R-:W4:Y:S04]  /*20950*/  LDL.LU.64 R96, [R1+0x18] ;  /* 0x0000180001607983 */ /* 0x000f280000300a00 */
[----:B------:R-:W-:Y:S04]  /*20960*/  STL.64 [R1+0x6d8], R180 ;  /* 0x0006d8b401007387 */ /* 0x000fe80000100a00 */
[----:B------:R-:W-:Y:S04]  /*20970*/  STL.64 [R1+0x6e0], R106 ;  /* 0x0006e06a01007387 */ /* 0x000fe80000100a00 */
[----:B------:R-:W-:Y:S04]  /*20980*/  STL.64 [R1+0x6d0], R194 ;  /* 0x0006d0c201007387 */ /* 0x000fe80000100a00 */
[----:B------:R-:W-:Y:S01]  /*20990*/  STL.64 [R1+0x6c8], R146 ;  /* 0x0006c89201007387 */ /* 0x000fe20000100a00 */
[----:B---3--:R-:W-:-:S04]  /*209a0*/  IMAD.WIDE R104, R4, 0x4, R104 ;  /* 0x0000000404687825 */ /* 0x008fc800078e0268 */
[----:B------:R-:W-:-:S05]  /*209b0*/  IMAD.WIDE R224, R4, 0x4, R192 ;  /* 0x0000000404e07825 */ /* 0x000fca00078e02c0 */
[----:B------:R-:W-:Y:S01]  /*209c0*/  STL.64 [R1+0x6b8], R224 ;  /* 0x0006b8e001007387 */ /* 0x000fe20000100a00 */
[----:B------:R-:W-:-:S03]  /*209d0*/  IMAD.WIDE R192, R4, 0x4, R190 ;  /* 0x0000000404c07825 */ /* 0x000fc600078e02be */
[----:B------:R-:W-:Y:S01]  /*209e0*/  STL.64 [R1+0x6c0], R104 ;  /* 0x0006c06801007387 */ /* 0x000fe20000100a00 */
[----:B------:R-:W-:-:S03]  /*209f0*/  IMAD.WIDE R144, R4, 0x4, R144 ;  /* 0x0000000404907825 */ /* 0x000fc600078e0290 */
[----:B------:R-:W-:Y:S04]  /*20a00*/  STL.64 [R1+0x6b0], R192 ;  /* 0x0006b0c001007387 */ /* 0x000fe80000100a00 */
[----:B------:R-:W-:Y:S01]  /*20a10*/  STL.64 [R1+0x6a8], R144 ;  /* 0x0006a89001007387 */ /* 0x000fe20000100a00 */
[----:B--2---:R-:W-:-:S04]  /*20a20*/  IMAD.WIDE R102, R4, 0x4, R102 ;  /* 0x0000000404667825 */ /* 0x004fc800078e0266 */
[----:B-1----:R-:W-:-:S04]  /*20a30*/  IMAD.WIDE R6, R4, 0x4, R188 ;  /* 0x0000000404067825 */ /* 0x002fc800078e02bc */
[C---:B------:R-:W-:Y:S01]  /*20a40*/  IMAD.WIDE R190, R4.reuse, 0x4, R186 ;  /* 0x0000000404be7825 */ /* 0x040fe200078e02ba */
[----:B------:R-:W-:Y:S03]  /*20a50*/  STL.64 [R1+0x698], R6 ;  /* 0x0006980601007387 */ /* 0x000fe60000100a00 */
[C---:B------:R-:W-:Y:S01]  /*20a60*/  IMAD.WIDE R142, R4.reuse, 0x4, R142 ;  /* 0x00000004048e7825 */ /* 0x040fe200078e028e */
[----:B------:R-:W-:Y:S04]  /*20a70*/  STL.64 [R1+0x6a0], R102 ;  /* 0x0006a06601007387 */ /* 0x000fe80000100a00 */
[----:B------:R-:W-:Y:S04]  /*20a80*/  STL.64 [R1+0x690], R190 ;  /* 0x000690be01007387 */ /* 0x000fe80000100a00 */
[----:B------:R-:W-:Y:S01]  /*20a90*/  STL.64 [R1+0x688], R142 ;  /* 0x0006888e01007387 */ /* 0x000fe20000100a00 */
[----:B------:R-:W-:-:S04]  /*20aa0*/  IMAD.WIDE R100, R4, 0x4, R100 ;  /* 0x0000000404647825 */ /* 0x000fc800078e0264 */
[----:B------:R-:W-:-:S05]  /*20ab0*/  IMAD.WIDE R12, R4, 0x4, R184 ;  /* 0x00000004040c7825 */ /* 0x000fca00078e02b8 */
[----:B------:R-:W-:Y:S01]  /*20ac0*/  STL.64 [R1+0x678], R12 ;  /* 0x0006780c01007387 */ /* 0x000fe20000100a00 */
[----:B------:R-:W-:-:S03]  /*20ad0*/  IMAD.WIDE R188, R4, 0x4, R182 ;  /* 0x0000000404bc7825 */ /* 0x000fc600078e02b6 */
[----:B------:R-:W-:Y:S01]  /*20ae0*/  STL.64 [R1+0x680], R100 ;  /* 0x0006806401007387 */ /* 0x000fe20000100a00 */
[----:B------:R-:W-:-:S03]  /*20af0*/  IMAD.WIDE R140, R4, 0x4, R140 ;  /* 0x00000004048c7825 */ /* 0x000fc600078e028c */
[----:B------:R-:W-:Y:S04]  /*20b00*/  STL.64 [R1+0x670], R188 ;  /* 0x000670bc01007387 */ /* 0x000fe80000100a00 */
[----:B------:R-:W-:Y:S01]  /*20b10*/  STL.64 [R1+0x668], R140 ;  /* 0x0006688c01007387 */ /* 0x000fe20000100a00 */
[----:B------:R-:W-:-:S04]  /*20b20*/  IMAD.WIDE R98, R4, 0x4, R98 ;  /* 0x0000000404627825 */ /* 0x000fc800078e0262 */
[----:B------:R-:W-:-:S04]  /*20b30*/  IMAD.WIDE R10, R4, 0x4, R138 ;  /* 0x00000004040a7825 */ /* 0x000fc800078e028a */
[C---:B------:R-:W-:Y:S01]  /*20b40*/  IMAD.WIDE R186, R4.reuse, 0x4, R136 ;  /* 0x0000000404ba7825 */ /* 0x040fe200078e0288 */
[----:B------:R-:W-:Y:S04]  /*20b50*/  STL.64 [R1+0x658], R10 ;  /* 0x0006580a01007387 */ /* 0x000fe80000100a00 */
[----:B------:R-:W-:Y:S04]  /*20b60*/  STL.64 [R1+0x660], R98 ;  /* 0x0006606201007387 */ /* 0x000fe80000100a00 */
[----:B------:R-:W-:Y:S01]  /*20b70*/  STL.64 [R1+0x650], R186 ;  /* 0x000650ba01007387 */ /* 0x000fe20000100a00 */
[----:B----4-:R-:W-:-:S05]  /*20b80*/  IMAD.WIDE R138, R4, 0x4, R96 ;  /* 0x00000004048a7825 */ /* 0x010fca00078e0260 */
[----:B------:R-:W-:Y:S04]  /*20b90*/  STL.64 [R1+0x648], R138 ;  /* 0x0006488a01007387 */ /* 0x000fe80000100a00 */
[----:B------:R-:W2:Y:S04]  /*20ba0*/  LDL.LU.64 R124, [R1+0xd00] ;  /* 0x000d0000017c7983 */ /* 0x000ea80000300a00 */
        /* <DEDUP_REMOVED lines=22> */
[----:B------:R-:W-:Y:S01]  /*20d10*/  STL.64 [R1+0x638], R8 ;  /* 0x0006380801007387 */ /* 0x000fe20000100a00 */
        /* <DEDUP_REMOVED lines=82> */
[----:B--2---:R-:W-:-:S04]  /*21240*/  IMAD.WIDE R14, R2, 0x4, R124 ;  /* 0x00000004020e7825 */ /* 0x004fc800078e027c */
[C---:B---3--:R-:W-:Y:S01]  /*21250*/  IMAD.WIDE R122, R2.reuse, 0x4, R126 ;  /* 0x00000004027a7825 */ /* 0x048fe200078e027e */
[----:B------:R1:W-:Y:S03]  /*21260*/  STL.64 [R1+0x438], R14 ;  /* 0x0004380e01007387 */ /* 0x0003e60000100a00 */
[C---:B----4-:R-:W-:Y:S02]  /*21270*/  IMAD.WIDE R124, R2.reuse, 0x4, R216 ;  /* 0x00000004027c7825 */ /* 0x050fe400078e02d8 */
[----:B------:R-:W2:Y:S02]  /*21280*/  LDL.LU.64 R216, [R1+0xd10] ;  /* 0x000d100001d87983 */ /* 0x000ea40000300a00 */
[C---:B------:R-:W-:Y:S02]  /*21290*/  IMAD.WIDE R126, R2.reuse, 0x4, R128 ;  /* 0x00000004027e7825 */ /* 0x040fe400078e0280 */
[----:B------:R-:W3:Y:S02]  /*212a0*/  LDL.LU.64 R128, [R1+0xd08] ;  /* 0x000d080001807983 */ /* 0x000ee40000300a00 */
[----:B------:R-:W-:-:S02]  /*212b0*/  IMAD.WIDE R130, R2, 0x4, R130 ;  /* 0x0000000402827825 */ /* 0x000fc400078e0282 */
[----:B------:R-:W-:Y:S02]  /*212c0*/  STL.64 [R1+0x430], R122 ;  /* 0x0004307a01007387 */ /* 0x000fe40000100a00 */
[C---:B------:R-:W-:Y:S02]  /*212d0*/  IMAD.WIDE R20, R2.reuse, 0x4, R88 ;  /* 0x0000000402147825 */ /* 0x040fe400078e0258 */
[----:B------:R-:W-:Y:S02]  /*212e0*/  STL.64 [R1+0x428], R124 ;  /* 0x0004287c01007387 */ /* 0x000fe40000100a00 */
[C---:B------:R-:W-:Y:S02]  /*212f0*/  IMAD.WIDE R166, R2.reuse, 0x4, R166 ;  /* 0x0000000402a67825 */ /* 0x040fe400078e02a6 */
[----:B------:R-:W-:Y:S02]  /*21300*/  STL.64 [R1+0x420], R126 ;  /* 0x0004207e01007387 */ /* 0x000fe40000100a00 */
[----:B------:R-:W-:-:S02]  /*21310*/  IMAD.WIDE R210, R2, 0x4, R210 ;  /* 0x0000000402d27825 */ /* 0x000fc400078e02d2 */
[----:B------:R4:W-:Y:S02]  /*21320*/  STL.64 [R1+0x410], R130 ;  /* 0x0004108201007387 */ /* 0x0009e40000100a00 */
[C---:B------:R-:W-:Y:S02]  /*21330*/  IMAD.WIDE R218, R2.reuse, 0x4, R218 ;  /* 0x0000000402da7825 */ /* 0x040fe400078e02da */
[----:B------:R-:W-:Y:S02]  /*21340*/  STL.64 [R1+0x3b0], R20 ;  /* 0x0003b01401007387 */ /* 0x000fe40000100a00 */
[C---:B------:R-:W-:Y:S02]  /*21350*/  IMAD.WIDE R168, R2.reuse, 0x4, R168 ;  /* 0x0000000402a87825 */ /* 0x040fe400078e02a8 */
[----:B------:R4:W-:Y:S02]  /*21360*/  STL.64 [R1+0x408], R166 ;  /* 0x000408a601007387 */ /* 0x0009e40000100a00 */
[----:B------:R-:W-:-:S02]  /*21370*/  IMAD.WIDE R212, R2, 0x4, R212 ;  /* 0x0000000402d47825 */ /* 0x000fc400078e02d4 */
[----:B------:R4:W-:Y:S02]  /*21380*/  STL.64 [R1+0x400], R210 ;  /* 0x000400d201007387 */ /* 0x0009e40000100a00 */
[C---:B------:R-:W-:Y:S02]  /*21390*/  IMAD.WIDE R174, R2.reuse, 0x4, R174 ;  /* 0x0000000402ae7825 */ /* 0x040fe400078e02ae */
[----:B------:R4:W-:Y:S02]  /*213a0*/  STL.64 [R1+0x3f8], R218 ;  /* 0x0003f8da01007387 */ /* 0x0009e40000100a00 */
[C---:B------:R-:W-:Y:S02]  /*213b0*/  IMAD.WIDE R170, R2.reuse, 0x4, R170 ;  /* 0x0000000402aa7825 */ /* 0x040fe400078e02aa */
[----:B------:R4:W-:Y:S02]  /*213c0*/  STL.64 [R1+0x3f0], R168 ;  /* 0x0003f0a801007387 */ /* 0x0009e40000100a00 */
[----:B------:R-:W-:-:S02]  /*213d0*/  IMAD.WIDE R214, R2, 0x4, R214 ;  /* 0x0000000402d67825 */ /* 0x000fc400078e02d6 */
[----:B------:R4:W-:Y:S02]  /*213e0*/  STL.64 [R1+0x3e8], R212 ;  /* 0x0003e8d401007387 */ /* 0x0009e40000100a00 */
[----:B------:R-:W-:Y:S02]  /*213f0*/  IMAD.WIDE R172, R2, 0x4, R172 ;  /* 0x0000000402ac7825 */ /* 0x000fe400078e02ac */
[----:B------:R4:W-:Y:S02]  /*21400*/  STL.64 [R1+0x3e0], R174 ;  /* 0x0003e0ae01007387 */ /* 0x0009e40000100a00 */
[C---:B------:R-:W-:Y:S02]  /*21410*/  IMAD.WIDE R22, R4.reuse, 0x4, R86 ;  /* 0x0000000404167825 */ /* 0x040fe400078e0256 */
[----:B------:R-:W4:Y:S02]  /*21420*/  LDL.64 R88, [R1+0xca0] ;  /* 0x000ca00001587983 */ /* 0x000f240000100a00 */
[----:B------:R-:W-:-:S02]  /*21430*/  IMAD.WIDE R152, R4, 0x4, R78 ;  /* 0x0000000404987825 */ /* 0x000fc400078e024e */
[----:B------:R4:W-:Y:S04]  /*21440*/  STL.64 [R1+0x3d8], R170 ;  /* 0x0003d8aa01007387 */ /* 0x0009e80000100a00 */
[----:B------:R-:W4:Y:S01]  /*21450*/  LDL.64 R86, [R1+0xc80] ;  /* 0x000c800001567983 */ /* 0x000f220000100a00 */
[----:B------:R-:W-:-:S03]  /*21460*/  IMAD.WIDE R154, R4, 0x4, R70 ;  /* 0x00000004049a7825 */ /* 0x000fc600078e0246 */
[----:B------:R4:W-:Y:S01]  /*21470*/  STL.64 [R1+0x3d0], R214 ;  /* 0x0003d0d601007387 */ /* 0x0009e20000100a00 */
[----:B------:R-:W-:-:S03]  /*21480*/  IMAD.WIDE R18, R2, 0x4, R90 ;  /* 0x0000000402127825 */ /* 0x000fc600078e025a */
[----:B------:R-:W4:Y:S01]  /*21490*/  LDL.64 R78, [R1+0x838] ;  /* 0x00083800014e7983 */ /* 0x000f220000100a00 */
[----:B-1----:R-:W-:-:S03]  /*214a0*/  IMAD.WIDE R14, R2, 0x4, R94 ;  /* 0x00000004020e7825 */ /* 0x002fc600078e025e */
[----:B------:R1:W-:Y:S04]  /*214b0*/  STL.64 [R1+0x3c8], R172 ;  /* 0x0003c8ac01007387 */ /* 0x0003e80000100a00 */
[----:B------:R-:W4:Y:S04]  /*214c0*/  LDL.64 R70, [R1+0x818] ;  /* 0x0008180001467983 */ /* 0x000f280000100a00 */
[----:B------:R-:W4:Y:S01]  /*214d0*/  LDL.64 R90, [R1+0xcc0] ;  /* 0x000cc000015a7983 */ /* 0x000f220000100a00 */
[----:B--2---:R-:W-:-:S04]  /*214e0*/  IMAD.WIDE R216, R2, 0x4, R216 ;  /* 0x0000000402d87825 */ /* 0x004fc800078e02d8 */
[C---:B---3--:R-:W-:Y:S01]  /*214f0*/  IMAD.WIDE R128, R2.reuse, 0x4, R128 ;  /* 0x0000000402807825 */ /* 0x048fe200078e0280 */
[----:B------:R2:W-:Y:S04]  /*21500*/  STL.64 [R1+0x3c0], R216 ;  /* 0x0003c0d801007387 */ /* 0x0005e80000100a00 */
[----:B------:R3:W-:Y:S04]  /*21510*/  STL.64 [R1+0x3b8], R128 ;  /* 0x0003b88001007387 */ /* 0x0007e80000100a00 */
[----:B------:R-:W2:Y:S01]  /*21520*/  LDL.64 R94, [R1+0x438] ;  /* 0x00043800015e7983 */ /* 0x000ea20000100a00 */
[----:B------:R-:W-:-:S03]  /*21530*/  IMAD.WIDE R16, R2, 0x4, R92 ;  /* 0x0000000402107825 */ /* 0x000fc600078e025c */
[----:B------:R-:W3:Y:S04]  /*21540*/  LDL.64 R92, [R1+0xce0] ;  /* 0x000ce000015c7983 */ /* 0x000ee80000100a00 */
[----:B------:R1:W-:Y:S04]  /*21550*/  STL.64 [R1+0x3a8], R18 ;  /* 0x0003a81201007387 */ /* 0x0003e80000100a00 */
[----:B--2---:R2:W-:Y:S04]  /*21560*/  LDGSTS.E [R232+0x70000], desc[UR8][R94.64], !P1 ;  /* 0x700000005ee87fae */ /* 0x0045e8000c921848 */
[----:B------:R-:W-:Y:S04]  /*21570*/  LDGSTS.E [R232+0x74000], desc[UR8][R130.64], !P1 ;  /* 0x7400000082e87fae */ /* 0x000fe8000c921848 */
[----:B------:R-:W-:Y:S04]  /*21580*/  LDGSTS.E [R232+0x78000], desc[UR8][R166.64], !P1 ;  /* 0x78000000a6e87fae */ /* 0x000fe8000c921848 */
[----:B------:R-:W-:Y:S01]  /*21590*/  LDGSTS.E [R232+0x7c000], desc[UR8][R210.64], !P1 ;  /* 0x7c000000d2e87fae */ /* 0x000fe2000c921848 */
[----:B--2---:R-:W2:Y:S03]  /*215a0*/  LDC R94, c[0x0][0x230] ;  /* 0x00008c00ff5e7b82 */ /* 0x004ea60000000800 */
[----:B----4-:R-:W4:Y:S04]  /*215b0*/  LDL.LU.64 R130, [R1+0x22e8] ;  /* 0x0022e80001827983 */ /* 0x010f280000300a00 */
[----:B------:R2:W-:Y:S04]  /*215c0*/  STL.64 [R1+0x3a0], R16 ;  /* 0x0003a01001007387 */ /* 0x0005e80000100a00 */
[----:B------:R-:W2:Y:S04]  /*215d0*/  LDL.LU.64 R166, [R1+0x22e0] ;  /* 0x0022e00001a67983 */ /* 0x000ea80000300a00 */
[----:B------:R2:W-:Y:S04]  /*215e0*/  STL.64 [R1+0x398], R14 ;  /* 0x0003980e01007387 */ /* 0x0005e80000100a00 */
[----:B------:R-:W2:Y:S04]  /*215f0*/  LDL.LU.64 R210, [R1+0x22d8] ;  /* 0x0022d80001d27983 */ /* 0x000ea80000300a00 */
[----:B------:R-:W-:Y:S04]  /*21600*/  LDGSTS.E [R232+0x70004], desc[UR8][R122.64], !P6 ;  /* 0x700040007ae87fae */ /* 0x000fe8000f121848 */
[----:B------:R-:W-:Y:S04]  /*21610*/  LDGSTS.E [R232+0x74004], desc[UR8][R218.64], !P6 ;  /* 0x74004000dae87fae */ /* 0x000fe8000f121848 */
[----:B------:R-:W-:Y:S04]  /*21620*/  LDGSTS.E [R232+0x78004], desc[UR8][R168.64], !P6 ;  /* 0x78004000a8e87fae */ /* 0x000fe8000f121848 */
[----:B------:R-:W2:Y:S04]  /*21630*/  LDL.LU.64 R122, [R1+0x22d0] ;  /* 0x0022d000017a7983 */ /* 0x000ea80000300a00 */
[----:B------:R-:W4:Y:S04]  /*21640*/  LDL.LU.64 R218, [R1+0x22c8] ;  /* 0x0022c80001da7983 */ /* 0x000f280000300a00 */
[----:B------:R-:W2:Y:S04]  /*21650*/  LDL.LU.64 R168, [R1+0x22c0] ;  /* 0x0022c00001a87983 */ /* 0x000ea80000300a00 */
[----:B------:R-:W-:Y:S04]  /*21660*/  LDGSTS.E [R232+0x7c004], desc[UR8][R212.64], !P6 ;  /* 0x7c004000d4e87fae */ /* 0x000fe8000f121848 */
[----:B------:R-:W-:Y:S04]  /*21670*/  LDGSTS.E [R232+0x70008], desc[UR8][R124.64], !P4 ;  /* 0x700080007ce87fae */ /* 0x000fe8000e121848 */
[----:B------:R-:W-:Y:S04]  /*21680*/  LDGSTS.E [R232+0x74008], desc[UR8][R174.64], !P4 ;  /* 0x74008000aee87fae */ /* 0x000fe8000e121848 */
[----:B------:R-:W2:Y:S04]  /*21690*/  LDL.LU.64 R212, [R1+0x22b8] ;  /* 0x0022b80001d47983 */ /* 0x000ea80000300a00 */
[----:B------:R-:W2:Y:S04]  /*216a0*/  LDL.LU.64 R124, [R1+0x22b0] ;  /* 0x0022b000017c7983 */ /* 0x000ea80000300a00 */
[----:B------:R-:W4:Y:S04]  /*216b0*/  LDL.LU.64 R174, [R1+0x22a8] ;  /* 0x0022a80001ae7983 */ /* 0x000f280000300a00 */
[----:B------:R-:W-:Y:S04]  /*216c0*/  LDGSTS.E [R232+0x78008], desc[UR8][R170.64], !P4 ;  /* 0x78008000aae87fae */ /* 0x000fe8000e121848 */
[----:B------:R-:W-:Y:S04]  /*216d0*/  LDGSTS.E [R232+0x7c008], desc[UR8][R214.64], !P4 ;  /* 0x7c008000d6e87fae */ /* 0x000fe8000e121848 */
[----:B------:R-:W-:Y:S04]  /*216e0*/  LDGSTS.E [R232+0x7000c], desc[UR8][R126.64], !P5 ;  /* 0x7000c0007ee87fae */ /* 0x000fe8000e921848 */
[----:B------:R-:W-:Y:S04]  /*216f0*/  LDGSTS.E [R232+0x7400c], desc[UR8][R172.64], !P5 ;  /* 0x7400c000ace87fae */ /* 0x000fe8000e921848 */
[----:B------:R-:W-:Y:S04]  /*21700*/  LDGSTS.E [R232+0x7800c], desc[UR8][R216.64], !P5 ;  /* 0x7800c000d8e87fae */ /* 0x000fe8000e921848 */
[----:B------:R-:W-:Y:S04]  /*21710*/  LDGSTS.E [R232+0x7c00c], desc[UR8][R128.64], !P5 ;  /* 0x7c00c00080e87fae */ /* 0x000fe8000e921848 */
[----:B------:R-:W0:Y:S04]  /*21720*/  LDGDEPBAR ;  /* 0x00000000000079af */ /* 0x000e280000000000 */
[----:B---3--:R-:W-:Y:S04]  /*21730*/  LDGSTS.E [R0+0x30000], desc[UR8][R92.64], P2 ;  /* 0x300000005c007fae */ /* 0x008fe80009121848 */
[----:B------:R-:W3:Y:S04]  /*21740*/  LDL.LU.64 R170, [R1+0x22a0] ;  /* 0x0022a00001aa7983 */ /* 0x000ee80000300a00 */
[----:B------:R-:W-:Y:S04]  /*21750*/  LDGSTS.E [R0+0x30400], desc[UR8][R90.64], P2 ;  /* 0x304000005a007fae */ /* 0x000fe80009121848 */
[----:B------:R-:W2:Y:S04]  /*21760*/  LDL.LU.64 R214, [R1+0x2298] ;  /* 0x0022980001d67983 */ /* 0x000ea80000300a00 */
[----:B------:R-:W-:Y:S04]  /*21770*/  LDGSTS.E [R0+0x30800], desc[UR8][R88.64], P2 ;  /* 0x3080000058007fae */ /* 0x000fe80009121848 */
[----:B------:R-:W3:Y:S04]  /*21780*/  LDL.LU.64 R126, [R1+0x2290] ;  /* 0x00229000017e7983 */ /* 0x000ee80000300a00 */
[----:B------:R1:W-:Y:S04]  /*21790*/  LDGSTS.E [R0+0x30c00], desc[UR8][R86.64], P2 ;  /* 0x30c0000056007fae */ /* 0x0003e80009121848 */
[----:B-1----:R-:W3:Y:S04]  /*217a0*/  LDL.LU.64 R172, [R1+0x2288] ;  /* 0x0022880001ac7983 */ /* 0x002ee80000300a00 */
[----:B------:R1:W-:Y:S04]  /*217b0*/  LDGSTS.E [R0+0x31000], desc[UR8][R78.64], P2 ;  /* 0x310000004e007fae */ /* 0x0003e80009121848 */
[----:B------:R-:W2:Y:S01]  /*217c0*/  LDL.LU.64 R216, [R1+0x2280] ;  /* 0x0022800001d87983 */ /* 0x000ea20000300a00 */
[----:B------:R-:W3:Y:S03]  /*217d0*/  LDC R86, c[0x0][0x230] ;  /* 0x00008c00ff567b82 */ /* 0x000ee60000000800 */
[----:B------:R1:W-:Y:S04]  /*217e0*/  LDGSTS.E [R0+0x31400], desc[UR8][R70.64], P2 ;  /* 0x3140000046007fae */ /* 0x0003e80009121848 */
[----:B------:R-:W3:Y:S01]  /*217f0*/  LDL.LU.64 R128, [R1+0x2278] ;  /* 0x0022780001807983 */ /* 0x000ee20000300a00 */
[----:B-1----:R-:W1:Y:S08]  /*21800*/  LDC R78, c[0x0][0x230] ;  /* 0x00008c00ff4e7b82 */ /* 0x002e700000000800 */
[----:B------:R-:W1:Y:S08]  /*21810*/  LDC R70, c[0x0][0x230] ;  /* 0x00008c00ff467b82 */ /* 0x000e700000000800 */
[----:B------:R-:W3:Y:S01]  /*21820*/  LDC R79, c[0x0][0x230] ;  /* 0x00008c00ff4f7b82 */ /* 0x000ee20000000800 */
[----:B----4-:R-:W-:Y:S04]  /*21830*/  LDGSTS.E [R0+0x31800], desc[UR8][R174.64], P2 ;  /* 0x31800000ae007fae */ /* 0x010fe80009121848 */
        /* <DEDUP_REMOVED lines=36> */
[----:B-1----:R-:W1:Y:S03]  /*21a80*/  LDC R48, c[0x0][0x230] ;  /* 0x00008c00ff307b82 */ /* 0x002e660000000800 */
[----:B------:R1:W-:Y:S04]  /*21a90*/  LDGSTS.E [R0+0x37c00], desc[UR8][R80.64], P2 ;  /* 0x37c0000050007fae */ /* 0x0003e80009121848 */
[----:B------:R-:W3:Y:S01]  /*21aa0*/  LDL.LU.64 R12, [R1+0x2210] ;  /* 0x00221000010c7983 */ /* 0x000ee20000300a00 */
[----:B------:R-:W3:Y:S03]  /*21ab0*/  LDC R49, c[0x0][0x230] ;  /* 0x00008c00ff317b82 */ /* 0x000ee60000000800 */
[----:B------:R-:W3:Y:S04]  /*21ac0*/  LDL.LU.64 R10, [R1+0x2208] ;  /* 0x00220800010a7983 */ /* 0x000ee80000300a00 */
[----:B------:R-:W3:Y:S01]  /*21ad0*/  LDL.LU.64 R8, [R1+0x2200] ;  /* 0x0022000001087983 */ /* 0x000ee20000300a00 */
[----:B------:R-:W-:Y:S01]  /*21ae0*/  IADD3 R70, R70, -0x130, RZ ;  /* 0xfffffed046467810 */ /* 0x000fe20007ffe0ff */
[----:B-1----:R-:W1:Y:S02]  /*21af0*/  LDC R80, c[0x0][0x230] ;  /* 0x00008c00ff507b82 */ /* 0x002e640000000800 */
[----:B------:R-:W3:Y:S04]  /*21b00*/  LDL.LU.64 R228, [R1+0x21f8] ;  /* 0x0021f80001e47983 */ /* 0x000ee80000300a00 */
[----:B------:R-:W3:Y:S01]  /*21b10*/  LDL.LU.64 R226, [R1+0x21f0] ;  /* 0x0021f00001e27983 */ /* 0x000ee20000300a00 */
[----:B------:R-:W-:Y:S01]  /*21b20*/  VIADD R78, R78, 0xfffffeef ;  /* 0xfffffeef4e4e7836 */ /* 0x000fe20000000000 */
[----:B------:R-:W1:Y:S02]  /*21b30*/  LDC R81, c[0x0][0x230] ;  /* 0x00008c00ff517b82 */ /* 0x000e640000000800 */
[----:B--2---:R-:W-:Y:S04]  /*21b40*/  LDGSTS.E [R3+0x30100], desc[UR8][R224.64], P2 ;  /* 0x30100000e0037fae */ /* 0x004fe80009121848 */
        /* <DEDUP_REMOVED lines=42> */
[----:B----4-:R-:W-:Y:S04]  /*21df0*/  LDGSTS.E [R5+0x30200], desc[UR8][R180.64], P2 ;  /* 0x30200000b4057fae */ /* 0x010fe80009121848 */
[----:B------:R-:W4:Y:S04]  /*21e00*/  LDL.LU.64 R202, [R1+0x2190] ;  /* 0x0021900001ca7983 */ /* 0x000f280000300a00 */
[----:B------:R-:W-:Y:S04]  /*21e10*/  LDGSTS.E [R5+0x30600], desc[UR8][R178.64], P2 ;  /* 0x30600000b2057fae */ /* 0x000fe80009121848 */
[----:B------:R-:W2:Y:S04]  /*21e20*/  LDL.LU.64 R200, [R1+0x2188] ;  /* 0x0021880001c87983 */ /* 0x000ea80000300a00 */
[----:B------:R-:W-:Y:S04]  /*21e30*/  LDGSTS.E [R5+0x30a00], desc[UR8][R176.64], P2 ;  /* 0x30a00000b0057fae */ /* 0x000fe80009121848 */
[----:B------:R-:W4:Y:S04]  /*21e40*/  LDL.LU.64 R198, [R1+0x2180] ;  /* 0x0021800001c67983 */ /* 0x000f280000300a00 */
[----:B------:R-:W-:Y:S04]  /*21e50*/  LDGSTS.E [R5+0x30e00], desc[UR8][R174.64], P2 ;  /* 0x30e00000ae057fae */ /* 0x000fe80009121848 */
[----:B------:R-:W2:Y:S04]  /*21e60*/  LDL.LU.64 R196, [R1+0x2178] ;  /* 0x0021780001c47983 */ /* 0x000ea80000300a00 */
[----:B---3--:R-:W-:Y:S04]  /*21e70*/  LDGSTS.E [R5+0x31200], desc[UR8][R172.64], P2 ;  /* 0x31200000ac057fae */ /* 0x008fe80009121848 */
        /* <DEDUP_REMOVED lines=10> */
[----:B------:R-:W2:Y:S04]  /*21f20*/  LDL.LU.64 R184, [R1+0x2148] ;  /* 0x0021480001b87983 */ /* 0x000ea80000300a00 */
        /* <DEDUP_REMOVED lines=45> */
[----:B------:R-:W-:Y:S04]  /*22200*/  LDGSTS.E [R6+0x30700], desc[UR8][R132.64], P2 ;  /* 0x3070000084067fae */ /* 0x000fe80009121848 */
[----:B------:R-:W-:Y:S04]  /*22210*/  LDGSTS.E [R6+0x30b00], desc[UR8][R130.64], P2 ;  /* 0x30b0000082067fae */ /* 0x000fe80009121848 */
[----:B------:R-:W3:Y:S04]  /*22220*/  LDL.LU.64 R134, [R1+0x2090] ;  /* 0x0020900001867983 */ /* 0x000ee80000300a00 */
[----:B------:R-:W2:Y:S04]  /*22230*/  LDL.LU.64 R132, [R1+0x2088] ;  /* 0x0020880001847983 */ /* 0x000ea80000300a00 */
        /* <DEDUP_REMOVED lines=36> */
[----:B------:R-:W-:Y:S04]  /*22480*/  LDGSTS.E [R6+0x35700], desc[UR8][R240.64], P2 ;  /* 0x35700000f0067fae */ /* 0x000fe80009121848 */
[----:B------:R-:W-:Y:S04]  /*22490*/  LDGSTS.E [R6+0x35b00], desc[UR8][R230.64], P2 ;  /* 0x35b00000e6067fae */ /* 0x000fe80009121848 */
[----:B------:R1:W-:Y:S04]  /*224a0*/  LDGSTS.E [R6+0x35f00], desc[UR8][R250.64], P2 ;  /* 0x35f00000fa067fae */ /* 0x0003e80009121848 */
[----:B------:R-:W-:Y:S04]  /*224b0*/  LDGSTS.E [R6+0x36300], desc[UR8][R30.64], P2 ;  /* 0x363000001e067fae */ /* 0x000fe80009121848 */
[----:B------:R1:W-:Y:S02]  /*224c0*/  LDGSTS.E [R6+0x36700], desc[UR8][R38.64], P2 ;  /* 0x3670000026067fae */ /* 0x0003e40009121848 */
[----:B-1----:R-:W1:Y:S02]  /*224d0*/  LDC R251, c[0x0][0x230] ;  /* 0x00008c00fffb7b82 */ /* 0x002e640000000800 */
[----:B------:R1:W-:Y:S04]  /*224e0*/  LDGSTS.E [R6+0x36b00], desc[UR8][R46.64], P2 ;  /* 0x36b000002e067fae */ /* 0x0003e80009121848 */
[----:B------:R-:W-:Y:S01]  /*224f0*/  LDGSTS.E [R6+0x36f00], desc[UR8][R54.64], P2 ;  /* 0x36f0000036067fae */ /* 0x000fe20009121848 */
[C---:B------:R-:W-:Y:S01]  /*22500*/  VIADD R249, R7.reuse, 0x100000 ;  /* 0x0010000007f97836 */ /* 0x040fe20000000000 */
[----:B------:R-:W-:Y:S01]  /*22510*/  IADD3 R250, R7, 0x100000, RZ ;  /* 0x0010000007fa7810 */ /* 0x000fe20007ffe0ff */
[----:B------:R-:W2:Y:S01]  /*22520*/  LDC R38, c[0x0][0x230] ;  /* 0x00008c00ff267b82 */ /* 0x000ea20000000800 */
[----:B------:R-:W-:Y:S04]  /*22530*/  LDGSTS.E [R6+0x37300], desc[UR8][R62.64], P2 ;  /* 0x373000003e067fae */ /* 0x000fe80009121848 */
[----:B------:R-:W-:Y:S01]  /*22540*/  LDGSTS.E [R6+0x37700], desc[UR8][R154.64], P2 ;  /* 0x377000009a067fae */ /* 0x000fe20009121848 */
[C---:B------:R-:W-:Y:S01]  /*22550*/  IADD3 R37, R9.reuse, 0x100000, RZ ;  /* 0x0010000009257810 */ /* 0x040fe20007ffe0ff */
[C---:B------:R-:W-:Y:S01]  /*22560*/  VIADD R36, R9.reuse, 0x100000 ;  /* 0x0010000009247836 */ /* 0x040fe20000000000 */
[C---:B------:R-:W-:Y:S01]  /*22570*/  IADD3 R34, R9.reuse, 0x100000, RZ ;  /* 0x0010000009227810 */ /* 0x040fe20007ffe0ff */
[----:B------:R-:W-:Y:S01]  /*22580*/  LDGSTS.E [R6+0x37b00], desc[UR8][R152.64], P2 ;  /* 0x37b0000098067fae */ /* 0x000fe20009121848 */
[C---:B------:R-:W-:Y:S01]  /*22590*/  VIADD R35, R9.reuse, 0x100000 ;  /* 0x0010000009237836 */ /* 0x040fe20000000000 */
[C---:B------:R-:W-:Y:S01]  /*225a0*/  IADD3 R44, R9.reuse, 0x100000, RZ ;  /* 0x00100000092c7810 */ /* 0x040fe20007ffe0ff */
[C---:B------:R-:W-:Y:S01]  /*225b0*/  VIADD R45, R9.reuse, 0x100000 ;  /* 0x00100000092d7836 */ /* 0x040fe20000000000 */
[----:B------:R-:W-:Y:S01]  /*225c0*/  LDGSTS.E [R6+0x37f00], desc[UR8][R22.64], P2 ;  /* 0x37f0000016067fae */ /* 0x000fe20009121848 */
[----:B------:R-:W-:Y:S01]  /*225d0*/  VIADD R43, R9, 0x100000 ;  /* 0x00100000092b7836 */ /* 0x000fe20000000000 */
[----:B-1----:R-:W1:Y:S01]  /*225e0*/  LDC R46, c[0x0][0x230] ;  /* 0x00008c00ff2e7b82 */ /* 0x002e620000000800 */
[----:B------:R-:W-:Y:S01]  /*225f0*/  VIADD R251, R251, 0xfffffefe ;  /* 0xfffffefefbfb7836 */ /* 0x000fe20000000000 */
[----:B------:R-:W0:Y:S06]  /*22600*/  LDGDEPBAR ;  /* 0x00000000000079af */ /* 0x000e2c0000000000 */
[----:B------:R-:W-:Y:S01]  /*22610*/  BAR.SYNC.DEFER_BLOCKING 0x0 ;  /* 0x0000000000007b1d */ /* 0x000fe20000010000 */
[----:B------:R-:W-:-:S07]  /*22620*/  ISETP.GE.U32.AND P1, PT, R251, 0x7ffffebf, PT ;  /* 0x7ffffebffb00780c */ /* 0x000fce0003f26070 */
[----:B------:R-:W1:Y:S01]  /*22630*/  LDC R251, c[0x0][0x230] ;  /* 0x00008c00fffb7b82 */ /* 0x000e620000000800 */
[C---:B----4-:R-:W-:Y:S01]  /*22640*/  IMAD.WIDE R24, R2.reuse, 0x4, R100 ;  /* 0x0000000402187825 */ /* 0x050fe200078e0264 */
[----:B------:R-:W-:Y:S01]  /*22650*/  @!PT LDS RZ, [RZ] ;  /* 0x00000000fffff984 */ /* 0x000fe20000000800 */
[----:B------:R-:W-:Y:S01]  /*22660*/  @!PT LDS RZ, [RZ] ;  /* 0x00000000fffff984 */ /* 0x000fe20000000800 */
[----:B------:R-:W-:Y:S01]  /*22670*/  @!PT LDS RZ, [RZ] ;  /* 0x00000000fffff984 */ /* 0x000fe20000000800 */
[----:B------:R-:W-:Y:S06]  /*22680*/  LDGSTS.E [R249+-0x80000], desc[UR8][R20.64], !P0 ;  /* 0x8000000014f97fae */ /* 0x000fec000c121848 */
[----:B------:R-:W4:Y:S01]  /*22690*/  LDC R47, c[0x0][0x230] ;  /* 0x00008c00ff2f7b82 */ /* 0x000f220000000800 */
[----:B------:R1:W-:Y:S04]  /*226a0*/  LDGSTS.E [R250+-0x7c000], desc[UR8][R18.64], !P0 ;  /* 0x8400000012fa7fae */ /* 0x0003e8000c121848 */
[----:B------:R2:W-:Y:S01]  /*226b0*/  LDGSTS.E [R252+-0x78000], desc[UR8][R16.64], !P0 ;  /* 0x8800000010fc7fae */ /* 0x0005e2000c121848 */
[----:B---3--:R-:W-:-:S02]  /*226c0*/  IMAD.WIDE R26, R2, 0x4, R98 ;  /* 0x00000004021a7825 */ /* 0x008fc400078e0262 */
[----:B-1----:R-:W1:Y:S01]  /*226d0*/  LDC R19, c[0x0][0x230] ;  /* 0x00008c00ff137b82 */ /* 0x002e620000000800 */
[----:B------:R3:W-:Y:S01]  /*226e0*/  LDGSTS.E [R233+-0x74000], desc[UR8][R14.64], !P0 ;  /* 0x8c0000000ee97fae */ /* 0x0007e2000c121848 */
[----:B------:R-:W-:-:S06]  /*226f0*/  VIADD R18, R251, 0xfffffefd ;  /* 0xfffffefdfb127836 */ /* 0x000fcc0000000000 */
[----:B------:R-:W4:Y:S01]  /*22700*/  LDC R251, c[0x0][0x230] ;  /* 0x00008c00fffb7b82 */ /* 0x000f220000000800 */
[----:B--2---:R-:W-:Y:S01]  /*22710*/  IADD3 R17, R7, 0x100000, RZ ;  /* 0x0010000007117810 */ /* 0x004fe20007ffe0ff */
[----:B------:R-:W-:-:S04]  /*22720*/  IMAD.WIDE R28, R2, 0x4, R96 ;  /* 0x00000004021c7825 */ /* 0x000fc800078e0260 */
[C---:B------:R-:W-:Y:S01]  /*22730*/  VIADD R16, R7.reuse, 0x100000 ;  /* 0x0010000007107836 */ /* 0x040fe20000000000 */
[C---:B---3--:R-:W-:Y:S01]  /*22740*/  IADD3 R14, R7.reuse, 0x100000, RZ ;  /* 0x00100000070e7810 */ /* 0x048fe20007ffe0ff */
[----:B------:R-:W-:Y:S01]  /*22750*/  VIADD R15, R7, 0x100000 ;  /* 0x00100000070f7836 */ /* 0x000fe20000000000 */
[----:B------:R-:W2:Y:S01]  /*22760*/  LDC R54, c[0x0][0x230] ;  /* 0x00008c00ff367b82 */ /* 0x000ea20000000800 */
[----:B------:R-:W-:Y:S01]  /*22770*/  IMAD.WIDE R20, R2, 0x4, R102 ;  /* 0x0000000402147825 */ /* 0x000fe200078e0266 */
[----:B------:R3:W-:Y:S04]  /*22780*/  STL.64 [R1+0x390], R28 ;  /* 0x0003901c01007387 */ /* 0x0007e80000100a00 */
[----:B------:R3:W-:Y:S01]  /*22790*/  LDGSTS.E [R17+-0x7fffc], desc[UR8][R28.64], !P1 ;  /* 0x800040001c117fae */ /* 0x0007e2000c921848 */
[----:B------:R-:W-:Y:S01]  /*227a0*/  ISETP.GE.U32.AND P0, PT, R18, 0x7ffffebe, PT ;  /* 0x7ffffebe1200780c */ /* 0x000fe20003f06070 */
[----:B------:R-:W-:Y:S01]  /*227b0*/  IMAD.WIDE R30, R2, 0x4, R104 ;  /* 0x00000004021e7825 */ /* 0x000fe200078e0268 */
[----:B------:R-:W1:Y:S01]  /*227c0*/  LDC R62, c[0x0][0x230] ;  /* 0x00008c00ff3e7b82 */ /* 0x000e620000000800 */
[----:B------:R-:W-:Y:S04]  /*227d0*/  STL.64 [R1+0x388], R26 ;  /* 0x0003881a01007387 */ /* 0x000fe80000100a00 */
[----:B------:R-:W-:Y:S01]  /*227e0*/  LDGSTS.E [R16+-0x7bffc], desc[UR8][R26.64], !P1 ;  /* 0x840040001a107fae */ /* 0x000fe2000c921848 */
[----:B------:R-:W-:-:S02]  /*227f0*/  VIADD R38, R38, 0xfffffed4 ;  /* 0xfffffed426267836 */ /* 0x000fc40000000000 */
[----:B------:R-:W-:Y:S01]  /*22800*/  VIADD R42, R9, 0x100000 ;  /* 0x00100000092a7836 */ /* 0x000fe20000000000 */
[----:B------:R-:W-:Y:S01]  /*22810*/  STL.64 [R1+0x380], R24 ;  /* 0x0003801801007387 */ /* 0x000fe20000100a00 */
[----:B------:R-:W-:Y:S01]  /*22820*/  VIADD R46, R46, 0xfffffef3 ;  /* 0xfffffef32e2e7836 */ /* 0x000fe20000000000 */
[C---:B------:R-:W-:Y:S01]  /*22830*/  IADD3 R53, R10.reuse, 0x100000, RZ ;  /* 0x001000000a357810 */ /* 0x040fe20007ffe0ff */
[C---:B------:R-:W-:Y:S01]  /*22840*/  VIADD R52, R10.reuse, 0x100000 ;  /* 0x001000000a347836 */ /* 0x040fe20000000000 */
[----:B------:R-:W-:Y:S01]  /*22850*/  LDGSTS.E [R15+-0x77ffc], desc[UR8][R24.64], !P1 ;  /* 0x88004000180f7fae */ /* 0x000fe2000c921848 */
[C---:B------:R-:W-:Y:S01]  /*22860*/  VIADD R51, R10.reuse, 0x100000 ;  /* 0x001000000a337836 */ /* 0x040fe20000000000 */
[----:B------:R-:W-:Y:S01]  /*22870*/  IADD3 R50, R10, 0x100000, RZ ;  /* 0x001000000a327810 */ /* 0x000fe20007ffe0ff */
[----:B--2---:R-:W-:Y:S01]  /*22880*/  VIADD R54, R54, 0xfffffed2 ;  /* 0xfffffed236367836 */ /* 0x004fe20000000000 */
[----:B------:R2:W-:Y:S01]  /*22890*/  STL.64 [R1+0x378], R20 ;  /* 0x0003781401007387 */ /* 0x0005e20000100a00 */
[C---:B------:R-:W-:Y:S01]  /*228a0*/  VIADD R61, R10.reuse, 0x100000 ;  /* 0x001000000a3d7836 */ /* 0x040fe20000000000 */
[C---:B------:R-:W-:Y:S01]  /*228b0*/  IADD3 R60, R10.reuse, 0x100000, RZ ;  /* 0x001000000a3c7810 */ /* 0x040fe20007ffe0ff */
[----:B------:R-:W-:Y:S01]  /*228c0*/  VIADD R59, R10, 0x100000 ;  /* 0x001000000a3b7836 */ /* 0x000fe20000000000 */
[----:B------:R2:W-:Y:S01]  /*228d0*/  LDGSTS.E [R14+-0x73ffc], desc[UR8][R20.64], !P1 ;  /* 0x8c004000140e7fae */ /* 0x0005e2000c921848 */
[----:B----4-:R-:W-:-:S02]  /*228e0*/  VIADD R18, R251, 0xfffffefc ;  /* 0xfffffefcfb127836 */ /* 0x010fc40000000000 */
[C---:B------:R-:W-:Y:S02]  /*228f0*/  VIADD R58, R10.reuse, 0x100000 ;  /* 0x001000000a3a7836 */ /* 0x040fe40000000000 */
[C---:B------:R-:W-:Y:S01]  /*22900*/  VIADD R69, R10.reuse, 0x100000 ;  /* 0x001000000a457836 */ /* 0x040fe20000000000 */
[----:B------:R-:W-:Y:S01]  /*22910*/  IADD3 R67, R10, 0x100000, RZ ;  /* 0x001000000a437810 */ /* 0x000fe20007ffe0ff */
[----:B---3--:R-:W-:-:S04]  /*22920*/  IMAD.WIDE R28, R2, 0x4, R106 ;  /* 0x00000004021c7825 */ /* 0x008fc800078e026a */
[----:B------:R-:W-:Y:S01]  /*22930*/  VIADD R68, R10, 0x100000 ;  /* 0x001000000a447836 */ /* 0x000fe20000000000 */
[----:B--2---:R-:W2:Y:S01]  /*22940*/  LDC R21, c[0x0][0x230] ;  /* 0x00008c00ff157b82 */ /* 0x004ea20000000800 */
[----:B------:R-:W-:Y:S01]  /*22950*/  ISETP.GE.U32.AND P1, PT, R18, 0x7ffffebd, PT ;  /* 0x7ffffebd1200780c */ /* 0x000fe20003f26070 */
[C---:B------:R-:W-:Y:S01]  /*22960*/  IMAD.WIDE R26, R2.reuse, 0x4, R108 ;  /* 0x00000004021a7825 */ /* 0x040fe200078e026c */
[----:B------:R3:W-:Y:S05]  /*22970*/  STL.64 [R1+0x370], R30 ;  /* 0x0003701e01007387 */ /* 0x0007ea0000100a00 */
[----:B------:R-:W4:Y:S01]  /*22980*/  LDC R20, c[0x0][0x230] ;  /* 0x00008c00ff147b82 */ /* 0x000f220000000800 */
[----:B-1----:R-:W-:Y:S01]  /*22990*/  VIADD R18, R19, 0xfffffedf ;  /* 0xfffffedf13127836 */ /* 0x002fe20000000000 */
[----:B------:R3:W-:Y:S01]  /*229a0*/  LDGSTS.E [R17+-0x7fff8], desc[UR8][R30.64], !P0 ;  /* 0x800080001e117fae */ /* 0x0007e2000c121848 */
[----:B------:R-:W-:-:S03]  /*229b0*/  IMAD.WIDE R24, R2, 0x4, R110 ;  /* 0x0000000402187825 */ /* 0x000fc600078e026e */
[----:B------:R1:W-:Y:S02]  /*229c0*/  STL.64 [R1+0x368], R28 ;  /* 0x0003681c01007387 */ /* 0x0003e40000100a00 */
[----:B------:R-:W4:Y:S02]  /*229d0*/  LDC R19, c[0x0][0x230] ;  /* 0x00008c00ff137b82 */ /* 0x000f240000000800 */
[----:B------:R1:W-:Y:S01]  /*229e0*/  LDGSTS.E [R16+-0x7bff8], desc[UR8][R28.64], !P0 ;  /* 0x840080001c107fae */ /* 0x0003e2000c121848 */
[----:B---3--:R-:W-:-:S03]  /*229f0*/  IMAD.WIDE R30, R2, 0x4, R112 ;  /* 0x00000004021e7825 */ /* 0x008fc600078e0270 */
[----:B------:R3:W-:Y:S01]  /*22a00*/  STL.64 [R1+0x360], R26 ;  /* 0x0003601a01007387 */ /* 0x0007e20000100a00 */
[----:B------:R-:W-:-:S03]  /*22a10*/  VIADD R66, R10, 0x100000 ;  /* 0x001000000a427836 */ /* 0x000fc60000000000 */
[----:B------:R3:W-:Y:S01]  /*22a20*/  LDGSTS.E [R15+-0x77ff8], desc[UR8][R26.64], !P0 ;  /* 0x880080001a0f7fae */ /* 0x0007e2000c121848 */
[----:B------:R-:W-:Y:S01]  /*22a30*/  VIADD R62, R62, 0xfffffed1 ;  /* 0xfffffed13e3e7836 */ /* 0x000fe20000000000 */
[----:B------:R-:W-:Y:S01]  /*22a40*/  IADD3 R77, R10, 0x100000, RZ ;  /* 0x001000000a4d7810 */ /* 0x000fe20007ffe0ff */
[----:B-1----:R-:W-:Y:S01]  /*22a50*/  IMAD.WIDE R28, R2, 0x4, R114 ;  /* 0x00000004021c7825 */ /* 0x002fe200078e0272 */
[----:B------:R1:W-:Y:S01]  /*22a60*/  STL.64 [R1+0x358], R24 ;  /* 0x0003581801007387 */ /* 0x0003e20000100a00 */
[----:B------:R-:W-:Y:S01]  /*22a70*/  IADD3 R74, R10, 0x100000, RZ ;  /* 0x001000000a4a7810 */ /* 0x000fe20007ffe0ff */
[----:B------:R-:W4:Y:S02]  /*22a80*/  LDC R102, c[0x0][0x230] ;  /* 0x00008c00ff667b82 */ /* 0x000f240000000800 */
[----:B------:R1:W-:Y:S01]  /*22a90*/  LDGSTS.E [R14+-0x73ff8], desc[UR8][R24.64], !P0 ;  /* 0x8c008000180e7fae */ /* 0x0003e2000c121848 */
[----:B------:R-:W-:Y:S01]  /*22aa0*/  ISETP.GE.U32.AND P0, PT, R18, 0x7ffffea0, PT ;  /* 0x7ffffea01200780c */ /* 0x000fe20003f06070 */
[----:B---3--:R-:W-:-:S02]  /*22ab0*/  IMAD.WIDE R26, R2, 0x4, R116 ;  /* 0x00000004021a7825 */ /* 0x008fc400078e0274 */
[----:B------:R3:W-:Y:S01]  /*22ac0*/  LDGSTS.E [R17+-0x7fff4], desc[UR8][R30.64], !P1 ;  /* 0x8000c0001e117fae */ /* 0x0007e2000c921848 */
[----:B--2---:R-:W-:Y:S01]  /*22ad0*/  IADD3 R18, R21, -0x122, RZ ;  /* 0xfffffede15127810 */ /* 0x004fe20007ffe0ff */
[----:B------:R-:W2:Y:S02]  /*22ae0*/  LDC R110, c[0x0][0x230] ;  /* 0x00008c00ff6e7b82 */ /* 0x000ea40000000800 */
[----:B------:R3:W-:Y:S01]  /*22af0*/  LDGSTS.E [R16+-0x7bff4], desc[UR8][R28.64], !P1 ;  /* 0x8400c0001c107fae */ /* 0x0007e2000c921848 */
[----:B-1----:R-:W-:-:S03]  /*22b00*/  IMAD.WIDE R24, R2, 0x4, R118 ;  /* 0x0000000402187825 */ /* 0x002fc600078e0276 */
[----:B------:R1:W-:Y:S02]  /*22b10*/  LDGSTS.E [R15+-0x77ff4], desc[UR8][R26.64], !P1 ;  /* 0x8800c0001a0f7fae */ /* 0x0003e4000c921848 */
[----:B------:R-:W2:Y:S02]  /*22b20*/  LDC R21, c[0x0][0x230] ;  /* 0x00008c00ff157b82 */ /* 0x000ea40000000800 */
[----:B------:R1:W-:Y:S01]  /*22b30*/  LDGSTS.E [R14+-0x73ff4], desc[UR8][R24.64], !P1 ;  /* 0x8c00c000180e7fae */ /* 0x0003e2000c921848 */
[----:B------:R-:W-:-:S03]  /*22b40*/  ISETP.GE.U32.AND P1, PT, R18, 0x7ffffe9f, PT ;  /* 0x7ffffe9f1200780c */ /* 0x000fc60003f26070 */
[----:B------:R3:W-:Y:S01]  /*22b50*/  STL.64 [R1+0x350], R30 ;  /* 0x0003501e01007387 */ /* 0x0007e20000100a00 */
[C---:B------:R-:W-:Y:S02]  /*22b60*/  VIADD R76, R10.reuse, 0x100000 ;  /* 0x001000000a4c7836 */ /* 0x040fe40000000000 */
[----:B------:R-:W-:Y:S01]  /*22b70*/  VIADD R75, R10, 0x100000 ;  /* 0x001000000a4b7836 */ /* 0x000fe20000000000 */
[----:B------:R1:W-:Y:S01]  /*22b80*/  STL.64 [R1+0x348], R28 ;  /* 0x0003481c01007387 */ /* 0x0003e20000100a00 */
[----:B----4-:R-:W-:Y:S01]  /*22b90*/  VIADD R18, R20, 0xfffffedd ;  /* 0xfffffedd14127836 */ /* 0x010fe20000000000 */
[----:B------:R-:W-:Y:S01]  /*22ba0*/  IADD3 R86, R86, -0x132, RZ ;  /* 0xfffffece56567810 */ /* 0x000fe20007ffe0ff */
[----:B------:R-:W4:Y:S01]  /*22bb0*/  LDC R20, c[0x0][0x230] ;  /* 0x00008c00ff147b82 */ /* 0x000f220000000800 */
[----:B------:R1:W-:Y:S01]  /*22bc0*/  STL.64 [R1+0x340], R26 ;  /* 0x0003401a01007387 */ /* 0x0003e20000100a00 */
[----:B---3--:R-:W-:-:S03]  /*22bd0*/  IMAD.WIDE R30, R2, 0x4, R120 ;  /* 0x00000004021e7825 */ /* 0x008fc600078e0278 */
[----:B------:R3:W-:Y:S01]  /*22be0*/  STL.64 [R1+0x338], R24 ;  /* 0x0003381801007387 */ /* 0x0007e20000100a00 */
[C---:B------:R-:W-:Y:S02]  /*22bf0*/  IADD3 R83, R11.reuse, 0x100000, RZ ;  /* 0x001000000b537810 */ /* 0x040fe40007ffe0ff */
[----:B------:R-:W4:Y:S01]  /*22c00*/  LDC R112, c[0x0][0x230] ;  /* 0x00008c00ff707b82 */ /* 0x000f220000000800 */
[C---:B-1----:R-:W-:Y:S01]  /*22c10*/  IMAD.WIDE R28, R2.reuse, 0x4, R122 ;  /* 0x00000004021c7825 */ /* 0x042fe200078e027a */
[----:B------:R1:W-:Y:S03]  /*22c20*/  STL.64 [R1+0x330], R30 ;  /* 0x0003301e01007387 */ /* 0x0003e60000100a00 */
[----:B------:R-:W-:Y:S01]  /*22c30*/  IMAD.WIDE R26, R2, 0x4, R124 ;  /* 0x00000004021a7825 */ /* 0x000fe200078e027c */
[----:B------:R1:W-:Y:S03]  /*22c40*/  LDGSTS.E [R17+-0x70000], desc[UR8][R30.64], !P0 ;  /* 0x900000001e117fae */ /* 0x0003e6000c121848 */
[----:B------:R-:W-:-:S02]  /*22c50*/  VIADD R85, R11, 0x100000 ;  /* 0x001000000b557836 */ /* 0x000fc40000000000 */
[C---:B------:R-:W-:Y:S02]  /*22c60*/  VIADD R84, R11.reuse, 0x100000 ;  /* 0x001000000b547836 */ /* 0x040fe40000000000 */
[C---:B------:R-:W-:Y:S01]  /*22c70*/  VIADD R82, R11.reuse, 0x100000 ;  /* 0x001000000b527836 */ /* 0x040fe20000000000 */
[----:B------:R-:W-:Y:S01]  /*22c80*/  IADD3 R93, R11, 0x100000, RZ ;  /* 0x001000000b5d7810 */ /* 0x000fe20007ffe0ff */
[----:B---3--:R-:W-:Y:S01]  /*22c90*/  IMAD.WIDE R24, R2, 0x4, R126 ;  /* 0x0000000402187825 */ /* 0x008fe200078e027e */
[----:B------:R3:W-:Y:S03]  /*22ca0*/  STL.64 [R1+0x328], R28 ;  /* 0x0003281c01007387 */ /* 0x0007e60000100a00 */
[----:B------:R-:W-:Y:S01]  /*22cb0*/  VIADD R94, R94, 0xfffffecd ;  /* 0xfffffecd5e5e7836 */ /* 0x000fe20000000000 */
[----:B------:R3:W-:Y:S01]  /*22cc0*/  LDGSTS.E [R16+-0x6c000], desc[UR8][R28.64], !P0 ;  /* 0x940000001c107fae */ /* 0x0007e2000c121848 */
[----:B-1----:R-:W-:-:S04]  /*22cd0*/  IMAD.WIDE R30, R2, 0x4, R128 ;  /* 0x00000004021e7825 */ /* 0x002fc800078e0280 */
[C---:B------:R-:W-:Y:S01]  /*22ce0*/  VIADD R92, R11.reuse, 0x100000 ;  /* 0x001000000b5c7836 */ /* 0x040fe20000000000 */
[----:B------:R1:W-:Y:S01]  /*22cf0*/  STL.64 [R1+0x320], R26 ;  /* 0x0003201a01007387 */ /* 0x0003e20000100a00 */
[----:B------:R-:W-:Y:S02]  /*22d00*/  VIADD R102, R102, 0xfffffecc ;  /* 0xfffffecc66667836 */ /* 0x000fe40000000000 */
[C---:B------:R-:W-:Y:S01]  /*22d10*/  VIADD R109, R11.reuse, 0x100000 ;  /* 0x001000000b6d7836 */ /* 0x040fe20000000000 */
[----:B------:R1:W-:Y:S01]  /*22d20*/  LDGSTS.E [R15+-0x68000], desc[UR8][R26.64], !P0 ;  /* 0x980000001a0f7fae */ /* 0x0003e2000c121848 */
[C---:B------:R-:W-:Y:S01]  /*22d30*/  VIADD R108, R11.reuse, 0x100000 ;  /* 0x001000000b6c7836 */ /* 0x040fe20000000000 */
[C---:B------:R-:W-:Y:S01]  /*22d40*/  IADD3 R107, R11.reuse, 0x100000, RZ ;  /* 0x001000000b6b7810 */ /* 0x040fe20007ffe0ff */
[----:B---3--:R-:W-:Y:S01]  /*22d50*/  IMAD.WIDE R28, R2, 0x4, R130 ;  /* 0x00000004021c7825 */ /* 0x008fe200078e0282 */
[----:B------:R3:W-:Y:S03]  /*22d60*/  STL.64 [R1+0x318], R24 ;  /* 0x0003181801007387 */ /* 0x0007e60000100a00 */
[----:B------:R-:W-:Y:S01]  /*22d70*/  VIADD R106, R11, 0x100000 ;  /* 0x001000000b6a7836 */ /* 0x000fe20000000000 */
[----:B------:R3:W-:Y:S01]  /*22d80*/  LDGSTS.E [R14+-0x64000], desc[UR8][R24.64], !P0 ;  /* 0x9c000000180e7fae */ /* 0x0007e2000c121848 */
[----:B------:R-:W-:Y:S01]  /*22d90*/  ISETP.GE.U32.AND P0, PT, R18, 0x7ffffe9e, PT ;  /* 0x7ffffe9e1200780c */ /* 0x000fe20003f06070 */
[----:B------:R-:W-:Y:S01]  /*22da0*/  VIADD R18, R19, 0xfffffedc ;  /* 0xfffffedc13127836 */ /* 0x000fe20000000000 */
[----:B--2---:R-:W-:Y:S01]  /*22db0*/  IADD3 R110, R110, -0x115, RZ ;  /* 0xfffffeeb6e6e7810 */ /* 0x004fe20007ffe0ff */
[C---:B-1----:R-:W-:Y:S01]  /*22dc0*/  IMAD.WIDE R26, R2.reuse, 0x4, R132 ;  /* 0x00000004021a7825 */ /* 0x042fe200078e0284 */
[----:B------:R1:W-:Y:S01]  /*22dd0*/  LDGSTS.E [R17+-0x6fffc], desc[UR8][R30.64], !P1 ;  /* 0x900040001e117fae */ /* 0x0003e2000c921848 */
[----:B------:R-:W2:Y:S03]  /*22de0*/  LDC R19, c[0x0][0x230] ;  /* 0x00008c00ff137b82 */ /* 0x000ea60000000800 */
[----:B------:R1:W-:Y:S01]  /*22df0*/  LDGSTS.E [R16+-0x6bffc], desc[UR8][R28.64], !P1 ;  /* 0x940040001c107fae */ /* 0x0003e2000c921848 */
[----:B---3--:R-:W-:-:S03]  /*22e00*/  IMAD.WIDE R24, R2, 0x4, R134 ;  /* 0x0000000402187825 */ /* 0x008fc600078e0286 */
[----:B------:R3:W-:Y:S01]  /*22e10*/  LDGSTS.E [R15+-0x67ffc], desc[UR8][R26.64], !P1 ;  /* 0x980040001a0f7fae */ /* 0x0007e2000c921848 */
[----:B------:R-:W-:Y:S01]  /*22e20*/  IADD3 R111, R12, 0x100000, RZ ;  /* 0x001000000c6f7810 */ /* 0x000fe20007ffe0ff */
[----:B------:R-:W2:Y:S02]  /*22e30*/  LDC R120, c[0x0][0x230] ;  /* 0x00008c00ff787b82 */ /* 0x000ea40000000800 */
[----:B------:R3:W-:Y:S01]  /*22e40*/  LDGSTS.E [R14+-0x63ffc], desc[UR8][R24.64], !P1 ;  /* 0x9c004000180e7fae */ /* 0x0007e2000c921848 */
[----:B------:R-:W-:-:S03]  /*22e50*/  ISETP.GE.U32.AND P1, PT, R18, 0x7ffffe9d, PT ;  /* 0x7ffffe9d1200780c */ /* 0x000fc60003f26070 */
[----:B------:R1:W-:Y:S01]  /*22e60*/  STL.64 [R1+0x310], R30 ;  /* 0x0003101e01007387 */ /* 0x0003e20000100a00 */
[----:B----4-:R-:W-:Y:S01]  /*22e70*/  VIADD R112, R112, 0xfffffeea ;  /* 0xfffffeea70707836 */ /* 0x010fe20000000000 */
[----:B------:R-:W4:Y:S02]  /*22e80*/  LDC R128, c[0x0][0x230] ;  /* 0x00008c00ff807b82 */ /* 0x000f240000000800 */
[----:B------:R3:W-:Y:S04]  /*22e90*/  STL.64 [R1+0x308], R28 ;  /* 0x0003081c01007387 */ /* 0x0007e80000100a00 */
[----:B------:R3:W-:Y:S01]  /*22ea0*/  STL.64 [R1+0x300], R26 ;  /* 0x0003001a01007387 */ /* 0x0007e20000100a00 */
[----:B-1----:R-:W-:-:S03]  /*22eb0*/  IMAD.WIDE R30, R2, 0x4, R136 ;  /* 0x00000004021e7825 */ /* 0x002fc600078e0288 */
[----:B------:R1:W-:Y:S01]  /*22ec0*/  STL.64 [R1+0x2f8], R24 ;  /* 0x0002f81801007387 */ /* 0x0003e20000100a00 */
[----:B------:R-:W-:Y:S01]  /*22ed0*/  IADD3 R18, R21, -0x105, RZ ;  /* 0xfffffefb15127810 */ /* 0x000fe20007ffe0ff */
[----:B------:R-:W4:Y:S01]  /*22ee0*/  LDC R136, c[0x0][0x230] ;  /* 0x00008c00ff887b82 */ /* 0x000f220000000800 */
[C---:B---3--:R-:W-:Y:S01]  /*22ef0*/  IMAD.WIDE R28, R2.reuse, 0x4, R138 ;  /* 0x00000004021c7825 */ /* 0x048fe200078e028a */
[----:B------:R3:W-:Y:S03]  /*22f00*/  STL.64 [R1+0x2f0], R30 ;  /* 0x0002f01e01007387 */ /* 0x0007e60000100a00 */
[C---:B------:R-:W-:Y:S01]  /*22f10*/  IMAD.WIDE R26, R2.reuse, 0x4, R140 ;  /* 0x00000004021a7825 */ /* 0x040fe200078e028c */
[----:B------:R3:W-:Y:S02]  /*22f20*/  LDGSTS.E [R17+-0x6fff8], desc[UR8][R30.64], !P0 ;  /* 0x900080001e117fae */ /* 0x0007e4000c121848 */
[----:B------:R-:W4:Y:S01]  /*22f30*/  LDC R21, c[0x0][0x230] ;  /* 0x00008c00ff157b82 */ /* 0x000f220000000800 */
[C---:B-1----:R-:W-:Y:S01]  /*22f40*/  IMAD.WIDE R24, R2.reuse, 0x4, R142 ;  /* 0x0000000402187825 */ /* 0x042fe200078e028e */
[----:B------:R1:W-:Y:S04]  /*22f50*/  STL.64 [R1+0x2e8], R28 ;  /* 0x0002e81c01007387 */ /* 0x0003e80000100a00 */
[----:B------:R1:W-:Y:S01]  /*22f60*/  LDGSTS.E [R16+-0x6bff8], desc[UR8][R28.64], !P0 ;  /* 0x940080001c107fae */ /* 0x0003e2000c121848 */
[----:B---3--:R-:W-:-:S03]  /*22f70*/  IMAD.WIDE R30, R2, 0x4, R144 ;  /* 0x00000004021e7825 */ /* 0x008fc600078e0290 */
[----:B------:R3:W-:Y:S01]  /*22f80*/  STL.64 [R1+0x2e0], R26 ;  /* 0x0002e01a01007387 */ /* 0x0007e20000100a00 */
[----:B--2---:R-:W-:-:S03]  /*22f90*/  VIADD R120, R120, 0xfffffee9 ;  /* 0xfffffee978787836 */ /* 0x004fc60000000000 */
[----:B------:R3:W-:Y:S01]  /*22fa0*/  LDGSTS.E [R15+-0x67ff8], desc[UR8][R26.64], !P0 ;  /* 0x980080001a0f7fae */ /* 0x0007e2000c121848 */
[----:B----4-:R-:W-:Y:S01]  /*22fb0*/  IADD3 R128, R128, -0x118, RZ ;  /* 0xfffffee880807810 */ /* 0x010fe20007ffe0ff */
[----:B------:R-:W-:Y:S01]  /*22fc0*/  VIADD R136, R136, 0xfffffecb ;  /* 0xfffffecb88887836 */ /* 0x000fe20000000000 */
[----:B------:R-:W2:Y:S01]  /*22fd0*/  LDC R144, c[0x0][0x230] ;  /* 0x00008c00ff907b82 */ /* 0x000ea20000000800 */
[C---:B-1----:R-:W-:Y:S01]  /*22fe0*/  IMAD.WIDE R28, R2.reuse, 0x4, R146 ;  /* 0x00000004021c7825 */ /* 0x042fe200078e0292 */
[----:B------:R1:W-:Y:S04]  /*22ff0*/  STL.64 [R1+0x2d8], R24 ;  /* 0x0002d81801007387 */ /* 0x0003e80000100a00 */
[----:B------:R1:W-:Y:S01]  /*23000*/  LDGSTS.E [R14+-0x63ff8], desc[UR8][R24.64], !P0 ;  /* 0x9c008000180e7fae */ /* 0x0003e2000c121848 */
[----:B---3--:R-:W-:-:S03]  /*23010*/  IMAD.WIDE R26, R2, 0x4, R148 ;  /* 0x00000004021a7825 */ /* 0x008fc600078e0294 */
[----:B------:R-:W-:Y:S04]  /*23020*/  STL.64 [R1+0x1cf8], R6 ;  /* 0x001cf80601007387 */ /* 0x000fe80000100a00 */
[----:B------:R-:W-:Y:S01]  /*23030*/  STL.64 [R1+0x2d0], R30 ;  /* 0x0002d01e01007387 */ /* 0x000fe20000100a00 */
[----:B-1----:R-:W-:-:S03]  /*23040*/  IMAD.WIDE R24, R2, 0x4, R150 ;  /* 0x0000000402187825 */ /* 0x002fc600078e0296 */
[----:B------:R-:W-:Y:S04]  /*23050*/  LDGSTS.E [R17+-0x6fff4], desc[UR8][R30.64], !P1 ;  /* 0x9000c0001e117fae */ /* 0x000fe8000c921848 */
[----:B------:R-:W-:Y:S04]  /*23060*/  STL.64 [R1+0x2c8], R28 ;  /* 0x0002c81c01007387 */ /* 0x000fe80000100a00 */
[----:B------:R1:W-:Y:S04]  /*23070*/  LDGSTS.E [R16+-0x6bff4], desc[UR8][R28.64], !P1 ;  /* 0x9400c0001c107fae */ /* 0x0003e8000c921848 */
[----:B------:R-:W-:Y:S04]  /*23080*/  STL.64 [R1+0x2c0], R26 ;  /* 0x0002c01a01007387 */ /* 0x000fe80000100a00 */
[----:B------:R-:W-:Y:S04]  /*23090*/  LDGSTS.E [R15+-0x67ff4], desc[UR8][R26.64], !P1 ;  /* 0x9800c0001a0f7fae */ /* 0x000fe8000c921848 */
[----:B------:R3:W-:Y:S04]  /*230a0*/  STL.64 [R1+0x2b8], R24 ;  /* 0x0002b81801007387 */ /* 0x0007e80000100a00 */
[----:B------:R3:W-:Y:S01]  /*230b0*/  LDGSTS.E [R14+-0x63ff4], desc[UR8][R24.64], !P1 ;  /* 0x9c00c000180e7fae */ /* 0x0007e2000c921848 */
[----:B------:R-:W-:Y:S01]  /*230c0*/  ISETP.GE.U32.AND P0, PT, R18, 0x7ffffebc, PT ;  /* 0x7ffffebc1200780c */ /* 0x000fe20003f06070 */
[----:B------:R-:W-:Y:S01]  /*230d0*/  VIADD R18, R20, 0xfffffefa ;  /* 0xfffffefa14127836 */ /* 0x000fe20000000000 */
[C---:B-1----:R-:W-:Y:S01]  /*230e0*/  IADD3 R16, R8.reuse, 0x100000, RZ ;  /* 0x0010000008107810 */ /* 0x042fe20007ffe0ff */
[----:B------:R-:W-:Y:S01]  /*230f0*/  VIADD R17, R8, 0x100000 ;  /* 0x0010000008117836 */ /* 0x000fe20000000000 */
[----:B------:R-:W1:Y:S08]  /*23100*/  LDC R20, c[0x0][0x230] ;  /* 0x00008c00ff147b82 */ /* 0x000e700000000800 */
[----:B---3--:R-:W3:Y:S01]  /*23110*/  LDC R24, c[0x0][0x230] ;  /* 0x00008c00ff187b82 */ /* 0x008ee20000000800 */
[----:B------:R-:W-:Y:S01]  /*23120*/  IMAD.WIDE R30, R2, 0x4, R156 ;  /* 0x00000004021e7825 */ /* 0x000fe200078e029c */
[----:B------:R-:W-:-:S03]  /*23130*/  ISETP.GE.U32.AND P1, PT, R18, 0x7ffffebb, PT ;  /* 0x7ffffebb1200780c */ /* 0x000fc60003f26070 */
[----:B------:R-:W-:Y:S01]  /*23140*/  IMAD.WIDE R28, R2, 0x4, R158 ;  /* 0x00000004021c7825 */ /* 0x000fe200078e029e */
[----:B------:R4:W-:Y:S03]  /*23150*/  LDGSTS.E [R17+-0x80000], desc[UR8][R30.64], !P0 ;  /* 0x800000001e117fae */ /* 0x0009e6000c121848 */
[----:B------:R-:W-:Y:S02]  /*23160*/  VIADD R15, R8, 0x100000 ;  /* 0x00100000080f7836 */ /* 0x000fe40000000000 */
[----:B------:R-:W-:Y:S01]  /*23170*/  IMAD.WIDE R26, R2, 0x4, R160 ;  /* 0x00000004021a7825 */ /* 0x000fe200078e02a0 */
[----:B------:R-:W-:Y:S01]  /*23180*/  IADD3 R18, R19, -0x107, RZ ;  /* 0xfffffef913127810 */ /* 0x000fe20007ffe0ff */
[----:B------:R2:W-:Y:S01]  /*23190*/  LDGSTS.E [R16+-0x7c000], desc[UR8][R28.64], !P0 ;  /* 0x840000001c107fae */ /* 0x0005e2000c121848 */
[----:B------:R-:W1:Y:S01]  /*231a0*/  LDC R19, c[0x0][0x230] ;  /* 0x00008c00ff137b82 */ /* 0x000e620000000800 */
[----:B------:R-:W-:-:S02]  /*231b0*/  VIADD R14, R8, 0x100000 ;  /* 0x00100000080e7836 */ /* 0x000fc40000000000 */
[C---:B------:R-:W-:Y:S01]  /*231c0*/  IMAD.WIDE R6, R2.reuse, 0x4, R162 ;  /* 0x0000000402067825 */ /* 0x040fe200078e02a2 */
[----:B------:R4:W-:Y:S04]  /*231d0*/  STL.64 [R1+0x2b0], R30 ;  /* 0x0002b01e01007387 */ /* 0x0009e80000100a00 */
[----:B------:R2:W-:Y:S01]  /*231e0*/  LDGSTS.E [R15+-0x78000], desc[UR8][R26.64], !P0 ;  /* 0x880000001a0f7fae */ /* 0x0005e2000c121848 */
[----:B------:R-:W1:Y:S03]  /*231f0*/  LDC R156, c[0x0][0x230] ;  /* 0x00008c00ff9c7b82 */ /* 0x000e660000000800 */
[----:B------:R2:W-:Y:S04]  /*23200*/  STL.64 [R1+0x2a8], R28 ;  /* 0x0002a81c01007387 */ /* 0x0005e80000100a00 */
[----:B------:R2:W-:Y:S01]  /*23210*/  LDGSTS.E [R14+-0x74000], desc[UR8][R6.64], !P0 ;  /* 0x8c000000060e7fae */ /* 0x0005e2000c121848 */
[----:B----4-:R-:W-:Y:S01]  /*23220*/  IMAD.WIDE R30, R2, 0x4, R164 ;  /* 0x00000004021e7825 */ /* 0x010fe200078e02a4 */
[----:B------:R-:W-:Y:S01]  /*23230*/  ISETP.GE.U32.AND P0, PT, R18, 0x7ffffeba, PT ;  /* 0x7ffffeba1200780c */ /* 0x000fe20003f06070 */
[----:B------:R-:W4:Y:S01]  /*23240*/  LDC R164, c[0x0][0x230] ;  /* 0x00008c00ffa47b82 */ /* 0x000f220000000800 */
[----:B------:R2:W-:Y:S01]  /*23250*/  STL.64 [R1+0x2a0], R26 ;  /* 0x0002a01a01007387 */ /* 0x0005e20000100a00 */
[----:B---3--:R-:W-:-:S02]  /*23260*/  VIADD R18, R24, 0xfffffef8 ;  /* 0xfffffef818127836 */ /* 0x008fc40000000000 */
[C---:B--2---:R-:W-:Y:S01]  /*23270*/  IMAD.WIDE R28, R2.reuse, 0x4, R166 ;  /* 0x00000004021c7825 */ /* 0x044fe200078e02a6 */
[----:B------:R2:W-:Y:S04]  /*23280*/  STL.64 [R1+0x298], R6 ;  /* 0x0002980601007387 */ /* 0x0005e80000100a00 */
[----:B------:R3:W-:Y:S01]  /*23290*/  LDGSTS.E [R17+-0x7fffc], desc[UR8][R30.64], !P1 ;  /* 0x800040001e117fae */ /* 0x0007e2000c921848 */
[----:B------:R-:W-:-:S03]  /*232a0*/  IMAD.WIDE R26, R2, 0x4, R168 ;  /* 0x00000004021a7825 */ /* 0x000fc600078e02a8 */
[----:B------:R1:W-:Y:S01]  /*232b0*/  LDGSTS.E [R16+-0x7bffc], desc[UR8][R28.64], !P1 ;  /* 0x840040001c107fae */ /* 0x0003e2000c921848 */
[----:B--2---:R-:W-:-:S03]  /*232c0*/  IMAD.WIDE R6, R2, 0x4, R170 ;  /* 0x0000000402067825 */ /* 0x004fc600078e02aa */
[----:B------:R2:W-:Y:S04]  /*232d0*/  LDGSTS.E [R15+-0x77ffc], desc[UR8][R26.64], !P1 ;  /* 0x880040001a0f7fae */ /* 0x0005e8000c921848 */
[----:B------:R3:W-:Y:S04]  /*232e0*/  STL.64 [R1+0x290], R30 ;  /* 0x0002901e01007387 */ /* 0x0007e80000100a00 */
[----:B------:R4:W-:Y:S01]  /*232f0*/  LDGSTS.E [R14+-0x73ffc], desc[UR8][R6.64], !P1 ;  /* 0x8c004000060e7fae */ /* 0x0009e2000c921848 */
[----:B------:R-:W-:-:S03]  /*23300*/  ISETP.GE.U32.AND P1, PT, R18, 0x7ffffeb9, PT ;  /* 0x7ffffeb91200780c */ /* 0x000fc60003f26070 */
[----:B------:R2:W-:Y:S01]  /*23310*/  STL.64 [R1+0x288], R28 ;  /* 0x0002881c01007387 */ /* 0x0005e20000100a00 */
[----:B---3--:R-:W-:-:S03]  /*23320*/  IMAD.WIDE R30, R2, 0x4, R172 ;  /* 0x00000004021e7825 */ /* 0x008fc600078e02ac */
[----:B------:R3:W-:Y:S01]  /*23330*/  STL.64 [R1+0x280], R26 ;  /* 0x0002801a01007387 */ /* 0x0007e20000100a00 */
[----:B------:R-:W-:-:S03]  /*23340*/  VIADD R144, R144, 0xfffffeca ;  /* 0xfffffeca90907836 */ /* 0x000fc60000000000 */
[----:B------:R4:W-:Y:S01]  /*23350*/  STL.64 [R1+0x278], R6 ;  /* 0x0002780601007387 */ /* 0x0009e20000100a00 */
[----:B------:R-:W-:Y:S01]  /*23360*/  VIADD R18, R21, 0xfffffedb ;  /* 0xfffffedb15127836 */ /* 0x000fe20000000000 */
[----:B-1----:R-:W-:Y:S01]  /*23370*/  IADD3 R156, R156, -0x137, RZ ;  /* 0xfffffec99c9c7810 */ /* 0x002fe20007ffe0ff */
[C---:B--2---:R-:W-:Y:S01]  /*23380*/  IMAD.WIDE R28, R2.reuse, 0x4, R174 ;  /* 0x00000004021c7825 */ /* 0x044fe200078e02ae */
[----:B------:R-:W-:Y:S01]  /*23390*/  LDGSTS.E [R17+-0x7fff8], desc[UR8][R30.64], !P0 ;  /* 0x800080001e117fae */ /* 0x000fe2000c121848 */
[----:B------:R-:W1:Y:S02]  /*233a0*/  LDC R21, c[0x0][0x230] ;  /* 0x00008c00ff157b82 */ /* 0x000e640000000800 */
[C---:B---3--:R-:W-:Y:S01]  /*233b0*/  IMAD.WIDE R26, R2.reuse, 0x4, R176 ;  /* 0x00000004021a7825 */ /* 0x048fe200078e02b0 */
[----:B------:R-:W-:Y:S03]  /*233c0*/  STL.64 [R1+0x270], R30 ;  /* 0x0002701e01007387 */ /* 0x000fe60000100a00 */
[C---:B----4-:R-:W-:Y:S01]  /*233d0*/  IMAD.WIDE R6, R2.reuse, 0x4, R178 ;  /* 0x0000000402067825 */ /* 0x050fe200078e02b2 */
[----:B------:R2:W-:Y:S01]  /*233e0*/  LDGSTS.E [R16+-0x7bff8], desc[UR8][R28.64], !P0 ;  /* 0x840080001c107fae */ /* 0x0005e2000c121848 */
[----:B------:R-:W3:Y:S03]  /*233f0*/  LDC R172, c[0x0][0x230] ;  /* 0x00008c00ffac7b82 */ /* 0x000ee60000000800 */
[----:B------:R2:W-:Y:S01]  /*23400*/  STL.64 [R1+0x260], R28 ;  /* 0x0002601c01007387 */ /* 0x0005e20000100a00 */
[----:B------:R-:W-:-:S03]  /*23410*/  IMAD.WIDE R24, R2, 0x4, R184 ;  /* 0x0000000402187825 */ /* 0x000fc600078e02b8 */
[----:B------:R4:W-:Y:S04]  /*23420*/  LDGSTS.E [R15+-0x77ff8], desc[UR8][R26.64], !P0 ;  /* 0x880080001a0f7fae */ /* 0x0009e8000c121848 */
[----:B------:R4:W-:Y:S04]  /*23430*/  STL.64 [R1+0x258], R26 ;  /* 0x0002581a01007387 */ /* 0x0009e80000100a00 */
[----:B------:R4:W-:Y:S01]  /*23440*/  LDGSTS.E [R14+-0x73ff8], desc[UR8][R6.64], !P0 ;  /* 0x8c008000060e7fae */ /* 0x0009e2000c121848 */
[----:B--2---:R-:W-:Y:S01]  /*23450*/  IMAD.WIDE R28, R2, 0x4, R180 ;  /* 0x00000004021c7825 */ /* 0x004fe200078e02b4 */
[----:B------:R-:W-:Y:S01]  /*23460*/  ISETP.GE.U32.AND P0, PT, R18, 0x7ffffe9c, PT ;  /* 0x7ffffe9c1200780c */ /* 0x000fe20003f06070 */
[----:B------:R-:W2:Y:S01]  /*23470*/  LDC R180, c[0x0][0x230] ;  /* 0x00008c00ffb47b82 */ /* 0x000ea20000000800 */
[----:B------:R1:W-:Y:S01]  /*23480*/  STL.64 [R1+0x248], R6 ;  /* 0x0002480601007387 */ /* 0x0003e20000100a00 */
[----:B----4-:R-:W-:-:S03]  /*23490*/  IMAD.WIDE R26, R2, 0x4, R182 ;  /* 0x00000004021a7825 */ /* 0x010fc600078e02b6 */
[----:B------:R4:W-:Y:S01]  /*234a0*/  LDGSTS.E [R17+-0x7fff4], desc[UR8][R28.64], !P1 ;  /* 0x8000c0001c117fae */ /* 0x0009e2000c921848 */
[----:B------:R-:W-:Y:S01]  /*234b0*/  IADD3 R18, R20, -0x126, RZ ;  /* 0xfffffeda14127810 */ /* 0x000fe20007ffe0ff */
[C---:B------:R-:W-:Y:S02]  /*234c0*/  IMAD.WIDE R30, R2.reuse, 0x4, R196 ;  /* 0x00000004021e7825 */ /* 0x040fe400078e02c4 */
[----:B------:R3:W-:Y:S01]  /*234d0*/  LDGSTS.E [R16+-0x7bff4], desc[UR8][R26.64], !P1 ;  /* 0x8400c0001a107fae */ /* 0x0007e2000c921848 */
[----:B------:R-:W2:Y:S01]  /*234e0*/  LDC R20, c[0x0][0x230] ;  /* 0x00008c00ff147b82 */ /* 0x000ea20000000800 */
[----:B-1----:R-:W-:Y:S02]  /*234f0*/  IMAD.WIDE R6, R2, 0x4, R186 ;  /* 0x0000000402067825 */ /* 0x002fe400078e02ba */
[----:B------:R1:W-:Y:S04]  /*23500*/  LDGSTS.E [R15+-0x77ff4], desc[UR8][R24.64], !P1 ;  /* 0x8800c000180f7fae */ /* 0x0003e8000c921848 */
[----:B------:R4:W-:Y:S01]  /*23510*/  STL.64 [R1+0x240], R28 ;  /* 0x0002401c01007387 */ /* 0x0009e20000100a00 */
[----:B------:R-:W-:Y:S01]  /*23520*/  VIADD R164, R164, 0xfffffec8 ;  /* 0xfffffec8a4a47836 */ /* 0x000fe20000000000 */
[----:B------:R-:W2:Y:S02]  /*23530*/  LDC R196, c[0x0][0x230] ;  /* 0x00008c00ffc47b82 */ /* 0x000ea40000000800 */
[----:B------:R1:W-:Y:S01]  /*23540*/  LDGSTS.E [R14+-0x73ff4], desc[UR8][R6.64], !P1 ;  /* 0x8c00c000060e7fae */ /* 0x0003e2000c921848 */
[----:B------:R-:W-:-:S03]  /*23550*/  ISETP.GE.U32.AND P1, PT, R18, 0x7ffffe9b, PT ;  /* 0x7ffffe9b1200780c */ /* 0x000fc60003f26070 */
[----:B------:R3:W-:Y:S01]  /*23560*/  STL.64 [R1+0x230], R26 ;  /* 0x0002301a01007387 */ /* 0x0007e20000100a00 */
[----:B----4-:R-:W-:-:S03]  /*23570*/  IMAD.WIDE R28, R2, 0x4, R188 ;  /* 0x00000004021c7825 */ /* 0x010fc600078e02bc */
[----:B------:R1:W-:Y:S01]  /*23580*/  STL.64 [R1+0x228], R24 ;  /* 0x0002281801007387 */ /* 0x0003e20000100a00 */
[----:B------:R-:W4:Y:S03]  /*23590*/  LDC R188, c[0x0][0x230] ;  /* 0x00008c00ffbc7b82 */ /* 0x000f260000000800 */
[----:B------:R1:W-:Y:S01]  /*235a0*/  STL.64 [R1+0x218], R6 ;  /* 0x0002180601007387 */ /* 0x0003e20000100a00 */
[----:B---3--:R-:W-:-:S03]  /*235b0*/  IMAD.WIDE R26, R2, 0x4, R190 ;  /* 0x00000004021a7825 */ /* 0x008fc600078e02be */
[----:B------:R3:W-:Y:S01]  /*235c0*/  LDGSTS.E [R17+-0x70000], desc[UR8][R28.64], !P0 ;  /* 0x900000001c117fae */ /* 0x0007e2000c121848 */
[----:B-1----:R-:W-:-:S03]  /*235d0*/  IMAD.WIDE R24, R2, 0x4, R192 ;  /* 0x0000000402187825 */ /* 0x002fc600078e02c0 */
[----:B------:R1:W-:Y:S01]  /*235e0*/  LDGSTS.E [R16+-0x6c000], desc[UR8][R26.64], !P0 ;  /* 0x940000001a107fae */ /* 0x0003e2000c121848 */
[----:B------:R-:W-:-:S03]  /*235f0*/  IMAD.WIDE R6, R2, 0x4, R194 ;  /* 0x0000000402067825 */ /* 0x000fc600078e02c2 */
[----:B------:R2:W-:Y:S01]  /*23600*/  LDGSTS.E [R15+-0x68000], desc[UR8][R24.64], !P0 ;  /* 0x98000000180f7fae */ /* 0x0005e2000c121848 */
[----:B------:R-:W-:-:S03]  /*23610*/  VIADD R18, R19, 0xfffffed9 ;  /* 0xfffffed913127836 */ /* 0x000fc60000000000 */
[----:B------:R3:W-:Y:S01]  /*23620*/  STL.64 [R1+0x210], R28 ;  /* 0x0002101c01007387 */ /* 0x0007e20000100a00 */
[----:B------:R-:W4:Y:S03]  /*23630*/  LDC R19, c[0x0][0x230] ;  /* 0x00008c00ff137b82 */ /* 0x000f260000000800 */
[----:B------:R2:W-:Y:S01]  /*23640*/  LDGSTS.E [R14+-0x64000], desc[UR8][R6.64], !P0 ;  /* 0x9c000000060e7fae */ /* 0x0005e2000c121848 */
[----:B------:R-:W-:-:S03]  /*23650*/  ISETP.GE.U32.AND P0, PT, R18, 0x7ffffe9a, PT ;  /* 0x7ffffe9a1200780c */ /* 0x000fc60003f06070 */
[----:B------:R1:W-:Y:S01]  /*23660*/  STL.64 [R1+0x200], R26 ;  /* 0x0002001a01007387 */ /* 0x0003e20000100a00 */
[----:B---3--:R-:W-:-:S03]  /*23670*/  IMAD.WIDE R28, R2, 0x4, R198 ;  /* 0x00000004021c7825 */ /* 0x008fc600078e02c6 */
[----:B------:R2:W-:Y:S04]  /*23680*/  STL.64 [R1+0x1f8], R24 ;  /* 0x0001f81801007387 */ /* 0x0005e80000100a00 */
[----:B------:R3:W-:Y:S01]  /*23690*/  STL.64 [R1+0x1e8], R6 ;  /* 0x0001e80601007387 */ /* 0x0007e20000100a00 */
[----:B-1----:R-:W-:-:S03]  /*236a0*/  IMAD.WIDE R26, R2, 0x4, R200 ;  /* 0x00000004021a7825 */ /* 0x002fc600078e02c8 */
[----:B------:R1:W-:Y:S04]  /*236b0*/  STL.64 [R1+0x1e0], R30 ;  /* 0x0001e01e01007387 */ /* 0x0003e80000100a00 */
[----:B------:R1:W-:Y:S01]  /*236c0*/  LDGSTS.E [R17+-0x6fffc], desc[UR8][R30.64], !P1 ;  /* 0x900040001e117fae */ /* 0x0003e2000c921848 */
[----:B--2---:R-:W2:Y:S01]  /*236d0*/  LDC R24, c[0x0][0x230] ;  /* 0x00008c00ff187b82 */ /* 0x004ea20000000800 */
[C---:B---3--:R-:W-:Y:S02]  /*236e0*/  IMAD.WIDE R6, R2.reuse, 0x4, R202 ;  /* 0x0000000402067825 */ /* 0x048fe400078e02ca */
[----:B------:R3:W-:Y:S04]  /*236f0*/  STL.64 [R1+0x1d0], R28 ;  /* 0x0001d01c01007387 */ /* 0x0007e80000100a00 */
[----:B------:R3:W-:Y:S01]  /*23700*/  LDGSTS.E [R16+-0x6bffc], desc[UR8][R28.64], !P1 ;  /* 0x940040001c107fae */ /* 0x0007e2000c921848 */
[----:B-1----:R-:W-:-:S03]  /*23710*/  IMAD.WIDE R30, R2, 0x4, R204 ;  /* 0x00000004021e7825 */ /* 0x002fc600078e02cc */
[----:B------:R1:W-:Y:S01]  /*23720*/  STL.64 [R1+0x1c8], R26 ;  /* 0x0001c81a01007387 */ /* 0x0003e20000100a00 */
[----:B------:R-:W-:-:S03]  /*23730*/  VIADD R172, R172, 0xfffffee7 ;  /* 0xfffffee7acac7836 */ /* 0x000fc60000000000 */
[----:B------:R1:W-:Y:S01]  /*23740*/  LDGSTS.E [R15+-0x67ffc], desc[UR8][R26.64], !P1 ;  /* 0x980040001a0f7fae */ /* 0x0003e2000c921848 */
[----:B------:R-:W-:Y:S01]  /*23750*/  VIADD R18, R21, 0xfffffed8 ;  /* 0xfffffed815127836 */ /* 0x000fe20000000000 */
[----:B------:R-:W-:Y:S01]  /*23760*/  IADD3 R180, R180, -0x11a, RZ ;  /* 0xfffffee6b4b47810 */ /* 0x000fe20007ffe0ff */
[----:B----4-:R-:W-:Y:S02]  /*23770*/  VIADD R188, R188, 0xfffffee5 ;  /* 0xfffffee5bcbc7836 */ /* 0x010fe40000000000 */
[C---:B---3--:R-:W-:Y:S01]  /*23780*/  IMAD.WIDE R28, R2.reuse, 0x4, R206 ;  /* 0x00000004021c7825 */ /* 0x048fe200078e02ce */
[----:B------:R3:W-:Y:S01]  /*23790*/  STL.64 [R1+0x1b8], R6 ;  /* 0x0001b80601007387 */ /* 0x0007e20000100a00 */
[----:B------:R-:W4:Y:S03]  /*237a0*/  LDC R204, c[0x0][0x230] ;  /* 0x00008c00ffcc7b82 */ /* 0x000f260000000800 */
[----:B------:R3:W-:Y:S01]  /*237b0*/  LDGSTS.E [R14+-0x63ffc], desc[UR8][R6.64], !P1 ;  /* 0x9c004000060e7fae */ /* 0x0007e2000c921848 */
[----:B-1----:R-:W-:-:S03]  /*237c0*/  IMAD.WIDE R26, R2, 0x4, R208 ;  /* 0x00000004021a7825 */ /* 0x002fc600078e02d0 */
[----:B------:R1:W-:Y:S04]  /*237d0*/  STL.64 [R1+0x1b0], R30 ;  /* 0x0001b01e01007387 */ /* 0x0003e80000100a00 */
[----:B------:R2:W-:Y:S01]  /*237e0*/  STL.64 [R1+0x1a0], R28 ;  /* 0x0001a01c01007387 */ /* 0x0005e20000100a00 */
[----:B---3--:R-:W-:-:S03]  /*237f0*/  IMAD.WIDE R6, R2, 0x4, R210 ;  /* 0x0000000402067825 */ /* 0x008fc600078e02d2 */
[----:B------:R3:W-:Y:S04]  /*23800*/  STL.64 [R1+0x198], R26 ;  /* 0x0001981a01007387 */ /* 0x0007e80000100a00 */
[----:B------:R1:W-:Y:S04]  /*23810*/  LDGSTS.E [R17+-0x6fff8], desc[UR8][R30.64], !P0 ;  /* 0x900080001e117fae */ /* 0x0003e8000c121848 */
[----:B------:R-:W4:Y:S04]  /*23820*/  LDL.LU.64 R238, [R1+0xc60] ;  /* 0x000c600001ee7983 */ /* 0x000f280000300a00 */
[----:B------:R2:W-:Y:S04]  /*23830*/  LDGSTS.E [R16+-0x6bff8], desc[UR8][R28.64], !P0 ;  /* 0x940080001c107fae */ /* 0x0005e8000c121848 */
[----:B------:R3:W-:Y:S01]  /*23840*/  STL.64 [R1+0x188], R6 ;  /* 0x0001880601007387 */ /* 0x0007e20000100a00 */
[----:B-1----:R-:W-:Y:S01]  /*23850*/  IMAD.WIDE R30, R2, 0x4, R212 ;  /* 0x00000004021e7825 */ /* 0x002fe200078e02d4 */
[----:B------:R-:W-:Y:S01]  /*23860*/  ISETP.GE.U32.AND P1, PT, R18, 0x7ffffe99, PT ;  /* 0x7ffffe991200780c */ /* 0x000fe20003f26070 */
[----:B------:R-:W1:Y:S01]  /*23870*/  LDC R212, c[0x0][0x230] ;  /* 0x00008c00ffd47b82 */ /* 0x000e620000000800 */
[----:B------:R-:W4:Y:S04]  /*23880*/  LDL.LU.64 R240, [R1+0x150] ;  /* 0x0001500001f07983 */ /* 0x000f280000300a00 */
[----:B------:R3:W-:Y:S01]  /*23890*/  LDGSTS.E [R15+-0x67ff8], desc[UR8][R26.64], !P0 ;  /* 0x980080001a0f7fae */ /* 0x0007e2000c121848 */
[----:B--2---:R-:W-:-:S03]  /*238a0*/  IMAD.WIDE R28, R2, 0x4, R214 ;  /* 0x00000004021c7825 */ /* 0x004fc600078e02d6 */
[----:B------:R-:W2:Y:S04]  /*238b0*/  LDL.LU.64 R242, [R1+0x148] ;  /* 0x0001480001f27983 */ /* 0x000ea80000300a00 */
[----:B------:R3:W-:Y:S02]  /*238c0*/  LDGSTS.E [R14+-0x63ff8], desc[UR8][R6.64], !P0 ;  /* 0x9c008000060e7fae */ /* 0x0007e4000c121848 */
[C---:B---3--:R-:W-:Y:S02]  /*238d0*/  IMAD.WIDE R26, R2.reuse, 0x4, R216 ;  /* 0x00000004021a7825 */ /* 0x048fe400078e02d8 */
[----:B------:R-:W-:Y:S04]  /*238e0*/  STL.64 [R1+0x180], R30 ;  /* 0x0001801e01007387 */ /* 0x000fe80000100a00 */
[----:B------:R3:W-:Y:S01]  /*238f0*/  STL.64 [R1+0x178], R28 ;  /* 0x0001781c01007387 */ /* 0x0007e20000100a00 */
[----:B------:R-:W-:-:S03]  /*23900*/  IMAD.WIDE R6, R2, 0x4, R218 ;  /* 0x0000000402067825 */ /* 0x000fc600078e02da */
[----:B------:R4:W-:Y:S04]  /*23910*/  STL.64 [R1+0x170], R26 ;  /* 0x0001701a01007387 */ /* 0x0009e80000100a00 */
[----:B------:R-:W2:Y:S04]  /*23920*/  LDL.LU.64 R244, [R1+0xc58] ;  /* 0x000c580001f47983 */ /* 0x000ea80000300a00 */
[----:B------:R2:W-:Y:S04]  /*23930*/  STL.64 [R1+0x168], R6 ;  /* 0x0001680601007387 */ /* 0x0005e80000100a00 */
[----:B------:R-:W2:Y:S04]  /*23940*/  LDL.LU.64 R246, [R1+0x138] ;  /* 0x0001380001f67983 */ /* 0x000ea80000300a00 */
[----:B------:R-:W2:Y:S04]  /*23950*/  LDL.LU.64 R248, [R1+0x130] ;  /* 0x0001300001f87983 */ /* 0x000ea80000300a00 */
[----:B------:R-:W2:Y:S01]  /*23960*/  LDL.LU.64 R250, [R1+0xc50] ;  /* 0x000c500001fa7983 */ /* 0x000ea20000300a00 */
[----:B------:R-:W-:-:S02]  /*23970*/  IADD3 R18, R24, -0x109, RZ ;  /* 0xfffffef718127810 */ /* 0x000fc40007ffe0ff */
[----:B------:R-:W1:Y:S01]  /*23980*/  LDC R24, c[0x0][0x230] ;  /* 0x00008c00ff187b82 */ /* 0x000e620000000800 */
[----:B------:R-:W-:Y:S01]  /*23990*/  LDGSTS.E [R17+-0x6fff4], desc[UR8][R30.64], !P1 ;  /* 0x9000c0001e117fae */ /* 0x000fe2000c921848 */
[----:B------:R-:W-:Y:S01]  /*239a0*/  ISETP.GE.U32.AND P0, PT, R18, 0x7ffffeb8, PT ;  /* 0x7ffffeb81200780c */ /* 0x000fe20003f06070 */
[----:B------:R-:W-:Y:S02]  /*239b0*/  VIADD R18, R20, 0xfffffef6 ;  /* 0xfffffef614127836 */ /* 0x000fe40000000000 */
[----:B------:R3:W-:Y:S04]  /*239c0*/  LDGSTS.E [R16+-0x6bff4], desc[UR8][R28.64], !P1 ;  /* 0x9400c0001c107fae */ /* 0x0007e8000c921848 */
[----:B------:R3:W-:Y:S04]  /*239d0*/  LDGSTS.E [R15+-0x67ff4], desc[UR8][R26.64], !P1 ;  /* 0x9800c0001a0f7fae */ /* 0x0007e8000c921848 */
[----:B------:R3:W-:Y:S02]  /*239e0*/  LDGSTS.E [R14+-0x63ff4], desc[UR8][R6.64], !P1 ;  /* 0x9c00c000060e7fae */ /* 0x0007e4000c921848 */
[----:B---3--:R-:W-:-:S04]  /*239f0*/  IMAD.WIDE R28, R2, 0x4, R220 ;  /* 0x00000004021c7825 */ /* 0x008fc800078e02dc */
[C---:B------:R-:W-:Y:S01]  /*23a00*/  VIADD R17, R9.reuse, 0x100000 ;  /* 0x0010000009117836 */ /* 0x040fe20000000000 */
[----:B------:R3:W-:Y:S01]  /*23a10*/  STL.64 [R1+0x160], R28 ;  /* 0x0001601c01007387 */ /* 0x0007e20000100a00 */
[C---:B------:R-:W-:Y:S01]  /*23a20*/  IADD3 R16, R9.reuse, 0x100000, RZ ;  /* 0x0010000009107810 */ /* 0x040fe20007ffe0ff */
[C---:B------:R-:W-:Y:S02]  /*23a30*/  VIADD R15, R9.reuse, 0x100000 ;  /* 0x00100000090f7836 */ /* 0x040fe40000000000 */
[----:B------:R-:W-:Y:S01]  /*23a40*/  VIADD R14, R9, 0x100000 ;  /* 0x00100000090e7836 */ /* 0x000fe20000000000 */
[----:B------:R3:W-:Y:S01]  /*23a50*/  LDGSTS.E [R17+-0x80000], desc[UR8][R28.64], !P0 ;  /* 0x800000001c117fae */ /* 0x0007e2000c121848 */
[----:B----4-:R-:W-:-:S04]  /*23a60*/  IMAD.WIDE R26, R2, 0x4, R238 ;  /* 0x00000004021a7825 */ /* 0x010fc800078e02ee */
[C---:B------:R-:W-:Y:S01]  /*23a70*/  IMAD.WIDE R20, R2.reuse, 0x4, R240 ;  /* 0x0000000402147825 */ /* 0x040fe200078e02f0 */
[----:B------:R4:W-:Y:S03]  /*23a80*/  STL.64 [R1+0x158], R26 ;  /* 0x0001581a01007387 */ /* 0x0009e60000100a00 */
[C---:B--2---:R-:W-:Y:S01]  /*23a90*/  IMAD.WIDE R6, R2.reuse, 0x4, R242 ;  /* 0x0000000402067825 */ /* 0x044fe200078e02f2 */
[----:B------:R2:W-:Y:S03]  /*23aa0*/  STL.64 [R1+0x150], R20 ;  /* 0x0001501401007387 */ /* 0x0005e60000100a00 */
[----:B------:R-:W-:Y:S01]  /*23ab0*/  IMAD.WIDE R30, R2, 0x4, R244 ;  /* 0x00000004021e7825 */ /* 0x000fe200078e02f4 */
[----:B------:R-:W2:Y:S01]  /*23ac0*/  LDL.LU.64 R236, [R1+0x120] ;  /* 0x0001200001ec7983 */ /* 0x000ea20000300a00 */
[----:B------:R-:W-:Y:S01]  /*23ad0*/  ISETP.GE.U32.AND P1, PT, R18, 0x7ffffeb7, PT ;  /* 0x7ffffeb71200780c */ /* 0x000fe20003f26070 */
[----:B------:R-:W1:Y:S02]  /*23ae0*/  LDC R220, c[0x0][0x230] ;  /* 0x00008c00ffdc7b82 */ /* 0x000e640000000800 */
[----:B------:R2:W-:Y:S01]  /*23af0*/  STL.64 [R1+0x148], R6 ;  /* 0x0001480601007387 */ /* 0x0005e20000100a00 */
[----:B---3--:R-:W-:-:S03]  /*23b00*/  IMAD.WIDE R28, R2, 0x4, R246 ;  /* 0x00000004021c7825 */ /* 0x008fc600078e02f6 */
[----:B------:R-:W3:Y:S04]  /*23b10*/  LDL.LU.64 R238, [R1+0xc48] ;  /* 0x000c480001ee7983 */ /* 0x000ee80000300a00 */
[----:B------:R-:W3:Y:S04]  /*23b20*/  LDL.LU.64 R240, [R1+0x110] ;  /* 0x0001100001f07983 */ /* 0x000ee80000300a00 */
[----:B------:R-:W3:Y:S04]  /*23b30*/  LDL.LU.64 R242, [R1+0xc40] ;  /* 0x000c400001f27983 */ /* 0x000ee80000300a00 */
[----:B------:R-:W3:Y:S04]  /*23b40*/  LDL.LU.64 R244, [R1+0x100] ;  /* 0x0001000001f47983 */ /* 0x000ee80000300a00 */
[----:B------:R-:W3:Y:S04]  /*23b50*/  LDL.LU.64 R246, [R1+0xf0] ;  /* 0x0000f00001f67983 */ /* 0x000ee80000300a00 */
[----:B------:R4:W-:Y:S04]  /*23b60*/  LDGSTS.E [R16+-0x7c000], desc[UR8][R26.64], !P0 ;  /* 0x840000001a107fae */ /* 0x0009e8000c121848 */
[----:B------:R1:W-:Y:S04]  /*23b70*/  STL.64 [R1+0x140], R30 ;  /* 0x0001401e01007387 */ /* 0x0003e80000100a00 */
[----:B------:R2:W-:Y:S04]  /*23b80*/  LDGSTS.E [R15+-0x78000], desc[UR8][R20.64], !P0 ;  /* 0x88000000140f7fae */ /* 0x0005e8000c121848 */
[----:B------:R1:W-:Y:S01]  /*23b90*/  STL.64 [R1+0x138], R28 ;  /* 0x0001381c01007387 */ /* 0x0003e20000100a00 */
[----:B----4-:R-:W-:-:S03]  /*23ba0*/  IMAD.WIDE R26, R2, 0x4, R248 ;  /* 0x00000004021a7825 */ /* 0x010fc600078e02f8 */
[----:B------:R4:W-:Y:S04]  /*23bb0*/  LDGSTS.E [R14+-0x74000], desc[UR8][R6.64], !P0 ;  /* 0x8c000000060e7fae */ /* 0x0009e8000c121848 */
[----:B------:R-:W3:Y:S01]  /*23bc0*/  LDL.LU.64 R248, [R1+0xe0] ;  /* 0x0000e00001f87983 */ /* 0x000ee20000300a00 */
[----:B------:R-:W-:Y:S01]  /*23bd0*/  IADD3 R18, R19, -0x10b, RZ ;  /* 0xfffffef513127810 */ /* 0x000fe20007ffe0ff */
[----:B--2---:R-:W2:Y:S02]  /*23be0*/  LDC R21, c[0x0][0x230] ;  /* 0x00008c00ff157b82 */ /* 0x004ea40000000800 */
[----:B------:R1:W-:Y:S01]  /*23bf0*/  LDGSTS.E [R17+-0x7fffc], desc[UR8][R30.64], !P1 ;  /* 0x800040001e117fae */ /* 0x0003e2000c921848 */
[----:B----4-:R-:W-:Y:S01]  /*23c00*/  IMAD.WIDE R6, R2, 0x4, R250 ;  /* 0x0000000402067825 */ /* 0x010fe200078e02fa */
[----:B------:R-:W-:-:S02]  /*23c10*/  ISETP.GE.U32.AND P0, PT, R18, 0x7ffffeb6, PT ;  /* 0x7ffffeb61200780c */ /* 0x000fc40003f06070 */
[----:B------:R-:W4:Y:S02]  /*23c20*/  LDL.LU.64 R250, [R1+0xd0] ;  /* 0x0000d00001fa7983 */ /* 0x000f240000300a00 */
[----:B------:R-:W2:Y:S01]  /*23c30*/  LDC R20, c[0x0][0x230] ;  /* 0x00008c00ff147b82 */ /* 0x000ea20000000800 */
[----:B-1----:R-:W-:Y:S01]  /*23c40*/  VIADD R18, R24, 0xfffffef4 ;  /* 0xfffffef418127836 */ /* 0x002fe20000000000 */
[----:B------:R1:W-:Y:S04]  /*23c50*/  LDGSTS.E [R16+-0x7bffc], desc[UR8][R28.64], !P1 ;  /* 0x840040001c107fae */ /* 0x0003e8000c921848 */
[----:B------:R3:W-:Y:S02]  /*23c60*/  LDGSTS.E [R15+-0x77ffc], desc[UR8][R26.64], !P1 ;  /* 0x880040001a0f7fae */ /* 0x0007e4000c921848 */
[----:B------:R-:W2:Y:S02]  /*23c70*/  LDC R30, c[0x0][0x230] ;  /* 0x00008c00ff1e7b82 */ /* 0x000ea40000000800 */
[----:B------:R3:W-:Y:S04]  /*23c80*/  STL.64 [R1+0x130], R26 ;  /* 0x0001301a01007387 */ /* 0x0007e80000100a00 */
[----:B------:R3:W-:Y:S01]  /*23c90*/  LDGSTS.E [R14+-0x73ffc], desc[UR8][R6.64], !P1 ;  /* 0x8c004000060e7fae */ /* 0x0007e2000c921848 */
[----:B------:R-:W-:-:S03]  /*23ca0*/  ISETP.GE.U32.AND P1, PT, R18, 0x7ffffeb5, PT ;  /* 0x7ffffeb51200780c */ /* 0x000fc60003f26070 */
[----:B------:R3:W-:Y:S01]  /*23cb0*/  STL.64 [R1+0x128], R6 ;  /* 0x0001280601007387 */ /* 0x0007e20000100a00 */
[----:B-1----:R-:W-:-:S04]  /*23cc0*/  IMAD.WIDE R28, R2, 0x4, R236 ;  /* 0x00000004021c7825 */ /* 0x002fc800078e02ec */
[C---:B---3--:R-:W-:Y:S01]  /*23cd0*/  IMAD.WIDE R26, R2.reuse, 0x4, R238 ;  /* 0x00000004021a7825 */ /* 0x048fe200078e02ee */
[----:B------:R1:W-:Y:S03]  /*23ce0*/  STL.64 [R1+0x120], R28 ;  /* 0x0001201c01007387 */ /* 0x0003e60000100a00 */
[C---:B------:R-:W-:Y:S01]  /*23cf0*/  IMAD.WIDE R24, R2.reuse, 0x4, R240 ;  /* 0x0000000402187825 */ /* 0x040fe200078e02f0 */
[----:B------:R1:W-:Y:S03]  /*23d00*/  LDGSTS.E [R17+-0x7fff8], desc[UR8][R28.64], !P0 ;  /* 0x800080001c117fae */ /* 0x0003e6000c121848 */
[C---:B------:R-:W-:Y:S01]  /*23d10*/  IMAD.WIDE R6, R2.reuse, 0x4, R242 ;  /* 0x0000000402067825 */ /* 0x040fe200078e02f2 */
[----:B------:R3:W-:Y:S04]  /*23d20*/  STL.64 [R1+0x118], R26 ;  /* 0x0001181a01007387 */ /* 0x0007e80000100a00 */
[----:B------:R3:W-:Y:S01]  /*23d30*/  LDGSTS.E [R16+-0x7bff8], desc[UR8][R26.64], !P0 ;  /* 0x840080001a107fae */ /* 0x0007e2000c121848 */
[----:B-1----:R-:W-:-:S03]  /*23d40*/  IMAD.WIDE R28, R2, 0x4, R244 ;  /* 0x00000004021c7825 */ /* 0x002fc600078e02f4 */
[----:B------:R1:W-:Y:S04]  /*23d50*/  STL.64 [R1+0x110], R24 ;  /* 0x0001101801007387 */ /* 0x0003e80000100a00 */
[----:B------:R1:W-:Y:S01]  /*23d60*/  LDGSTS.E [R15+-0x77ff8], desc[UR8][R24.64], !P0 ;  /* 0x88008000180f7fae */ /* 0x0003e2000c121848 */
[----:B---3--:R-:W-:-:S03]  /*23d70*/  IMAD.WIDE R26, R2, 0x4, R246 ;  /* 0x00000004021a7825 */ /* 0x008fc600078e02f6 */
[----:B------:R4:W-:Y:S04]  /*23d80*/  STL.64 [R1+0x108], R6 ;  /* 0x0001080601007387 */ /* 0x0009e80000100a00 */
[----:B------:R4:W-:Y:S04]  /*23d90*/  LDGSTS.E [R14+-0x73ff8], desc[UR8][R6.64], !P0 ;  /* 0x8c008000060e7fae */ /* 0x0009e8000c121848 */
[----:B------:R-:W-:Y:S01]  /*23da0*/  STL.64 [R1+0x100], R28 ;  /* 0x0001001c01007387 */ /* 0x000fe20000100a00 */
[----:B-1----:R-:W-:-:S03]  /*23db0*/  IMAD.WIDE R24, R2, 0x4, R248 ;  /* 0x0000000402187825 */ /* 0x002fc600078e02f8 */
[----:B------:R1:W-:Y:S04]  /*23dc0*/  STL.64 [R1+0xf8], R26 ;  /* 0x0000f81a01007387 */ /* 0x0003e80000100a00 */
[----:B------:R3:W-:Y:S04]  /*23dd0*/  STL.64 [R1+0xf0], R24 ;  /* 0x0000f01801007387 */ /* 0x0007e80000100a00 */
[----:B------:R-:W-:Y:S01]  /*23de0*/  LDGSTS.E [R17+-0x7fff4], desc[UR8][R28.64], !P1 ;  /* 0x8000c0001c117fae */ /* 0x000fe2000c921848 */
[----:B----4-:R-:W-:-:S03]  /*23df0*/  IMAD.WIDE R6, R2, 0x4, R250 ;  /* 0x0000000402067825 */ /* 0x010fc600078e02fa */
[----:B------:R-:W4:Y:S04]  /*23e00*/  LDL.LU.64 R240, [R1+0xb0] ;  /* 0x0000b00001f07983 */ /* 0x000f280000300a00 */
[----:B------:R1:W-:Y:S04]  /*23e10*/  LDGSTS.E [R16+-0x7bff4], desc[UR8][R26.64], !P1 ;  /* 0x8400c0001a107fae */ /* 0x0003e8000c921848 */
[----:B------:R2:W-:Y:S04]  /*23e20*/  STL.64 [R1+0xe8], R6 ;  /* 0x0000e80601007387 */ /* 0x0005e80000100a00 */
[----:B------:R-:W4:Y:S04]  /*23e30*/  LDL.LU.64 R242, [R1+0xc0] ;  /* 0x0000c00001f27983 */ /* 0x000f280000300a00 */
[----:B------:R3:W-:Y:S01]  /*23e40*/  LDGSTS.E [R15+-0x77ff4], desc[UR8][R24.64], !P1 ;  /* 0x8800c000180f7fae */ /* 0x0007e2000c921848 */
[----:B-1----:R-:W-:-:S03]  /*23e50*/  IMAD.WIDE R26, R2, 0x4, R222 ;  /* 0x00000004021a7825 */ /* 0x002fc600078e02de */
[----:B------:R-:W4:Y:S04]  /*23e60*/  LDL.LU.64 R244, [R1+0x190] ;  /* 0x0001900001f47983 */ /* 0x000f280000300a00 */
[----:B------:R2:W-:Y:S01]  /*23e70*/  LDGSTS.E [R14+-0x73ff4], desc[UR8][R6.64], !P1 ;  /* 0x8c00c000060e7fae */ /* 0x0005e2000c921848 */
[----:B---3--:R-:W-:-:S03]  /*23e80*/  IMAD.WIDE R24, R2, 0x4, R224 ;  /* 0x0000000402187825 */ /* 0x008fc600078e02e0 */
[----:B------:R-:W3:Y:S04]  /*23e90*/  LDL.LU.64 R246, [R1+0x1a8] ;  /* 0x0001a80001f67983 */ /* 0x000ee80000300a00 */
[----:B------:R1:W-:Y:S01]  /*23ea0*/  STL.64 [R1+0xe0], R26 ;  /* 0x0000e01a01007387 */ /* 0x0003e20000100a00 */
[----:B--2---:R-:W-:-:S03]  /*23eb0*/  IMAD.WIDE R6, R2, 0x4, R226 ;  /* 0x0000000402067825 */ /* 0x004fc600078e02e2 */
[----:B------:R3:W-:Y:S04]  /*23ec0*/  STL.64 [R1+0xd8], R24 ;  /* 0x0000d81801007387 */ /* 0x0007e80000100a00 */
[----:B------:R-:W-:Y:S04]  /*23ed0*/  STL.64 [R1+0xd0], R6 ;  /* 0x0000d00601007387 */ /* 0x000fe80000100a00 */
[----:B------:R-:W2:Y:S04]  /*23ee0*/  LDL.LU.64 R236, [R1+0x1c0] ;  /* 0x0001c00001ec7983 */ /* 0x000ea80000300a00 */
[----:B------:R-:W2:Y:S04]  /*23ef0*/  LDL.LU.64 R238, [R1+0x1d8] ;  /* 0x0001d80001ee7983 */ /* 0x000ea80000300a00 */
[----:B------:R-:W2:Y:S04]  /*23f00*/  LDL.LU.64 R248, [R1+0x1f0] ;  /* 0x0001f00001f87983 */ /* 0x000ea80000300a00 */
[----:B------:R-:W2:Y:S01]  /*23f10*/  LDL.LU.64 R250, [R1+0x208] ;  /* 0x0002080001fa7983 */ /* 0x000ea20000300a00 */
[----:B------:R-:W-:-:S05]  /*23f20*/  VIADD R18, R21, 0xfffffed7 ;  /* 0xfffffed715127836 */ /* 0x000fca0000000000 */
[----:B------:R-:W-:Y:S02]  /*23f30*/  ISETP.GE.U32.AND P0, PT, R18, 0x7ffffe98, PT ;  /* 0x7ffffe981200780c */ /* 0x000fe40003f06070 */
[----:B------:R-:W-:Y:S01]  /*23f40*/  IADD3 R20, R20, -0x12a, RZ ;  /* 0xfffffed614147810 */ /* 0x000fe20007ffe0ff */
[C---:B------:R-:W-:Y:S02]  /*23f50*/  VIADD R19, R9.reuse, 0x100000 ;  /* 0x0010000009137836 */ /* 0x040fe40000000000 */
[C---:B------:R-:W-:Y:S01]  /*23f60*/  VIADD R18, R9.reuse, 0x100000 ;  /* 0x0010000009127836 */ /* 0x040fe20000000000 */
[----:B------:R-:W-:Y:S01]  /*23f70*/  ISETP.GE.U32.AND P1, PT, R20, 0x7ffffe97, PT ;  /* 0x7ffffe971400780c */ /* 0x000fe20003f26070 */
[----:B------:R-:W-:Y:S01]  /*23f80*/  IMAD.WIDE R14, R2, 0x4, R228 ;  /* 0x00000004020e7825 */ /* 0x000fe200078e02e4 */
[----:B------:R-:W-:Y:S01]  /*23f90*/  IADD3 R30, R30, -0x12b, RZ ;  /* 0xfffffed51e1e7810 */ /* 0x000fe20007ffe0ff */
[----:B------:R-:W2:Y:S04]  /*23fa0*/  LDC R228, c[0x0][0x230] ;  /* 0x00008c00ffe47b82 */ /* 0x000ea80000000800 */
[----:B------:R1:W-:Y:S01]  /*23fb0*/  LDGSTS.E [R19+-0x70000], desc[UR8][R26.64], !P0 ;  /* 0x900000001a137fae */ /* 0x0003e2000c121848 */
[----:B------:R-:W-:-:S03]  /*23fc0*/  VIADD R29, R9, 0x100000 ;  /* 0x00100000091d7836 */ /* 0x000fc60000000000 */
[----:B------:R-:W-:Y:S01]  /*23fd0*/  LDGSTS.E [R18+-0x6c000], desc[UR8][R24.64], !P0 ;  /* 0x9400000018127fae */ /* 0x000fe2000c121848 */
[C---:B------:R-:W-:Y:S02]  /*23fe0*/  VIADD R28, R9.reuse, 0x100000 ;  /* 0x00100000091c7836 */ /* 0x040fe40000000000 */
[----:B------:R-:W-:Y:S01]  /*23ff0*/  VIADD R196, R196, 0xfffffee4 ;  /* 0xfffffee4c4c47836 */ /* 0x000fe20000000000 */
[----:B------:R-:W-:Y:S01]  /*24000*/  LDGSTS.E [R17+-0x68000], desc[UR8][R6.64], !P0 ;  /* 0x9800000006117fae */ /* 0x000fe2000c121848 */
[----:B------:R-:W-:Y:S01]  /*24010*/  IADD3 R204, R204, -0x139, RZ ;  /* 0xfffffec7cccc7810 */ /* 0x000fe20007ffe0ff */
[----:B------:R-:W-:Y:S01]  /*24020*/  VIADD R212, R212, 0xfffffec6 ;  /* 0xfffffec6d4d47836 */ /* 0x000fe20000000000 */
[----:B------:R-:W2:Y:S01]  /*24030*/  LDC R229, c[0x0][0x230] ;  /* 0x00008c00ffe57b82 */ /* 0x000ea20000000800 */
[----:B------:R4:W-:Y:S01]  /*24040*/  LDGSTS.E [R16+-0x64000], desc[UR8][R14.64], !P0 ;  /* 0x9c0000000e107fae */ /* 0x0009e2000c121848 */
[----:B-1----:R-:W-:-:S03]  /*24050*/  IADD3 R27, R9, 0x100000, RZ ;  /* 0x00100000091b7810 */ /* 0x002fc60007ffe0ff */
[----:B------:R-:W-:Y:S01]  /*24060*/  STL.64 [R1+0x1c10], R14 ;  /* 0x001c100e01007387 */ /* 0x000fe20000100a00 */
[----:B------:R-:W-:Y:S01]  /*24070*/  VIADD R26, R9, 0x100000 ;  /* 0x00100000091a7836 */ /* 0x000fe20000000000 */
[----:B------:R-:W-:Y:S01]  /*24080*/  ISETP.GE.U32.AND P0, PT, R30, 0x7ffffe96, PT ;  /* 0x7ffffe961e00780c */ /* 0x000fe20003f06070 */
[C---:B----4-:R-:W-:Y:S02]  /*24090*/  IMAD.WIDE R16, R2.reuse, 0x4, R240 ;  /* 0x0000000402107825 */ /* 0x050fe400078e02f0 */
[----:B------:R-:W4:Y:S04]  /*240a0*/  LDL.LU.64 R240, [R1+0x220] ;  /* 0x0002200001f07983 */ /* 0x000f280000300a00 */
[----:B------:R-:W-:Y:S01]  /*240b0*/  LDGSTS.E [R29+-0x6fffc], desc[UR8][R16.64], !P1 ;  /* 0x90004000101d7fae */ /* 0x000fe2000c921848 */
[----:B------:R-:W-:-:S03]  /*240c0*/  IMAD.WIDE R18, R2, 0x4, R242 ;  /* 0x0000000402127825 */ /* 0x000fc600078e02f2 */
[----:B------:R-:W4:Y:S04]  /*240d0*/  LDL.LU.64 R242, [R1+0x238] ;  /* 0x0002380001f27983 */ /* 0x000f280000300a00 */
[----:B------:R2:W-:Y:S01]  /*240e0*/  LDGSTS.E [R28+-0x6bffc], desc[UR8][R18.64], !P1 ;  /* 0x94004000121c7fae */ /* 0x0005e2000c921848 */
[----:B------:R-:W-:-:S03]  /*240f0*/  IMAD.WIDE R20, R2, 0x4, R244 ;  /* 0x0000000402147825 */ /* 0x000fc600078e02f4 */
[----:B------:R-:W4:Y:S04]  /*24100*/  LDL.LU.64 R244, [R1+0x250] ;  /* 0x0002500001f47983 */ /* 0x000f280000300a00 */
[----:B------:R-:W-:Y:S01]  /*24110*/  LDGSTS.E [R27+-0x67ffc], desc[UR8][R20.64], !P1 ;  /* 0x98004000141b7fae */ /* 0x000fe2000c921848 */
[----:B---3--:R-:W-:-:S03]  /*24120*/  IMAD.WIDE R24, R2, 0x4, R246 ;  /* 0x0000000402187825 */ /* 0x008fc600078e02f6 */
[----:B------:R-:W3:Y:S04]  /*24130*/  LDL.LU.64 R246, [R1+0x268] ;  /* 0x0002680001f67983 */ /* 0x000ee80000300a00 */
[----:B------:R1:W-:Y:S04]  /*24140*/  STL.64 [R1+0x1c18], R16 ;  /* 0x001c181001007387 */ /* 0x0003e80000100a00 */
[----:B------:R-:W-:Y:S04]  /*24150*/  STL.64 [R1+0x1c20], R18 ;  /* 0x001c201201007387 */ /* 0x000fe80000100a00 */
[----:B------:R-:W-:Y:S04]  /*24160*/  STL.64 [R1+0x1c28], R20 ;  /* 0x001c281401007387 */ /* 0x000fe80000100a00 */
[----:B------:R1:W-:Y:S01]  /*24170*/  LDGSTS.E [R26+-0x63ffc], desc[UR8][R24.64], !P1 ;  /* 0x9c004000181a7fae */ /* 0x0003e2000c921848 */
[----:B--2---:R-:W-:-:S03]  /*24180*/  IMAD.WIDE R28, R2, 0x4, R238 ;  /* 0x00000004021c7825 */ /* 0x004fc600078e02ee */
[----:B------:R-:W-:Y:S01]  /*24190*/  STL.64 [R1+0x1c30], R24 ;  /* 0x001c301801007387 */ /* 0x000fe20000100a00 */
[----:B------:R-:W-:-:S04]  /*241a0*/  IMAD.WIDE R30, R2, 0x4, R248 ;  /* 0x00000004021e7825 */ /* 0x000fc800078e02f8 */
[C---:B-1----:R-:W-:Y:S02]  /*241b0*/  IMAD.WIDE R26, R2.reuse, 0x4, R236 ;  /* 0x00000004021a7825 */ /* 0x042fe400078e02ec */
[----:B------:R-:W2:Y:S02]  /*241c0*/  LDL.LU.64 R236, [R1+0xc38] ;  /* 0x000c380001ec7983 */ /* 0x000ea40000300a00 */
[----:B------:R-:W-:Y:S02]  /*241d0*/  IMAD.WIDE R32, R2, 0x4, R250 ;  /* 0x0000000402207825 */ /* 0x000fe400078e02fa */
[----:B------:R-:W2:Y:S04]  /*241e0*/  LDL.LU.64 R238, [R1+0xc30] ;  /* 0x000c300001ee7983 */ /* 0x000ea80000300a00 */
[----:B------:R-:W2:Y:S04]  /*241f0*/  LDL.LU.64 R248, [R1+0xc28] ;  /* 0x000c280001f87983 */ /* 0x000ea80000300a00 */
[----:B------:R-:W2:Y:S04]  /*24200*/  LDL.LU.64 R250, [R1+0xc20] ;  /* 0x000c200001fa7983 */ /* 0x000ea80000300a00 */
[----:B------:R-:W-:Y:S04]  /*24210*/  LDGSTS.E [R37+-0x6fff8], desc[UR8][R26.64], !P0 ;  /* 0x900080001a257fae */ /* 0x000fe8000c121848 */
[----:B------:R-:W-:Y:S04]  /*24220*/  STL.64 [R1+0x1c38], R26 ;  /* 0x001c381a01007387 */ /* 0x000fe80000100a00 */
[----:B------:R-:W-:Y:S04]  /*24230*/  LDGSTS.E [R36+-0x6bff8], desc[UR8][R28.64], !P0 ;  /* 0x940080001c247fae */ /* 0x000fe8000c121848 */
[----:B------:R-:W-:Y:S01]  /*24240*/  STL.64 [R1+0x1c40], R28 ;  /* 0x001c401c01007387 */ /* 0x000fe20000100a00 */
[----:B------:R-:W-:-:S03]  /*24250*/  ISETP.GE.U32.AND P1, PT, R38, 0x7ffffe95, PT ;  /* 0x7ffffe952600780c */ /* 0x000fc60003f26070 */
[----:B------:R-:W-:Y:S04]  /*24260*/  LDGSTS.E [R35+-0x67ff8], desc[UR8][R30.64], !P0 ;  /* 0x980080001e237fae */ /* 0x000fe8000c121848 */
[----:B------:R-:W-:Y:S04]  /*24270*/  STL.64 [R1+0x1c48], R30 ;  /* 0x001c481e01007387 */ /* 0x000fe80000100a00 */
[----:B------:R4:W-:Y:S04]  /*24280*/  LDGSTS.E [R34+-0x63ff8], desc[UR8][R32.64], !P0 ;  /* 0x9c00800020227fae */ /* 0x0009e8000c121848 */
[----:B------:R-:W-:Y:S04]  /*24290*/  STL.64 [R1+0x1c50], R32 ;  /* 0x001c502001007387 */ /* 0x000fe80000100a00 */
[----:B------:R1:W-:Y:S01]  /*242a0*/  STL.64 [R1+0x1c58], R8 ;  /* 0x001c580801007387 */ /* 0x0003e20000100a00 */
[----:B----4-:R-:W-:-:S03]  /*242b0*/  IMAD.WIDE R34, R2, 0x4, R240 ;  /* 0x0000000402227825 */ /* 0x010fc600078e02f0 */
[----:B------:R-:W4:Y:S01]  /*242c0*/  LDL.LU.64 R240, [R1+0xc18] ;  /* 0x000c180001f07983 */ /* 0x000f220000300a00 */
[----:B------:R-:W-:-:S04]  /*242d0*/  IMAD.WIDE R36, R2, 0x4, R242 ;  /* 0x0000000402247825 */ /* 0x000fc800078e02f2 */
[C---:B------:R-:W-:Y:S01]  /*242e0*/  IMAD.WIDE R38, R2.reuse, 0x4, R244 ;  /* 0x0000000402267825 */ /* 0x040fe200078e02f4 */
[----:B------:R-:W4:Y:S04]  /*242f0*/  LDL.LU.64 R242, [R1+0xc10] ;  /* 0x000c100001f27983 */ /* 0x000f280000300a00 */
[----:B------:R-:W4:Y:S01]  /*24300*/  LDL.LU.64 R244, [R1+0xc08] ;  /* 0x000c080001f47983 */ /* 0x000f220000300a00 */
[----:B---3--:R-:W-:-:S04]  /*24310*/  IMAD.WIDE R40, R2, 0x4, R246 ;  /* 0x0000000402287825 */ /* 0x008fc800078e02f6 */
[C---:B--2---:R-:W-:Y:S01]  /*24320*/  IMAD.WIDE R16, R2.reuse, 0x4, R236 ;  /* 0x0000000402107825 */ /* 0x044fe200078e02ec */
[----:B------:R-:W2:Y:S03]  /*24330*/  LDL.LU.64 R246, [R1+0xc00] ;  /* 0x000c000001f67983 */ /* 0x000ea60000300a00 */
[C---:B------:R-:W-:Y:S01]  /*24340*/  IMAD.WIDE R14, R2.reuse, 0x4, R238 ;  /* 0x00000004020e7825 */ /* 0x040fe200078e02ee */
[----:B------:R-:W-:Y:S03]  /*24350*/  STL.64 [R1+0x1c60], R34 ;  /* 0x001c602201007387 */ /* 0x000fe60000100a00 */
[C---:B-1----:R-:W-:Y:S01]  /*24360*/  IMAD.WIDE R8, R2.reuse, 0x4, R248 ;  /* 0x0000000402087825 */ /* 0x042fe200078e02f8 */
[----:B------:R-:W-:Y:S03]  /*24370*/  STL.64 [R1+0x1c68], R36 ;  /* 0x001c682401007387 */ /* 0x000fe60000100a00 */
[----:B------:R-:W-:Y:S01]  /*24380*/  IMAD.WIDE R6, R2, 0x4, R250 ;  /* 0x0000000402067825 */ /* 0x000fe200078e02fa */
[----:B------:R-:W-:Y:S04]  /*24390*/  STL.64 [R1+0x1c70], R38 ;  /* 0x001c702601007387 */ /* 0x000fe80000100a00 */
[----:B------:R-:W-:Y:S04]  /*243a0*/  STL.64 [R1+0x1c78], R40 ;  /* 0x001c782801007387 */ /* 0x000fe80000100a00 */
[----:B------:R4:W-:Y:S04]  /*243b0*/  STL.64 [R1+0xc8], R16 ;  /* 0x0000c81001007387 */ /* 0x0009e80000100a00 */
[----:B------:R1:W-:Y:S04]  /*243c0*/  STL.64 [R1+0xc0], R14 ;  /* 0x0000c00e01007387 */ /* 0x0003e80000100a00 */
[----:B------:R3:W-:Y:S04]  /*243d0*/  STL.64 [R1+0xb8], R8 ;  /* 0x0000b80801007387 */ /* 0x0007e80000100a00 */
[----:B------:R-:W2:Y:S04]  /*243e0*/  LDL.LU.64 R236, [R1+0xbf8] ;  /* 0x000bf80001ec7983 */ /* 0x000ea80000300a00 */
[----:B------:R2:W-:Y:S04]  /*243f0*/  STL.64 [R1+0xb0], R6 ;  /* 0x0000b00601007387 */ /* 0x0005e80000100a00 */
[----:B------:R-:W2:Y:S04]  /*24400*/  LDL.LU.64 R238, [R1+0xbf0] ;  /* 0x000bf00001ee7983 */ /* 0x000ea80000300a00 */
[----:B------:R-:W2:Y:S04]  /*24410*/  LDL.LU.64 R248, [R1+0xbe8] ;  /* 0x000be80001f87983 */ /* 0x000ea80000300a00 */
[----:B------:R-:W2:Y:S01]  /*24420*/  LDL.LU.64 R250, [R1+0xbe0] ;  /* 0x000be00001fa7983 */ /* 0x000ea20000300a00 */
[----:B------:R-:W-:-:S03]  /*24430*/  ISETP.GE.U32.AND P0, PT, R46, 0x7ffffeb4, PT ;  /* 0x7ffffeb42e00780c */ /* 0x000fc60003f06070 */
[----:B------:R1:W-:Y:S04]  /*24440*/  LDGSTS.E [R45+-0x6fff4], desc[UR8][R34.64], !P1 ;  /* 0x9000c000222d7fae */ /* 0x0003e8000c921848 */
[----:B------:R3:W-:Y:S04]  /*24450*/  LDGSTS.E [R44+-0x6bff4], desc[UR8][R36.64], !P1 ;  /* 0x9400c000242c7fae */ /* 0x0007e8000c921848 */
[----:B------:R3:W-:Y:S01]  /*24460*/  LDGSTS.E [R43+-0x67ff4], desc[UR8][R38.64], !P1 ;  /* 0x9800c000262b7fae */ /* 0x0007e2000c921848 */
[----:B-1----:R-:W-:-:S03]  /*24470*/  VIADD R45, R10, 0x100000 ;  /* 0x001000000a2d7836 */ /* 0x002fc60000000000 */
[----:B------:R1:W-:Y:S01]  /*24480*/  LDGSTS.E [R42+-0x63ff4], desc[UR8][R40.64], !P1 ;  /* 0x9c00c000282a7fae */ /* 0x0003e2000c921848 */
[----:B---3--:R-:W-:Y:S01]  /*24490*/  VIADD R44, R10, 0x100000 ;  /* 0x001000000a2c7836 */ /* 0x008fe20000000000 */
[----:B------:R-:W-:Y:S02]  /*244a0*/  IADD3 R46, R48, -0x10e, RZ ;  /* 0xfffffef2302e7810 */ /* 0x000fe40007ffe0ff */
[----:B------:R4:W-:Y:S01]  /*244b0*/  LDGSTS.E [R45+-0x80000], desc[UR8][R16.64], !P0 ;  /* 0x80000000102d7fae */ /* 0x0009e2000c121848 */
[----:B------:R-:W3:Y:S01]  /*244c0*/  LDC R48, c[0x0][0x230] ;  /* 0x00008c00ff307b82 */ /* 0x000ee20000000800 */
[C---:B------:R-:W-:Y:S02]  /*244d0*/  IADD3 R43, R10.reuse, 0x100000, RZ ;  /* 0x001000000a2b7810 */ /* 0x040fe40007ffe0ff */
[----:B------:R4:W-:Y:S01]  /*244e0*/  LDGSTS.E [R44+-0x7c000], desc[UR8][R14.64], !P0 ;  /* 0x840000000e2c7fae */ /* 0x0009e2000c121848 */
[----:B-1----:R-:W-:-:S03]  /*244f0*/  VIADD R42, R10, 0x100000 ;  /* 0x001000000a2a7836 */ /* 0x002fc60000000000 */
[----:B------:R1:W-:Y:S01]  /*24500*/  LDGSTS.E [R43+-0x78000], desc[UR8][R8.64], !P0 ;  /* 0x88000000082b7fae */ /* 0x0003e2000c121848 */
[----:B------:R-:W-:-:S03]  /*24510*/  ISETP.GE.U32.AND P1, PT, R46, 0x7ffffeb3, PT ;  /* 0x7ffffeb32e00780c */ /* 0x000fc60003f26070 */
[----:B------:R2:W-:Y:S01]  /*24520*/  LDGSTS.E [R42+-0x74000], desc[UR8][R6.64], !P0 ;  /* 0x8c000000062a7fae */ /* 0x0005e2000c121848 */
[----:B----4-:R-:W-:-:S05]  /*24530*/  IMAD.WIDE R16, R2, 0x4, R240 ;  /* 0x0000000402107825 */ /* 0x010fca00078e02f0 */
[----:B------:R4:W-:Y:S04]  /*24540*/  STL.64 [R1+0xa8], R16 ;  /* 0x0000a81001007387 */ /* 0x0009e80000100a00 */
[----:B------:R4:W-:Y:S01]  /*24550*/  LDGSTS.E [R45+-0x7fffc], desc[UR8][R16.64], !P1 ;  /* 0x80004000102d7fae */ /* 0x0009e2000c921848 */
[----:B------:R-:W-:-:S04]  /*24560*/  IMAD.WIDE R14, R2, 0x4, R242 ;  /* 0x00000004020e7825 */ /* 0x000fc800078e02f2 */
[C---:B-1----:R-:W-:Y:S01]  /*24570*/  IMAD.WIDE R8, R2.reuse, 0x4, R244 ;  /* 0x0000000402087825 */ /* 0x042fe200078e02f4 */
[----:B------:R1:W-:Y:S04]  /*24580*/  STL.64 [R1+0xa0], R14 ;  /* 0x0000a00e01007387 */ /* 0x0003e80000100a00 */
[----:B------:R3:W-:Y:S04]  /*24590*/  STL.64 [R1+0x98], R8 ;  /* 0x0000980801007387 */ /* 0x0007e80000100a00 */
[----:B------:R-:W3:Y:S04]  /*245a0*/  LDL.LU.64 R240, [R1+0xbd8] ;  /* 0x000bd80001f07983 */ /* 0x000ee80000300a00 */
[----:B------:R1:W-:Y:S04]  /*245b0*/  LDGSTS.E [R44+-0x7bffc], desc[UR8][R14.64], !P1 ;  /* 0x840040000e2c7fae */ /* 0x0003e8000c921848 */
[----:B------:R3:W-:Y:S01]  /*245c0*/  LDGSTS.E [R43+-0x77ffc], desc[UR8][R8.64], !P1 ;  /* 0x88004000082b7fae */ /* 0x0007e2000c921848 */
[----:B--2---:R-:W-:-:S05]  /*245d0*/  IMAD.WIDE R6, R2, 0x4, R246 ;  /* 0x0000000402067825 */ /* 0x004fca00078e02f6 */
[----:B------:R2:W-:Y:S04]  /*245e0*/  STL.64 [R1+0x90], R6 ;  /* 0x0000900601007387 */ /* 0x0005e80000100a00 */
[----:B------:R-:W2:Y:S04]  /*245f0*/  LDL.LU.64 R242, [R1+0xbd0] ;  /* 0x000bd00001f27983 */ /* 0x000ea80000300a00 */
[----:B------:R-:W2:Y:S04]  /*24600*/  LDL.LU.64 R244, [R1+0xbc8] ;  /* 0x000bc80001f47983 */ /* 0x000ea80000300a00 */
[----:B------:R-:W2:Y:S04]  /*24610*/  LDL.LU.64 R246, [R1+0xbc0] ;  /* 0x000bc00001f67983 */ /* 0x000ea80000300a00 */
[----:B------:R2:W-:Y:S01]  /*24620*/  LDGSTS.E [R42+-0x73ffc], desc[UR8][R6.64], !P1 ;  /* 0x8c004000062a7fae */ /* 0x0005e2000c921848 */
[----:B----4-:R-:W-:-:S04]  /*24630*/  IMAD.WIDE R16, R2, 0x4, R236 ;  /* 0x0000000402107825 */ /* 0x010fc800078e02ec */
[C---:B-1----:R-:W-:Y:S01]  /*24640*/  IMAD.WIDE R14, R2.reuse, 0x4, R238 ;  /* 0x00000004020e7825 */ /* 0x042fe200078e02ee */
[----:B------:R1:W-:Y:S03]  /*24650*/  STL.64 [R1+0x88], R16 ;  /* 0x0000881001007387 */ /* 0x0003e60000100a00 */
[C---:B---3--:R-:W-:Y:S01]  /*24660*/  IMAD.WIDE R8, R2.reuse, 0x4, R248 ;  /* 0x0000000402087825 */ /* 0x048fe200078e02f8 */
[----:B------:R3:W-:Y:S03]  /*24670*/  STL.64 [R1+0x80], R14 ;  /* 0x0000800e01007387 */ /* 0x0007e60000100a00 */
[----:B--2---:R-:W-:Y:S01]  /*24680*/  IMAD.WIDE R6, R2, 0x4, R250 ;  /* 0x0000000402067825 */ /* 0x004fe200078e02fa */
[----:B------:R2:W-:Y:S04]  /*24690*/  STL.64 [R1+0x78], R8 ;  /* 0x0000780801007387 */ /* 0x0005e80000100a00 */
[----:B------:R-:W4:Y:S04]  /*246a0*/  LDL.LU.64 R236, [R1+0x4c0] ;  /* 0x0004c00001ec7983 */ /* 0x000f280000300a00 */
[----:B------:R2:W-:Y:S04]  /*246b0*/  STL.64 [R1+0x70], R6 ;  /* 0x0000700601007387 */ /* 0x0005e80000100a00 */
[----:B------:R-:W4:Y:S04]  /*246c0*/  LDL.LU.64 R238, [R1+0x4d0] ;  /* 0x0004d00001ee7983 */ /* 0x000f280000300a00 */
[----:B------:R-:W4:Y:S04]  /*246d0*/  LDL.LU.64 R248, [R1+0x4d8] ;  /* 0x0004d80001f87983 */ /* 0x000f280000300a00 */
[----:B------:R-:W4:Y:S01]  /*246e0*/  LDL.LU.64 R250, [R1+0x4e8] ;  /* 0x0004e80001fa7983 */ /* 0x000f220000300a00 */
[----:B------:R-:W-:-:S05]  /*246f0*/  VIADD R46, R47, 0xfffffef1 ;  /* 0xfffffef12f2e7836 */ /* 0x000fca0000000000 */
[----:B------:R-:W-:Y:S02]  /*24700*/  ISETP.GE.U32.AND P0, PT, R46, 0x7ffffeb2, PT ;  /* 0x7ffffeb22e00780c */ /* 0x000fe40003f06070 */
[----:B------:R-:W-:-:S04]  /*24710*/  IADD3 R46, R49, -0x110, RZ ;  /* 0xfffffef0312e7810 */ /* 0x000fc80007ffe0ff */
[----:B------:R-:W-:-:S07]  /*24720*/  ISETP.GE.U32.AND P1, PT, R46, 0x7ffffeb1, PT ;  /* 0x7ffffeb12e00780c */ /* 0x000fce0003f26070 */
[----:B------:R1:W-:Y:S04]  /*24730*/  LDGSTS.E [R45+-0x7fff8], desc[UR8][R16.64], !P0 ;  /* 0x80008000102d7fae */ /* 0x0003e8000c121848 */
[----:B------:R3:W-:Y:S04]  /*24740*/  LDGSTS.E [R44+-0x7bff8], desc[UR8][R14.64], !P0 ;  /* 0x840080000e2c7fae */ /* 0x0007e8000c121848 */
[----:B------:R2:W-:Y:S04]  /*24750*/  LDGSTS.E [R43+-0x77ff8], desc[UR8][R8.64], !P0 ;  /* 0x88008000082b7fae */ /* 0x0005e8000c121848 */
[----:B------:R2:W-:Y:S01]  /*24760*/  LDGSTS.E [R42+-0x73ff8], desc[UR8][R6.64], !P0 ;  /* 0x8c008000062a7fae */ /* 0x0005e2000c121848 */
[----:B------:R-:W-:-:S05]  /*24770*/  VIADD R46, R48, 0xfffffed3 ;  /* 0xfffffed3302e7836 */ /* 0x000fca0000000000 */
[----:B------:R-:W-:Y:S01]  /*24780*/  ISETP.GE.U32.AND P0, PT, R46, 0x7ffffe94, PT ;  /* 0x7ffffe942e00780c */ /* 0x000fe20003f06070 */
[----:B-1----:R-:W-:-:S05]  /*24790*/  IMAD.WIDE R16, R2, 0x4, R240 ;  /* 0x0000000402107825 */ /* 0x002fca00078e02f0 */
[----:B------:R1:W-:Y:S04]  /*247a0*/  STL.64 [R1+0x68], R16 ;  /* 0x0000681001007387 */ /* 0x0003e80000100a00 */
[----:B------:R-:W-:Y:S01]  /*247b0*/  LDGSTS.E [R45+-0x7fff4], desc[UR8][R16.64], !P1 ;  /* 0x8000c000102d7fae */ /* 0x000fe2000c921848 */
[----:B---3--:R-:W-:-:S04]  /*247c0*/  IMAD.WIDE R14, R2, 0x4, R242 ;  /* 0x00000004020e7825 */ /* 0x008fc800078e02f2 */
[C---:B--2---:R-:W-:Y:S01]  /*247d0*/  IMAD.WIDE R8, R2.reuse, 0x4, R244 ;  /* 0x0000000402087825 */ /* 0x044fe200078e02f4 */
[----:B------:R2:W-:Y:S03]  /*247e0*/  STL.64 [R1+0x60], R14 ;  /* 0x0000600e01007387 */ /* 0x0005e60000100a00 */
[C---:B------:R-:W-:Y:S01]  /*247f0*/  IMAD.WIDE R6, R2.reuse, 0x4, R246 ;  /* 0x0000000402067825 */ /* 0x040fe200078e02f6 */
[----:B------:R3:W-:Y:S04]  /*24800*/  STL.64 [R1+0x58], R8 ;  /* 0x0000580801007387 */ /* 0x0007e80000100a00 */
[----:B------:R3:W-:Y:S04]  /*24810*/  STL.64 [R1+0x50], R6 ;  /* 0x0000500601007387 */ /* 0x0007e80000100a00 */
[----:B------:R-:W2:Y:S04]  /*24820*/  LDL.LU.64 R240, [R1+0x4f0] ;  /* 0x0004f00001f07983 */ /* 0x000ea80000300a00 */
[----:B------:R-:W3:Y:S04]  /*24830*/  LDL.LU.64 R242, [R1+0x500] ;  /* 0x0005000001f27983 */ /* 0x000ee80000300a00 */
[----:B------:R-:W3:Y:S04]  /*24840*/  LDL.LU.64 R244, [R1+0x508] ;  /* 0x0005080001f47983 */ /* 0x000ee80000300a00 */
[----:B------:R-:W3:Y:S04]  /*24850*/  LDL.LU.64 R246, [R1+0x518] ;  /* 0x0005180001f67983 */ /* 0x000ee80000300a00 */
[----:B------:R4:W-:Y:S04]  /*24860*/  LDGSTS.E [R44+-0x7bff4], desc[UR8][R14.64], !P1 ;  /* 0x8400c0000e2c7fae */ /* 0x0009e8000c921848 */
[----:B------:R-:W-:Y:S04]  /*24870*/  LDGSTS.E [R43+-0x77ff4], desc[UR8][R8.64], !P1 ;  /* 0x8800c000082b7fae */ /* 0x000fe8000c921848 */
[----:B------:R1:W-:Y:S01]  /*24880*/  LDGSTS.E [R42+-0x73ff4], desc[UR8][R6.64], !P1 ;  /* 0x8c00c000062a7fae */ /* 0x0003e2000c921848 */
[----:B----4-:R-:W-:-:S04]  /*24890*/  IMAD.WIDE R44, R2, 0x4, R238 ;  /* 0x00000004022c7825 */ /* 0x010fc800078e02ee */
[C---:B-1----:R-:W-:Y:S02]  /*248a0*/  IMAD.WIDE R42, R2.reuse, 0x4, R236 ;  /* 0x00000004022a7825 */ /* 0x042fe400078e02ec */
[----:B------:R-:W4:Y:S02]  /*248b0*/  LDL.LU.64 R236, [R1+0x520] ;  /* 0x0005200001ec7983 */ /* 0x000f240000300a00 */
[C---:B------:R-:W-:Y:S02]  /*248c0*/  IMAD.WIDE R46, R2.reuse, 0x4, R248 ;  /* 0x00000004022e7825 */ /* 0x040fe400078e02f8 */
[----:B------:R-:W4:Y:S02]  /*248d0*/  LDL.LU.64 R238, [R1+0x530] ;  /* 0x0005300001ee7983 */ /* 0x000f240000300a00 */
[----:B------:R-:W-:Y:S02]  /*248e0*/  IMAD.WIDE R48, R2, 0x4, R250 ;  /* 0x0000000402307825 */ /* 0x000fe400078e02fa */
[----:B------:R-:W4:Y:S04]  /*248f0*/  LDL.LU.64 R248, [R1+0x538] ;  /* 0x0005380001f87983 */ /* 0x000f280000300a00 */
[----:B------:R-:W4:Y:S01]  /*24900*/  LDL.LU.64 R250, [R1+0x548] ;  /* 0x0005480001fa7983 */ /* 0x000f220000300a00 */
[----:B------:R-:W-:-:S03]  /*24910*/  ISETP.GE.U32.AND P1, PT, R54, 0x7ffffe93, PT ;  /* 0x7ffffe933600780c */ /* 0x000fc60003f26070 */
[----:B------:R-:W-:Y:S04]  /*24920*/  LDGSTS.E [R53+-0x70000], desc[UR8][R42.64], !P0 ;  /* 0x900000002a357fae */ /* 0x000fe8000c121848 */
[----:B------:R-:W-:Y:S04]  /*24930*/  LDGSTS.E [R52+-0x6c000], desc[UR8][R44.64], !P0 ;  /* 0x940000002c347fae */ /* 0x000fe8000c121848 */
[----:B------:R-:W-:Y:S04]  /*24940*/  STL.64 [R1+0x1c80], R42 ;  /* 0x001c802a01007387 */ /* 0x000fe80000100a00 */
[----:B------:R-:W-:Y:S04]  /*24950*/  LDGSTS.E [R51+-0x68000], desc[UR8][R46.64], !P0 ;  /* 0x980000002e337fae */ /* 0x000fe8000c121848 */
[----:B------:R-:W-:Y:S04]  /*24960*/  STL.64 [R1+0x1c88], R44 ;  /* 0x001c882c01007387 */ /* 0x000fe80000100a00 */
[----:B------:R2:W-:Y:S04]  /*24970*/  LDGSTS.E [R50+-0x64000], desc[UR8][R48.64], !P0 ;  /* 0x9c00000030327fae */ /* 0x0005e8000c121848 */
[----:B------:R-:W-:Y:S04]  /*24980*/  STL.64 [R1+0x1c90], R46 ;  /* 0x001c902e01007387 */ /* 0x000fe80000100a00 */
[----:B------:R-:W-:Y:S01]  /*24990*/  STL.64 [R1+0x1c98], R48 ;  /* 0x001c983001007387 */ /* 0x000fe20000100a00 */
[----:B------:R-:W-:Y:S01]  /*249a0*/  ISETP.GE.U32.AND P0, PT, R62, 0x7ffffe92, PT ;  /* 0x7ffffe923e00780c */ /* 0x000fe20003f06070 */
[----:B--2---:R-:W-:-:S02]  /*249b0*/  IMAD.WIDE R50, R2, 0x4, R240 ;  /* 0x0000000402327825 */ /* 0x004fc400078e02f0 */
[----:B------:R-:W2:Y:S02]  /*249c0*/  LDL.LU.64 R240, [R1+0x550] ;  /* 0x0005500001f07983 */ /* 0x000ea40000300a00 */
[C---:B---3--:R-:W-:Y:S02]  /*249d0*/  IMAD.WIDE R52, R2.reuse, 0x4, R242 ;  /* 0x0000000402347825 */ /* 0x048fe400078e02f2 */
[----:B------:R-:W3:Y:S02]  /*249e0*/  LDL.LU.64 R242, [R1+0x560] ;  /* 0x0005600001f27983 */ /* 0x000ee40000300a00 */
[C---:B------:R-:W-:Y:S02]  /*249f0*/  IMAD.WIDE R54, R2.reuse, 0x4, R244 ;  /* 0x0000000402367825 */ /* 0x040fe400078e02f4 */
[----:B------:R-:W3:Y:S02]  /*24a00*/  LDL.LU.64 R244, [R1+0x568] ;  /* 0x0005680001f47983 */ /* 0x000ee40000300a00 */
[----:B------:R-:W-:-:S02]  /*24a10*/  IMAD.WIDE R56, R2, 0x4, R246 ;  /* 0x0000000402387825 */ /* 0x000fc400078e02f6 */
[----:B------:R-:W3:Y:S04]  /*24a20*/  LDL.LU.64 R246, [R1+0x578] ;  /* 0x0005780001f67983 */ /* 0x000ee80000300a00 */
[----:B------:R-:W-:Y:S04]  /*24a30*/  LDGSTS.E [R61+-0x6fffc], desc[UR8][R50.64], !P1 ;  /* 0x90004000323d7fae */ /* 0x000fe8000c921848 */
[----:B------:R-:W-:Y:S04]  /*24a40*/  STL.64 [R1+0x1ca0], R50 ;  /* 0x001ca03201007387 */ /* 0x000fe80000100a00 */
[----:B------:R4:W-:Y:S04]  /*24a50*/  LDGSTS.E [R60+-0x6bffc], desc[UR8][R52.64], !P1 ;  /* 0x94004000343c7fae */ /* 0x0009e8000c921848 */
[----:B------:R-:W-:Y:S04]  /*24a60*/  STL.64 [R1+0x1ca8], R52 ;  /* 0x001ca83401007387 */ /* 0x000fe80000100a00 */
[----:B------:R-:W-:Y:S04]  /*24a70*/  LDGSTS.E [R59+-0x67ffc], desc[UR8][R54.64], !P1 ;  /* 0x98004000363b7fae */ /* 0x000fe8000c921848 */
[----:B------:R-:W-:Y:S04]  /*24a80*/  STL.64 [R1+0x1cb0], R54 ;  /* 0x001cb03601007387 */ /* 0x000fe80000100a00 */
[----:B------:R1:W-:Y:S01]  /*24a90*/  LDGSTS.E [R58+-0x63ffc], desc[UR8][R56.64], !P1 ;  /* 0x9c004000383a7fae */ /* 0x0003e2000c921848 */
[----:B----4-:R-:W-:-:S03]  /*24aa0*/  IMAD.WIDE R60, R2, 0x4, R238 ;  /* 0x00000004023c7825 */ /* 0x010fc600078e02ee */
[----:B------:R-:W-:Y:S01]  /*24ab0*/  STL.64 [R1+0x1cb8], R56 ;  /* 0x001cb83801007387 */ /* 0x000fe20000100a00 */
[----:B------:R-:W-:-:S04]  /*24ac0*/  IMAD.WIDE R62, R2, 0x4, R248 ;  /* 0x00000004023e7825 */ /* 0x000fc800078e02f8 */
[C---:B-1----:R-:W-:Y:S02]  /*24ad0*/  IMAD.WIDE R58, R2.reuse, 0x4, R236 ;  /* 0x00000004023a7825 */ /* 0x042fe400078e02ec */
[----:B------:R-:W4:Y:S02]  /*24ae0*/  LDL.LU.64 R236, [R1+0xbb8] ;  /* 0x000bb80001ec7983 */ /* 0x000f240000300a00 */
[----:B------:R-:W-:Y:S02]  /*24af0*/  IMAD.WIDE R64, R2, 0x4, R250 ;  /* 0x0000000402407825 */ /* 0x000fe400078e02fa */
[----:B------:R-:W4:Y:S04]  /*24b00*/  LDL.LU.64 R238, [R1+0xbb0] ;  /* 0x000bb00001ee7983 */ /* 0x000f280000300a00 */
[----:B------:R-:W4:Y:S04]  /*24b10*/  LDL.LU.64 R248, [R1+0xba8] ;  /* 0x000ba80001f87983 */ /* 0x000f280000300a00 */
[----:B------:R-:W4:Y:S04]  /*24b20*/  LDL.LU.64 R250, [R1+0xba0] ;  /* 0x000ba00001fa7983 */ /* 0x000f280000300a00 */
[----:B------:R-:W-:Y:S04]  /*24b30*/  LDGSTS.E [R69+-0x6fff8], desc[UR8][R58.64], !P0 ;  /* 0x900080003a457fae */ /* 0x000fe8000c121848 */
[----:B------:R-:W-:Y:S04]  /*24b40*/  STL.64 [R1+0x1cc0], R58 ;  /* 0x001cc03a01007387 */ /* 0x000fe80000100a00 */
[----:B------:R-:W-:Y:S01]  /*24b50*/  LDGSTS.E [R68+-0x6bff8], desc[UR8][R60.64], !P0 ;  /* 0x940080003c447fae */ /* 0x000fe2000c121848 */
[----:B------:R-:W-:-:S03]  /*24b60*/  ISETP.GE.U32.AND P1, PT, R70, 0x7ffffe91, PT ;  /* 0x7ffffe914600780c */ /* 0x000fc60003f26070 */
[----:B------:R-:W-:Y:S04]  /*24b70*/  STL.64 [R1+0x1cc8], R60 ;  /* 0x001cc83c01007387 */ /* 0x000fe80000100a00 */
[----:B------:R-:W-:Y:S04]  /*24b80*/  LDGSTS.E [R67+-0x67ff8], desc[UR8][R62.64], !P0 ;  /* 0x980080003e437fae */ /* 0x000fe8000c121848 */
[----:B------:R-:W-:Y:S04]  /*24b90*/  STL.64 [R1+0x1cd0], R62 ;  /* 0x001cd03e01007387 */ /* 0x000fe80000100a00 */
[----:B------:R2:W-:Y:S04]  /*24ba0*/  LDGSTS.E [R66+-0x63ff8], desc[UR8][R64.64], !P0 ;  /* 0x9c00800040427fae */ /* 0x0005e8000c121848 */
[----:B------:R-:W-:Y:S01]  /*24bb0*/  STL.64 [R1+0x1cd8], R64 ;  /* 0x001cd84001007387 */ /* 0x000fe20000100a00 */
[----:B--2---:R-:W-:-:S03]  /*24bc0*/  IMAD.WIDE R66, R2, 0x4, R240 ;  /* 0x0000000402427825 */ /* 0x004fc600078e02f0 */
[----:B------:R-:W2:Y:S01]  /*24bd0*/  LDL.LU.64 R240, [R1+0xb98] ;  /* 0x000b980001f07983 */ /* 0x000ea20000300a00 */
[----:B---3--:R-:W-:-:S03]  /*24be0*/  IMAD.WIDE R68, R2, 0x4, R242 ;  /* 0x0000000402447825 */ /* 0x008fc600078e02f2 */
[----:B------:R-:W3:Y:S01]  /*24bf0*/  LDL.LU.64 R242, [R1+0xb90] ;  /* 0x000b900001f27983 */ /* 0x000ee20000300a00 */
[----:B------:R-:W-:-:S03]  /*24c00*/  IMAD.WIDE R70, R2, 0x4, R244 ;  /* 0x0000000402467825 */ /* 0x000fc600078e02f4 */
[----:B------:R-:W3:Y:S01]  /*24c10*/  LDL.LU.64 R244, [R1+0xb88] ;  /* 0x000b880001f47983 */ /* 0x000ee20000300a00 */
[----:B------:R-:W-:-:S03]  /*24c20*/  IMAD.WIDE R72, R2, 0x4, R246 ;  /* 0x0000000402487825 */ /* 0x000fc600078e02f6 */
[----:B------:R-:W3:Y:S04]  /*24c30*/  LDL.LU.64 R246, [R1+0xb80] ;  /* 0x000b800001f67983 */ /* 0x000ee80000300a00 */
[----:B------:R-:W-:Y:S04]  /*24c40*/  STL.64 [R1+0x1ce0], R66 ;  /* 0x001ce04201007387 */ /* 0x000fe80000100a00 */
[----:B------:R-:W-:Y:S04]  /*24c50*/  STL.64 [R1+0x1ce8], R68 ;  /* 0x001ce84401007387 */ /* 0x000fe80000100a00 */
[----:B------:R-:W-:Y:S04]  /*24c60*/  STL.64 [R1+0x1cf0], R70 ;  /* 0x001cf04601007387 */ /* 0x000fe80000100a00 */
[----:B------:R-:W-:Y:S01]  /*24c70*/  STL.64 [R1+0x1d00], R72 ;  /* 0x001d004801007387 */ /* 0x000fe20000100a00 */
[----:B----4-:R-:W-:-:S04]  /*24c80*/  IMAD.WIDE R16, R2, 0x4, R236 ;  /* 0x0000000402107825 */ /* 0x010fc800078e02ec */
[C---:B------:R-:W-:Y:S01]  /*24c90*/  IMAD.WIDE R14, R2.reuse, 0x4, R238 ;  /* 0x00000004020e7825 */ /* 0x040fe200078e02ee */
[----:B------:R2:W-:Y:S03]  /*24ca0*/  STL.64 [R1+0x48], R16 ;  /* 0x0000481001007387 */ /* 0x0005e60000100a00 */
[C---:B------:R-:W-:Y:S01]  /*24cb0*/  IMAD.WIDE R8, R2.reuse, 0x4, R248 ;  /* 0x0000000402087825 */ /* 0x040fe200078e02f8 */
[----:B------:R3:W-:Y:S03]  /*24cc0*/  STL.64 [R1+0x40], R14 ;  /* 0x0000400e01007387 */ /* 0x0007e60000100a00 */
[----:B------:R-:W-:Y:S01]  /*24cd0*/  IMAD.WIDE R6, R2, 0x4, R250 ;  /* 0x0000000402067825 */ /* 0x000fe200078e02fa */
[----:B------:R1:W-:Y:S04]  /*24ce0*/  STL.64 [R1+0x38], R8 ;  /* 0x0000380801007387 */ /* 0x0003e80000100a00 */
[----:B------:R-:W4:Y:S04]  /*24cf0*/  LDL.LU.64 R236, [R1+0xb78] ;  /* 0x000b780001ec7983 */ /* 0x000f280000300a00 */
[----:B------:R1:W-:Y:S04]  /*24d00*/  STL.64 [R1+0x30], R6 ;  /* 0x0000300601007387 */ /* 0x0003e80000100a00 */
[----:B------:R-:W4:Y:S04]  /*24d10*/  LDL.LU.64 R238, [R1+0xb70] ;  /* 0x000b700001ee7983 */ /* 0x000f280000300a00 */
[----:B------:R-:W4:Y:S04]  /*24d20*/  LDL.LU.64 R250, [R1+0xb68] ;  /* 0x000b680001fa7983 */ /* 0x000f280000300a00 */
[----:B------:R-:W4:Y:S01]  /*24d30*/  LDL.LU.64 R248, [R1+0xb60] ;  /* 0x000b600001f87983 */ /* 0x000f220000300a00 */
[----:B------:R-:W-:Y:S01]  /*24d40*/  ISETP.GE.U32.AND P0, PT, R78, 0x7ffffeb0, PT ;  /* 0x7ffffeb04e00780c */ /* 0x000fe20003f06070 */
[----:B------:R-:W-:-:S02]  /*24d50*/  VIADD R78, R80, 0xfffffeee ;  /* 0xfffffeee504e7836 */ /* 0x000fc40000000000 */
[----:B------:R1:W-:Y:S01]  /*24d60*/  LDGSTS.E [R77+-0x6fff4], desc[UR8][R66.64], !P1 ;  /* 0x9000c000424d7fae */ /* 0x0003e2000c921848 */
[----:B------:R-:W4:Y:S03]  /*24d70*/  LDC R80, c[0x0][0x230] ;  /* 0x00008c00ff507b82 */ /* 0x000f260000000800 */
[----:B------:R1:W-:Y:S04]  /*24d80*/  LDGSTS.E [R76+-0x6bff4], desc[UR8][R68.64], !P1 ;  /* 0x9400c000444c7fae */ /* 0x0003e8000c921848 */
[----:B------:R1:W-:Y:S04]  /*24d90*/  LDGSTS.E [R75+-0x67ff4], desc[UR8][R70.64], !P1 ;  /* 0x9800c000464b7fae */ /* 0x0003e8000c921848 */
[----:B------:R1:W-:Y:S02]  /*24da0*/  LDGSTS.E [R74+-0x63ff4], desc[UR8][R72.64], !P1 ;  /* 0x9c00c000484a7fae */ /* 0x0003e4000c921848 */
[----:B-1----:R-:W-:Y:S01]  /*24db0*/  VIADD R77, R11, 0x100000 ;  /* 0x001000000b4d7836 */ /* 0x002fe20000000000 */
[----:B------:R-:W-:-:S02]  /*24dc0*/  ISETP.GE.U32.AND P1, PT, R78, 0x7ffffeaf, PT ;  /* 0x7ffffeaf4e00780c */ /* 0x000fc40003f26070 */
[C---:B------:R-:W-:Y:S02]  /*24dd0*/  IADD3 R76, R11.reuse, 0x100000, RZ ;  /* 0x001000000b4c7810 */ /* 0x040fe40007ffe0ff */
[----:B------:R2:W-:Y:S01]  /*24de0*/  LDGSTS.E [R77+-0x80000], desc[UR8][R16.64], !P0 ;  /* 0x80000000104d7fae */ /* 0x0005e2000c121848 */
[----:B------:R-:W-:-:S03]  /*24df0*/  VIADD R75, R11, 0x100000 ;  /* 0x001000000b4b7836 */ /* 0x000fc60000000000 */
[----:B------:R3:W-:Y:S01]  /*24e00*/  LDGSTS.E [R76+-0x7c000], desc[UR8][R14.64], !P0 ;  /* 0x840000000e4c7fae */ /* 0x0007e2000c121848 */
[----:B------:R-:W-:-:S03]  /*24e10*/  VIADD R74, R11, 0x100000 ;  /* 0x001000000b4a7836 */ /* 0x000fc60000000000 */
[----:B------:R1:W-:Y:S04]  /*24e20*/  LDGSTS.E [R75+-0x78000], desc[UR8][R8.64], !P0 ;  /* 0x88000000084b7fae */ /* 0x0003e8000c121848 */
[----:B------:R1:W-:Y:S01]  /*24e30*/  LDGSTS.E [R74+-0x74000], desc[UR8][R6.64], !P0 ;  /* 0x8c000000064a7fae */ /* 0x0003e2000c121848 */
[----:B--2---:R-:W-:-:S04]  /*24e40*/  IMAD.WIDE R16, R2, 0x4, R240 ;  /* 0x0000000402107825 */ /* 0x004fc800078e02f0 */
[C---:B---3--:R-:W-:Y:S01]  /*24e50*/  IMAD.WIDE R14, R2.reuse, 0x4, R242 ;  /* 0x00000004020e7825 */ /* 0x048fe200078e02f2 */
[----:B------:R-:W-:Y:S03]  /*24e60*/  STL.64 [R1+0x28], R16 ;  /* 0x0000281001007387 */ /* 0x000fe60000100a00 */
[C---:B-1----:R-:W-:Y:S01]  /*24e70*/  IMAD.WIDE R8, R2.reuse, 0x4, R244 ;  /* 0x0000000402087825 */ /* 0x042fe200078e02f4 */
[----:B------:R-:W-:Y:S03]  /*24e80*/  STL.64 [R1+0x20], R14 ;  /* 0x0000200e01007387 */ /* 0x000fe60000100a00 */
[C---:B------:R-:W-:Y:S01]  /*24e90*/  IMAD.WIDE R6, R2.reuse, 0x4, R246 ;  /* 0x0000000402067825 */ /* 0x040fe200078e02f6 */
[----:B------:R-:W-:Y:S04]  /*24ea0*/  LDGSTS.E [R77+-0x7fffc], desc[UR8][R16.64], !P1 ;  /* 0x80004000104d7fae */ /* 0x000fe8000c921848 */
[----:B------:R4:W-:Y:S04]  /*24eb0*/  STL.64 [R1+0x18], R8 ;  /* 0x0000180801007387 */ /* 0x0009e80000100a00 */
[----:B------:R-:W-:Y:S04]  /*24ec0*/  LDGSTS.E [R76+-0x7bffc], desc[UR8][R14.64], !P1 ;  /* 0x840040000e4c7fae */ /* 0x000fe8000c921848 */
[----:B------:R1:W-:Y:S04]  /*24ed0*/  STL.64 [R1+0x10], R6 ;  /* 0x0000100601007387 */ /* 0x0003e80000100a00 */
[----:B------:R4:W-:Y:S04]  /*24ee0*/  LDGSTS.E [R75+-0x77ffc], desc[UR8][R8.64], !P1 ;  /* 0x88004000084b7fae */ /* 0x0009e8000c921848 */
[----:B------:R-:W2:Y:S04]  /*24ef0*/  LDL.LU.64 R246, [R1+0xb58] ;  /* 0x000b580001f67983 */ /* 0x000ea80000300a00 */
[----:B------:R-:W3:Y:S04]  /*24f00*/  LDL.LU.64 R244, [R1+0xb50] ;  /* 0x000b500001f47983 */ /* 0x000ee80000300a00 */
[----:B------:R1:W-:Y:S04]  /*24f10*/  LDGSTS.E [R74+-0x73ffc], desc[UR8][R6.64], !P1 ;  /* 0x8c004000064a7fae */ /* 0x0003e8000c921848 */
[----:B------:R-:W3:Y:S04]  /*24f20*/  LDL.LU.64 R242, [R1+0xb48] ;  /* 0x000b480001f27983 */ /* 0x000ee80000300a00 */
[----:B------:R-:W3:Y:S01]  /*24f30*/  LDL.LU.64 R240, [R1+0xb40] ;  /* 0x000b400001f07983 */ /* 0x000ee20000300a00 */
[----:B----4-:R-:W-:-:S04]  /*24f40*/  IMAD.WIDE R8, R2, 0x4, R236 ;  /* 0x0000000402087825 */ /* 0x010fc800078e02ec */
[C---:B-1----:R-:W-:Y:S01]  /*24f50*/  IMAD.WIDE R6, R2.reuse, 0x4, R238 ;  /* 0x0000000402067825 */ /* 0x042fe200078e02ee */
[----:B------:R1:W-:Y:S04]  /*24f60*/  STL.64 [R1+0x8], R8 ;  /* 0x0000080801007387 */ /* 0x0003e80000100a00 */
[----:B------:R4:W-:Y:S04]  /*24f70*/  STL.64 [R1], R6 ;  /* 0x0000000601007387 */ /* 0x0009e80000100a00 */
[----:B------:R-:W4:Y:S04]  /*24f80*/  LDL.LU.64 R90, [R1+0x9b8] ;  /* 0x0009b800015a7983 */ /* 0x000f280000300a00 */
[----:B------:R-:W4:Y:S01]  /*24f90*/  LDL.LU.64 R234, [R1+0x9b0] ;  /* 0x0009b00001ea7983 */ /* 0x000f220000300a00 */
[----:B------:R-:W-:-:S03]  /*24fa0*/  IMAD.WIDE R250, R2, 0x4, R250 ;  /* 0x0000000402fa7825 */ /* 0x000fc600078e02fa */
[----:B------:R-:W4:Y:S01]  /*24fb0*/  LDL.LU.64 R236, [R1+0x9a8] ;  /* 0x0009a80001ec7983 */ /* 0x000f220000300a00 */
[----:B------:R-:W-:-:S03]  /*24fc0*/  IMAD.WIDE R248, R2, 0x4, R248 ;  /* 0x0000000402f87825 */ /* 0x000fc600078e02f8 */
[----:B------:R-:W4:Y:S04]  /*24fd0*/  LDL.LU.64 R238, [R1+0x9a0] ;  /* 0x0009a00001ee7983 */ /* 0x000f280000300a00 */
[----:B------:R-:W-:Y:S04]  /*24fe0*/  STL.64 [R1+0x1d08], R250 ;  /* 0x001d08fa01007387 */ /* 0x000fe80000100a00 */
[----:B------:R-:W-:Y:S04]  /*24ff0*/  STL.64 [R1+0x1d10], R248 ;  /* 0x001d10f801007387 */ /* 0x000fe80000100a00 */
[----:B------:R-:W4:Y:S04]  /*25000*/  LDL.LU.64 R100, [R1+0x998] ;  /* 0x0009980001647983 */ /* 0x000f280000300a00 */
[----:B------:R-:W4:Y:S04]  /*25010*/  LDL.LU.64 R98, [R1+0x990] ;  /* 0x0009900001627983 */ /* 0x000f280000300a00 */
[----:B------:R-:W4:Y:S04]  /*25020*/  LDL.LU.64 R88, [R1+0x988] ;  /* 0x0009880001587983 */ /* 0x000f280000300a00 */
[----:B------:R-:W4:Y:S01]  /*25030*/  LDL.LU.64 R230, [R1+0x980] ;  /* 0x0009800001e67983 */ /* 0x000f220000300a00 */
[----:B------:R-:W-:-:S04]  /*25040*/  IADD3 R78, R79, -0x113, RZ ;  /* 0xfffffeed4f4e7810 */ /* 0x000fc80007ffe0ff */
[----:B------:R-:W-:Y:S01]  /*25050*/  ISETP.GE.U32.AND P0, PT, R78, 0x7ffffeae, PT ;  /* 0x7ffffeae4e00780c */ /* 0x000fe20003f06070 */
[----:B------:R-:W-:-:S05]  /*25060*/  VIADD R78, R81, 0xfffffeec ;  /* 0xfffffeec514e7836 */ /* 0x000fca0000000000 */
[----:B------:R-:W-:Y:S01]  /*25070*/  ISETP.GE.U32.AND P1, PT, R78, 0x7ffffead, PT ;  /* 0x7ffffead4e00780c */ /* 0x000fe20003f26070 */
[----:B------:R-:W-:-:S06]  /*25080*/  VIADD R78, R80, 0xfffffecf ;  /* 0xfffffecf504e7836 */ /* 0x000fcc0000000000 */
[----:B------:R1:W-:Y:S04]  /*25090*/  LDGSTS.E [R77+-0x7fff8], desc[UR8][R8.64], !P0 ;  /* 0x80008000084d7fae */ /* 0x0003e8000c121848 */
[----:B------:R-:W-:Y:S04]  /*250a0*/  LDGSTS.E [R76+-0x7bff8], desc[UR8][R6.64], !P0 ;  /* 0x84008000064c7fae */ /* 0x000fe8000c121848 */
[----:B------:R-:W-:Y:S04]  /*250b0*/  LDGSTS.E [R75+-0x77ff8], desc[UR8][R250.64], !P0 ;  /* 0x88008000fa4b7fae */ /* 0x000fe8000c121848 */
[----:B------:R-:W-:Y:S01]  /*250c0*/  LDGSTS.E [R74+-0x73ff8], desc[UR8][R248.64], !P0 ;  /* 0x8c008000f84a7fae */ /* 0x000fe2000c121848 */
[----:B------:R-:W-:Y:S01]  /*250d0*/  ISETP.GE.U32.AND P0, PT, R78, 0x7ffffe90, PT ;  /* 0x7ffffe904e00780c */ /* 0x000fe20003f06070 */
[----:B------:R-:W-:Y:S01]  /*250e0*/  VIADD R220, R220, 0xfffffec5 ;  /* 0xfffffec5dcdc7836 */ /* 0x000fe20000000000 */
[----:B------:R-:W-:Y:S01]  /*250f0*/  IADD3 R228, R228, -0x13c, RZ ;  /* 0xfffffec4e4e47810 */ /* 0x000fe20007ffe0ff */
[----:B-1----:R-:W1:Y:S01]  /*25100*/  LDC R8, c[0x0][0x230] ;  /* 0x00008c00ff087b82 */ /* 0x002e620000000800 */
[----:B--2---:R-:W-:-:S04]  /*25110*/  IMAD.WIDE R246, R2, 0x4, R246 ;  /* 0x0000000402f67825 */ /* 0x004fc800078e02f6 */
[C---:B---3--:R-:W-:Y:S01]  /*25120*/  IMAD.WIDE R244, R2.reuse, 0x4, R244 ;  /* 0x0000000402f47825 */ /* 0x048fe200078e02f4 */
[----:B------:R-:W-:Y:S03]  /*25130*/  STL.64 [R1+0x1d18], R246 ;  /* 0x001d18f601007387 */ /* 0x000fe60000100a00 */
[C---:B------:R-:W-:Y:S01]  /*25140*/  IMAD.WIDE R242, R2.reuse, 0x4, R242 ;  /* 0x0000000402f27825 */ /* 0x040fe200078e02f2 */
[----:B------:R-:W-:Y:S03]  /*25150*/  STL.64 [R1+0x1d20], R244 ;  /* 0x001d20f401007387 */ /* 0x000fe60000100a00 */
[----:B------:R-:W-:Y:S01]  /*25160*/  IMAD.WIDE R240, R2, 0x4, R240 ;  /* 0x0000000402f07825 */ /* 0x000fe200078e02f0 */
[----:B------:R-:W-:Y:S04]  /*25170*/  LDGSTS.E [R77+-0x7fff4], desc[UR8][R246.64], !P1 ;  /* 0x8000c000f64d7fae */ /* 0x000fe8000c921848 */
[----:B------:R-:W-:Y:S04]  /*25180*/  STL.64 [R1+0x1d28], R242 ;  /* 0x001d28f201007387 */ /* 0x000fe80000100a00 */
[----:B------:R-:W-:Y:S04]  /*25190*/  LDGSTS.E [R76+-0x7bff4], desc[UR8][R244.64], !P1 ;  /* 0x8400c000f44c7fae */ /* 0x000fe8000c921848 */
[----:B------:R-:W-:Y:S04]  /*251a0*/  STL.64 [R1+0x1d30], R240 ;  /* 0x001d30f001007387 */ /* 0x000fe80000100a00 */
[----:B------:R-:W2:Y:S04]  /*251b0*/  LDL.LU.64 R96, [R1+0x978] ;  /* 0x0009780001607983 */ /* 0x000ea80000300a00 */
[----:B------:R-:W-:Y:S04]  /*251c0*/  LDGSTS.E [R75+-0x77ff4], desc[UR8][R242.64], !P1 ;  /* 0x8800c000f24b7fae */ /* 0x000fe8000c921848 */
[----:B------:R4:W-:Y:S01]  /*251d0*/  LDGSTS.E [R74+-0x73ff4], desc[UR8][R240.64], !P1 ;  /* 0x8c00c000f04a7fae */ /* 0x0009e2000c921848 */
[----:B------:R-:W-:Y:S01]  /*251e0*/  ISETP.GE.U32.AND P1, PT, R86, 0x7ffffe8f, PT ;  /* 0x7ffffe8f5600780c */ /* 0x000fe20003f26070 */
[----:B----4-:R-:W-:-:S04]  /*251f0*/  IMAD.WIDE R74, R2, 0x4, R90 ;  /* 0x00000004024a7825 */ /* 0x010fc800078e025a */
[C---:B------:R-:W-:Y:S01]  /*25200*/  IMAD.WIDE R76, R2.reuse, 0x4, R234 ;  /* 0x00000004024c7825 */ /* 0x040fe200078e02ea */
[----:B------:R-:W-:Y:S03]  /*25210*/  LDGSTS.E [R85+-0x70000], desc[UR8][R74.64], !P0 ;  /* 0x900000004a557fae */ /* 0x000fe6000c121848 */
[C---:B------:R-:W-:Y:S01]  /*25220*/  IMAD.WIDE R78, R2.reuse, 0x4, R236 ;  /* 0x00000004024e7825 */ /* 0x040fe200078e02ec */
[----:B------:R-:W3:Y:S03]  /*25230*/  LDL.LU.64 R234, [R1+0x970] ;  /* 0x0009700001ea7983 */ /* 0x000ee60000300a00 */
[C---:B------:R-:W-:Y:S01]  /*25240*/  IMAD.WIDE R80, R2.reuse, 0x4, R238 ;  /* 0x0000000402507825 */ /* 0x040fe200078e02ee */
[----:B------:R-:W4:Y:S04]  /*25250*/  LDL.LU.64 R236, [R1+0x968] ;  /* 0x0009680001ec7983 */ /* 0x000f280000300a00 */
[----:B------:R-:W4:Y:S04]  /*25260*/  LDL.LU.64 R238, [R1+0x960] ;  /* 0x0009600001ee7983 */ /* 0x000f280000300a00 */
[----:B------:R-:W-:Y:S04]  /*25270*/  STL.64 [R1+0x1d38], R74 ;  /* 0x001d384a01007387 */ /* 0x000fe80000100a00 */
[----:B------:R-:W-:Y:S04]  /*25280*/  STL.64 [R1+0x1d40], R76 ;  /* 0x001d404c01007387 */ /* 0x000fe80000100a00 */
[----:B------:R-:W-:Y:S04]  /*25290*/  STL.64 [R1+0x1d48], R78 ;  /* 0x001d484e01007387 */ /* 0x000fe80000100a00 */
[----:B------:R-:W-:Y:S01]  /*252a0*/  STL.64 [R1+0x1d50], R80 ;  /* 0x001d505001007387 */ /* 0x000fe20000100a00 */
[----:B------:R-:W-:-:S03]  /*252b0*/  IMAD.WIDE R86, R2, 0x4, R88 ;  /* 0x0000000402567825 */ /* 0x000fc600078e0258 */
[----:B------:R-:W4:Y:S01]  /*252c0*/  LDL.LU.64 R118, [R1+0x958] ;  /* 0x0009580001767983 */ /* 0x000f220000300a00 */
[----:B------:R-:W-:-:S03]  /*252d0*/  IMAD.WIDE R88, R2, 0x4, R230 ;  /* 0x0000000402587825 */ /* 0x000fc600078e02e6 */
[----:B------:R-:W4:Y:S04]  /*252e0*/  LDL.LU.64 R114, [R1+0x950] ;  /* 0x0009500001727983 */ /* 0x000f280000300a00 */
[----:B------:R-:W4:Y:S04]  /*252f0*/  LDL.LU.64 R104, [R1+0x948] ;  /* 0x0009480001687983 */ /* 0x000f280000300a00 */
[----:B------:R-:W4:Y:S04]  /*25300*/  LDL.LU.64 R230, [R1+0x940] ;  /* 0x0009400001e67983 */ /* 0x000f280000300a00 */
[----:B------:R1:W-:Y:S04]  /*25310*/  LDGSTS.E [R84+-0x6c000], desc[UR8][R76.64], !P0 ;  /* 0x940000004c547fae */ /* 0x0003e8000c121848 */
[----:B------:R-:W-:Y:S01]  /*25320*/  LDGSTS.E [R83+-0x68000], desc[UR8][R78.64], !P0 ;  /* 0x980000004e537fae */ /* 0x000fe2000c121848 */
[----:B------:R-:W-:-:S03]  /*25330*/  VIADD R91, R11, 0x100000 ;  /* 0x001000000b5b7836 */ /* 0x000fc60000000000 */
[----:B------:R1:W-:Y:S01]  /*25340*/  LDGSTS.E [R82+-0x64000], desc[UR8][R80.64], !P0 ;  /* 0x9c00000050527fae */ /* 0x0003e2000c121848 */
[----:B------:R-:W-:Y:S01]  /*25350*/  IADD3 R90, R11, 0x100000, RZ ;  /* 0x001000000b5a7810 */ /* 0x000fe20007ffe0ff */
[----:B-1----:R-:W-:Y:S01]  /*25360*/  IMAD.WIDE R84, R2, 0x4, R98 ;  /* 0x0000000402547825 */ /* 0x002fe200078e0262 */
[----:B------:R-:W-:-:S03]  /*25370*/  ISETP.GE.U32.AND P0, PT, R94, 0x7ffffe8e, PT ;  /* 0x7ffffe8e5e00780c */ /* 0x000fc60003f06070 */
[----:B------:R-:W-:-:S05]  /*25380*/  IMAD.WIDE R82, R2, 0x4, R100 ;  /* 0x0000000402527825 */ /* 0x000fca00078e0264 */
        /* <DEDUP_REMOVED lines=8> */
[C---:B------:R-:W-:Y:S01]  /*25410*/  VIADD R101, R11.reuse, 0x100000 ;  /* 0x001000000b657836 */ /* 0x040fe20000000000 */
[----:B------:R-:W-:-:S02]  /*25420*/  IADD3 R100, R11, 0x100000, RZ ;  /* 0x001000000b647810 */ /* 0x000fc40007ffe0ff */
[----:B------:R-:W-:Y:S01]  /*25430*/  ISETP.GE.U32.AND P1, PT, R102, 0x7ffffe8d, PT ;  /* 0x7ffffe8d6600780c */ /* 0x000fe20003f26070 */
[----:B--2---:R-:W-:-:S05]  /*25440*/  IMAD.WIDE R90, R2, 0x4, R96 ;  /* 0x00000004025a7825 */ /* 0x004fca00078e0260 */
[----:B------:R-:W-:Y:S01]  /*25450*/  LDGSTS.E [R101+-0x6fff8], desc[UR8][R90.64], !P0 ;  /* 0x900080005a657fae */ /* 0x000fe2000c121848 */
[----:B---3--:R-:W-:-:S04]  /*25460*/  IMAD.WIDE R92, R2, 0x4, R234 ;  /* 0x00000004025c7825 */ /* 0x008fc800078e02ea */
[C---:B----4-:R-:W-:Y:S01]  /*25470*/  IMAD.WIDE R94, R2.reuse, 0x4, R236 ;  /* 0x00000004025e7825 */ /* 0x050fe200078e02ec */
[----:B------:R1:W-:Y:S03]  /*25480*/  LDGSTS.E [R100+-0x6bff8], desc[UR8][R92.64], !P0 ;  /* 0x940080005c647fae */ /* 0x0003e6000c121848 */
[C---:B------:R-:W-:Y:S02]  /*25490*/  IMAD.WIDE R96, R2.reuse, 0x4, R238 ;  /* 0x0000000402607825 */ /* 0x040fe400078e02ee */
[----:B------:R-:W2:Y:S04]  /*254a0*/  LDL.LU.64 R238, [R1+0xb38] ;  /* 0x000b380001ee7983 */ /* 0x000ea80000300a00 */
[----:B------:R-:W3:Y:S04]  /*254b0*/  LDL.LU.64 R236, [R1+0xb30] ;  /* 0x000b300001ec7983 */ /* 0x000ee80000300a00 */
[----:B------:R-:W4:Y:S04]  /*254c0*/  LDL.LU.64 R234, [R1+0xb28] ;  /* 0x000b280001ea7983 */ /* 0x000f280000300a00 */
[----:B------:R-:W4:Y:S04]  /*254d0*/  LDL.LU.64 R116, [R1+0xb20] ;  /* 0x000b200001747983 */ /* 0x000f280000300a00 */
[----:B------:R-:W-:Y:S04]  /*254e0*/  STL.64 [R1+0x1d78], R90 ;  /* 0x001d785a01007387 */ /* 0x000fe80000100a00 */
[----:B------:R-:W-:Y:S04]  /*254f0*/  STL.64 [R1+0x1d80], R92 ;  /* 0x001d805c01007387 */ /* 0x000fe80000100a00 */
[----:B------:R-:W-:Y:S01]  /*25500*/  STL.64 [R1+0x1d88], R94 ;  /* 0x001d885e01007387 */ /* 0x000fe20000100a00 */
[----:B-1----:R-:W-:-:S03]  /*25510*/  IMAD.WIDE R100, R2, 0x4, R114 ;  /* 0x0000000402647825 */ /* 0x002fc600078e0272 */
[----:B------:R-:W-:Y:S01]  /*25520*/  STL.64 [R1+0x1d90], R96 ;  /* 0x001d906001007387 */ /* 0x000fe20000100a00 */
[----:B------:R-:W-:-:S03]  /*25530*/  IMAD.WIDE R102, R2, 0x4, R104 ;  /* 0x0000000402667825 */ /* 0x000fc600078e0268 */
[----:B------:R1:W-:Y:S01]  /*25540*/  STL.64 [R1+0x1d98], R10 ;  /* 0x001d980a01007387 */ /* 0x0003e20000100a00 */
[----:B------:R-:W-:-:S03]  /*25550*/  IMAD.WIDE R104, R2, 0x4, R230 ;  /* 0x0000000402687825 */ /* 0x000fc600078e02e6 */
[----:B------:R-:W4:Y:S04]  /*25560*/  LDL.LU.64 R126, [R1+0xb18] ;  /* 0x000b1800017e7983 */ /* 0x000f280000300a00 */
[----:B------:R-:W4:Y:S04]  /*25570*/  LDL.LU.64 R124, [R1+0xb10] ;  /* 0x000b1000017c7983 */ /* 0x000f280000300a00 */
[----:B------:R-:W4:Y:S04]  /*25580*/  LDL.LU.64 R114, [R1+0xb08] ;  /* 0x000b080001727983 */ /* 0x000f280000300a00 */
[----:B------:R-:W4:Y:S01]  /*25590*/  LDL.LU.64 R230, [R1+0xb00] ;  /* 0x000b000001e67983 */ /* 0x000f220000300a00 */
[----:B------:R-:W-:-:S02]  /*255a0*/  VIADD R99, R11, 0x100000 ;  /* 0x001000000b637836 */ /* 0x000fc40000000000 */
[----:B------:R-:W-:-:S03]  /*255b0*/  VIADD R98, R11, 0x100000 ;  /* 0x001000000b627836 */ /* 0x000fc60000000000 */
[----:B------:R-:W-:Y:S04]  /*255c0*/  LDGSTS.E [R99+-0x67ff8], desc[UR8][R94.64], !P0 ;  /* 0x980080005e637fae */ /* 0x000fe8000c121848 */
[----:B------:R1:W-:Y:S02]  /*255d0*/  LDGSTS.E [R98+-0x63ff8], desc[UR8][R96.64], !P0 ;  /* 0x9c00800060627fae */ /* 0x0003e4000c121848 */
[----:B-1----:R-:W-:-:S05]  /*255e0*/  IMAD.WIDE R98, R2, 0x4, R118 ;  /* 0x0000000402627825 */ /* 0x002fca00078e0276 */
[----:B------:R-:W-:Y:S04]  /*255f0*/  STL.64 [R1+0x1da0], R98 ;  /* 0x001da06201007387 */ /* 0x000fe80000100a00 */
[----:B------:R-:W-:Y:S04]  /*25600*/  STL.64 [R1+0x1da8], R100 ;  /* 0x001da86401007387 */ /* 0x000fe80000100a00 */
[----:B------:R-:W-:Y:S04]  /*25610*/  LDGSTS.E [R109+-0x6fff4], desc[UR8][R98.64], !P1 ;  /* 0x9000c000626d7fae */ /* 0x000fe8000c921848 */
[----:B------:R-:W-:Y:S04]  /*25620*/  STL.64 [R1+0x1db0], R102 ;  /* 0x001db06601007387 */ /* 0x000fe80000100a00 */
[----:B------:R1:W-:Y:S04]  /*25630*/  LDGSTS.E [R108+-0x6bff4], desc[UR8][R100.64], !P1 ;  /* 0x9400c000646c7fae */ /* 0x0003e8000c921848 */
[----:B------:R-:W-:Y:S01]  /*25640*/  STL.64 [R1+0x1db8], R104 ;  /* 0x001db86801007387 */ /* 0x000fe20000100a00 */
[----:B------:R-:W-:-:S03]  /*25650*/  ISETP.GE.U32.AND P0, PT, R110, 0x7ffffeac, PT ;  /* 0x7ffffeac6e00780c */ /* 0x000fc60003f06070 */
[----:B------:R-:W-:Y:S04]  /*25660*/  LDGSTS.E [R107+-0x67ff4], desc[UR8][R102.64], !P1 ;  /* 0x9800c000666b7fae */ /* 0x000fe8000c921848 */
[----:B------:R-:W4:Y:S04]  /*25670*/  LDL.LU.64 R138, [R1+0xaf8] ;  /* 0x000af800018a7983 */ /* 0x000f280000300a00 */
[----:B------:R4:W-:Y:S04]  /*25680*/  LDGSTS.E [R106+-0x63ff4], desc[UR8][R104.64], !P1 ;  /* 0x9c00c000686a7fae */ /* 0x0009e8000c921848 */
[----:B------:R-:W4:Y:S04]  /*25690*/  LDL.LU.64 R134, [R1+0xaf0] ;  /* 0x000af00001867983 */ /* 0x000f280000300a00 */
[----:B------:R-:W4:Y:S04]  /*256a0*/  LDL.LU.64 R132, [R1+0xae8] ;  /* 0x000ae80001847983 */ /* 0x000f280000300a00 */
[----:B------:R-:W4:Y:S01]  /*256b0*/  LDL.LU.64 R122, [R1+0xae0] ;  /* 0x000ae000017a7983 */ /* 0x000f220000300a00 */
[----:B------:R-:W-:Y:S01]  /*256c0*/  ISETP.GE.U32.AND P1, PT, R112, 0x7ffffeab, PT ;  /* 0x7ffffeab7000780c */ /* 0x000fe20003f26070 */
[C---:B------:R-:W-:Y:S01]  /*256d0*/  VIADD R110, R12.reuse, 0x100000 ;  /* 0x001000000c6e7836 */ /* 0x040fe20000000000 */
[C---:B-1----:R-:W-:Y:S01]  /*256e0*/  IADD3 R108, R12.reuse, 0x100000, RZ ;  /* 0x001000000c6c7810 */ /* 0x042fe20007ffe0ff */
[----:B------:R-:W-:-:S02]  /*256f0*/  VIADD R109, R12, 0x100000 ;  /* 0x001000000c6d7836 */ /* 0x000fc40000000000 */
[----:B--2---:R-:W-:-:S04]  /*25700*/  IMAD.WIDE R238, R2, 0x4, R238 ;  /* 0x0000000402ee7825 */ /* 0x004fc800078e02ee */
[C---:B---3--:R-:W-:Y:S01]  /*25710*/  IMAD.WIDE R236, R2.reuse, 0x4, R236 ;  /* 0x0000000402ec7825 */ /* 0x048fe200078e02ec */
[----:B------:R-:W-:Y:S03]  /*25720*/  STL.64 [R1+0x1dc0], R238 ;  /* 0x001dc0ee01007387 */ /* 0x000fe60000100a00 */
[C---:B----4-:R-:W-:Y:S01]  /*25730*/  IMAD.WIDE R234, R2.reuse, 0x4, R234 ;  /* 0x0000000402ea7825 */ /* 0x050fe200078e02ea */
[----:B------:R-:W-:Y:S03]  /*25740*/  STL.64 [R1+0x1dc8], R236 ;  /* 0x001dc8ec01007387 */ /* 0x000fe60000100a00 */
[C---:B------:R-:W-:Y:S01]  /*25750*/  IMAD.WIDE R106, R2.reuse, 0x4, R116 ;  /* 0x00000004026a7825 */ /* 0x040fe200078e0274 */
[----:B------:R-:W-:Y:S04]  /*25760*/  STL.64 [R1+0x1dd0], R234 ;  /* 0x001dd0ea01007387 */ /* 0x000fe80000100a00 */
[----:B------:R-:W-:Y:S04]  /*25770*/  STL.64 [R1+0x1dd8], R106 ;  /* 0x001dd86a01007387 */ /* 0x000fe80000100a00 */
[----:B------:R-:W2:Y:S04]  /*25780*/  LDL.LU.64 R142, [R1+0xad8] ;  /* 0x000ad800018e7983 */ /* 0x000ea80000300a00 */
[----:B------:R-:W3:Y:S04]  /*25790*/  LDL.LU.64 R140, [R1+0xad0] ;  /* 0x000ad000018c7983 */ /* 0x000ee80000300a00 */
[----:B------:R-:W4:Y:S04]  /*257a0*/  LDL.LU.64 R130, [R1+0xac8] ;  /* 0x000ac80001827983 */ /* 0x000f280000300a00 */
[----:B------:R-:W-:Y:S04]  /*257b0*/  LDGSTS.E [R111+-0x80000], desc[UR8][R238.64], !P0 ;  /* 0x80000000ee6f7fae */ /* 0x000fe8000c121848 */
[----:B------:R1:W-:Y:S04]  /*257c0*/  LDGSTS.E [R110+-0x7c000], desc[UR8][R236.64], !P0 ;  /* 0x84000000ec6e7fae */ /* 0x0003e8000c121848 */
[----:B------:R-:W-:Y:S01]  /*257d0*/  LDGSTS.E [R109+-0x78000], desc[UR8][R234.64], !P0 ;  /* 0x88000000ea6d7fae */ /* 0x000fe2000c121848 */
[----:B------:R-:W-:-:S03]  /*257e0*/  IMAD.WIDE R112, R2, 0x4, R114 ;  /* 0x0000000402707825 */ /* 0x000fc600078e0272 */
[----:B------:R1:W-:Y:S01]  /*257f0*/  LDGSTS.E [R108+-0x74000], desc[UR8][R106.64], !P0 ;  /* 0x8c0000006a6c7fae */ /* 0x0003e2000c121848 */
[----:B------:R-:W-:-:S03]  /*25800*/  IMAD.WIDE R114, R2, 0x4, R230 ;  /* 0x0000000402727825 */ /* 0x000fc600078e02e6 */
[----:B------:R-:W3:Y:S01]  /*25810*/  LDL.LU.64 R230, [R1+0xac0] ;  /* 0x000ac00001e67983 */ /* 0x000ee20000300a00 */
[----:B-1----:R-:W-:-:S04]  /*25820*/  IMAD.WIDE R110, R2, 0x4, R124 ;  /* 0x00000004026e7825 */ /* 0x002fc800078e027c */
[----:B------:R-:W-:-:S05]  /*25830*/  IMAD.WIDE R108, R2, 0x4, R126 ;  /* 0x00000004026c7825 */ /* 0x000fca00078e027e */
[----:B------:R-:W-:Y:S04]  /*25840*/  STL.64 [R1+0x1de0], R108 ;  /* 0x001de06c01007387 */ /* 0x000fe80000100a00 */
[----:B------:R-:W-:Y:S04]  /*25850*/  STL.64 [R1+0x1de8], R110 ;  /* 0x001de86e01007387 */ /* 0x000fe80000100a00 */
[----:B------:R-:W-:Y:S04]  /*25860*/  STL.64 [R1+0x1df0], R112 ;  /* 0x001df07001007387 */ /* 0x000fe80000100a00 */
[----:B------:R-:W-:Y:S04]  /*25870*/  STL.64 [R1+0x1df8], R114 ;  /* 0x001df87201007387 */ /* 0x000fe80000100a00 */
[----:B------:R-:W3:Y:S04]  /*25880*/  LDL.LU.64 R150, [R1+0x938] ;  /* 0x0009380001967983 */ /* 0x000ee80000300a00 */
[----:B------:R-:W3:Y:S04]  /*25890*/  LDL.LU.64 R148, [R1+0x930] ;  /* 0x0009300001947983 */ /* 0x000ee80000300a00 */
[----:B------:R-:W3:Y:S01]  /*258a0*/  LDL.LU.64 R6, [R1+0x928] ;  /* 0x0009280001067983 */ /* 0x000ee20000300a00 */
[C---:B------:R-:W-:Y:S01]  /*258b0*/  VIADD R119, R12.reuse, 0x100000 ;  /* 0x001000000c777836 */ /* 0x040fe20000000000 */
[C---:B------:R-:W-:Y:S01]  /*258c0*/  IADD3 R118, R12.reuse, 0x100000, RZ ;  /* 0x001000000c767810 */ /* 0x040fe20007ffe0ff */
[----:B------:R-:W-:-:S02]  /*258d0*/  VIADD R117, R12, 0x100000 ;  /* 0x001000000c757836 */ /* 0x000fc40000000000 */
[----:B------:R-:W-:Y:S01]  /*258e0*/  VIADD R116, R12, 0x100000 ;  /* 0x001000000c747836 */ /* 0x000fe20000000000 */
[----:B------:R-:W-:Y:S04]  /*258f0*/  LDGSTS.E [R119+-0x7fffc], desc[UR8][R108.64], !P1 ;  /* 0x800040006c777fae */ /* 0x000fe8000c921848 */
[----:B------:R1:W-:Y:S01]  /*25900*/  LDGSTS.E [R118+-0x7bffc], desc[UR8][R110.64], !P1 ;  /* 0x840040006e767fae */ /* 0x0003e2000c921848 */
[----:B------:R-:W-:-:S03]  /*25910*/  ISETP.GE.U32.AND P0, PT, R120, 0x7ffffeaa, PT ;  /* 0x7ffffeaa7800780c */ /* 0x000fc60003f06070 */
[----:B------:R-:W-:Y:S04]  /*25920*/  LDGSTS.E [R117+-0x77ffc], desc[UR8][R112.64], !P1 ;  /* 0x8800400070757fae */ /* 0x000fe8000c921848 */
[----:B------:R1:W-:Y:S02]  /*25930*/  LDGSTS.E [R116+-0x73ffc], desc[UR8][R114.64], !P1 ;  /* 0x8c00400072747fae */ /* 0x0003e4000c921848 */
[----:B-1----:R-:W-:-:S04]  /*25940*/  IMAD.WIDE R118, R2, 0x4, R134 ;  /* 0x0000000402767825 */ /* 0x002fc800078e0286 */
[C---:B------:R-:W-:Y:S02]  /*25950*/  IMAD.WIDE R116, R2.reuse, 0x4, R138 ;  /* 0x0000000402747825 */ /* 0x040fe400078e028a */
[----:B------:R-:W3:Y:S02]  /*25960*/  LDL.LU.64 R138, [R1+0x920] ;  /* 0x00092000018a7983 */ /* 0x000ee40000300a00 */
[C---:B------:R-:W-:Y:S02]  /*25970*/  IMAD.WIDE R120, R2.reuse, 0x4, R132 ;  /* 0x0000000402787825 */ /* 0x040fe400078e0284 */
[----:B------:R-:W-:Y:S02]  /*25980*/  STL.64 [R1+0x1e00], R116 ;  /* 0x001e007401007387 */ /* 0x000fe40000100a00 */
[----:B------:R-:W-:Y:S02]  /*25990*/  IMAD.WIDE R122, R2, 0x4, R122 ;  /* 0x00000004027a7825 */ /* 0x000fe400078e027a */
[----:B------:R-:W-:Y:S01]  /*259a0*/  STL.64 [R1+0x1e08], R118 ;  /* 0x001e087601007387 */ /* 0x000fe20000100a00 */
[----:B------:R-:W-:-:S03]  /*259b0*/  ISETP.GE.U32.AND P1, PT, R128, 0x7ffffea9, PT ;  /* 0x7ffffea98000780c */ /* 0x000fc60003f26070 */
[----:B------:R-:W-:Y:S01]  /*259c0*/  STL.64 [R1+0x1e10], R120 ;  /* 0x001e107801007387 */ /* 0x000fe20000100a00 */
[----:B------:R-:W-:-:S03]  /*259d0*/  VIADD R127, R12, 0x100000 ;  /* 0x001000000c7f7836 */ /* 0x000fc60000000000 */
[----:B------:R-:W-:Y:S01]  /*259e0*/  STL.64 [R1+0x1e18], R122 ;  /* 0x001e187a01007387 */ /* 0x000fe20000100a00 */
[----:B------:R-:W-:-:S03]  /*259f0*/  VIADD R126, R12, 0x100000 ;  /* 0x001000000c7e7836 */ /* 0x000fc60000000000 */
[----:B------:R-:W3:Y:S01]  /*25a00*/  LDL.LU.64 R162, [R1+0x918] ;  /* 0x0009180001a27983 */ /* 0x000ee20000300a00 */
[----:B------:R-:W-:-:S03]  /*25a10*/  IADD3 R125, R12, 0x100000, RZ ;  /* 0x001000000c7d7810 */ /* 0x000fc60007ffe0ff */
[----:B------:R-:W3:Y:S01]  /*25a20*/  LDL.LU.64 R160, [R1+0x910] ;  /* 0x0009100001a07983 */ /* 0x000ee20000300a00 */
[----:B------:R-:W-:-:S03]  /*25a30*/  VIADD R124, R12, 0x100000 ;  /* 0x001000000c7c7836 */ /* 0x000fc60000000000 */
[----:B------:R-:W3:Y:S04]  /*25a40*/  LDL.LU.64 R146, [R1+0x908] ;  /* 0x0009080001927983 */ /* 0x000ee80000300a00 */
[----:B------:R-:W-:Y:S04]  /*25a50*/  LDGSTS.E [R127+-0x7fff8], desc[UR8][R116.64], !P0 ;  /* 0x80008000747f7fae */ /* 0x000fe8000c121848 */
[----:B------:R-:W-:Y:S04]  /*25a60*/  LDGSTS.E [R126+-0x7bff8], desc[UR8][R118.64], !P0 ;  /* 0x84008000767e7fae */ /* 0x000fe8000c121848 */
[----:B------:R-:W-:Y:S04]  /*25a70*/  LDGSTS.E [R125+-0x77ff8], desc[UR8][R120.64], !P0 ;  /* 0x88008000787d7fae */ /* 0x000fe8000c121848 */
[----:B------:R2:W-:Y:S01]  /*25a80*/  LDGSTS.E [R124+-0x73ff8], desc[UR8][R122.64], !P0 ;  /* 0x8c0080007a7c7fae */ /* 0x0005e2000c121848 */
[----:B------:R-:W-:Y:S01]  /*25a90*/  ISETP.GE.U32.AND P0, PT, R136, 0x7ffffe8c, PT ;  /* 0x7ffffe8c8800780c */ /* 0x000fe20003f06070 */
[----:B----4-:R-:W-:-:S04]  /*25aa0*/  IMAD.WIDE R128, R2, 0x4, R130 ;  /* 0x0000000402807825 */ /* 0x010fc800078e0282 */
[----:B--2---:R-:W-:-:S04]  /*25ab0*/  IMAD.WIDE R124, R2, 0x4, R142 ;  /* 0x00000004027c7825 */ /* 0x004fc800078e028e */
[----:B---3--:R-:W-:-:S04]  /*25ac0*/  IMAD.WIDE R126, R2, 0x4, R140 ;  /* 0x00000004027e7825 */ /* 0x008fc800078e028c */
[C---:B------:R-:W-:Y:S02]  /*25ad0*/  IMAD.WIDE R130, R2.reuse, 0x4, R230 ;  /* 0x0000000402827825 */ /* 0x040fe400078e02e6 */
[----:B------:R-:W2:Y:S04]  /*25ae0*/  LDL.LU.64 R230, [R1+0x900] ;  /* 0x0009000001e67983 */ /* 0x000ea80000300a00 */
[----:B------:R-:W-:Y:S04]  /*25af0*/  STL.64 [R1+0x1e20], R124 ;  /* 0x001e207c01007387 */ /* 0x000fe80000100a00 */
[----:B------:R-:W-:Y:S04]  /*25b00*/  STL.64 [R1+0x1e28], R126 ;  /* 0x001e287e01007387 */ /* 0x000fe80000100a00 */
[----:B------:R-:W-:Y:S04]  /*25b10*/  STL.64 [R1+0x1e30], R128 ;  /* 0x001e308001007387 */ /* 0x000fe80000100a00 */
[----:B------:R-:W-:Y:S04]  /*25b20*/  STL.64 [R1+0x1e38], R130 ;  /* 0x001e388201007387 */ /* 0x000fe80000100a00 */
[----:B------:R-:W3:Y:S04]  /*25b30*/  LDL.LU.64 R170, [R1+0x8f8] ;  /* 0x0008f80001aa7983 */ /* 0x000ee80000300a00 */
[----:B------:R-:W4:Y:S04]  /*25b40*/  LDL.LU.64 R168, [R1+0x8f0] ;  /* 0x0008f00001a87983 */ /* 0x000f280000300a00 */
[----:B------:R-:W3:Y:S01]  /*25b50*/  LDL.LU.64 R158, [R1+0x8e8] ;  /* 0x0008e800019e7983 */ /* 0x000ee20000300a00 */
[----:B------:R-:W-:-:S03]  /*25b60*/  IMAD.WIDE R136, R2, 0x4, R6 ;  /* 0x0000000402887825 */ /* 0x000fc600078e0206 */
[----:B------:R-:W4:Y:S01]  /*25b70*/  LDL.LU.64 R6, [R1+0x8e0] ;  /* 0x0008e00001067983 */ /* 0x000f220000300a00 */
[C---:B------:R-:W-:Y:S01]  /*25b80*/  IADD3 R135, R12.reuse, 0x100000, RZ ;  /* 0x001000000c877810 */ /* 0x040fe20007ffe0ff */
[C---:B------:R-:W-:Y:S01]  /*25b90*/  VIADD R134, R12.reuse, 0x100000 ;  /* 0x001000000c867836 */ /* 0x040fe20000000000 */
[C---:B------:R-:W-:Y:S01]  /*25ba0*/  IADD3 R132, R12.reuse, 0x100000, RZ ;  /* 0x001000000c847810 */ /* 0x040fe20007ffe0ff */
[----:B------:R-:W-:Y:S02]  /*25bb0*/  VIADD R133, R12, 0x100000 ;  /* 0x001000000c857836 */ /* 0x000fe40000000000 */
[----:B------:R-:W-:Y:S04]  /*25bc0*/  LDGSTS.E [R135+-0x7fff4], desc[UR8][R124.64], !P1 ;  /* 0x8000c0007c877fae */ /* 0x000fe8000c921848 */
[----:B------:R1:W-:Y:S04]  /*25bd0*/  LDGSTS.E [R134+-0x7bff4], desc[UR8][R126.64], !P1 ;  /* 0x8400c0007e867fae */ /* 0x0003e8000c921848 */
[----:B------:R-:W-:Y:S04]  /*25be0*/  LDGSTS.E [R133+-0x77ff4], desc[UR8][R128.64], !P1 ;  /* 0x8800c00080857fae */ /* 0x000fe8000c921848 */
[----:B------:R1:W-:Y:S02]  /*25bf0*/  LDGSTS.E [R132+-0x73ff4], desc[UR8][R130.64], !P1 ;  /* 0x8c00c00082847fae */ /* 0x0003e4000c921848 */
[----:B-1----:R-:W-:-:S04]  /*25c00*/  IMAD.WIDE R134, R2, 0x4, R148 ;  /* 0x0000000402867825 */ /* 0x002fc800078e0294 */
[----:B------:R-:W-:-:S04]  /*25c10*/  IMAD.WIDE R132, R2, 0x4, R150 ;  /* 0x0000000402847825 */ /* 0x000fc800078e0296 */
[----:B------:R-:W-:Y:S01]  /*25c20*/  IMAD.WIDE R138, R2, 0x4, R138 ;  /* 0x00000004028a7825 */ /* 0x000fe200078e028a */
[----:B------:R-:W-:Y:S01]  /*25c30*/  STL.64 [R1+0x1e40], R132 ;  /* 0x001e408401007387 */ /* 0x000fe20000100a00 */
[----:B------:R-:W-:-:S03]  /*25c40*/  ISETP.GE.U32.AND P1, PT, R144, 0x7ffffe8b, PT ;  /* 0x7ffffe8b9000780c */ /* 0x000fc60003f26070 */
[----:B------:R-:W-:Y:S04]  /*25c50*/  STL.64 [R1+0x1e48], R134 ;  /* 0x001e488601007387 */ /* 0x000fe80000100a00 */
[----:B------:R-:W-:Y:S01]  /*25c60*/  STL.64 [R1+0x1e50], R136 ;  /* 0x001e508801007387 */ /* 0x000fe20000100a00 */
[----:B------:R-:W-:-:S03]  /*25c70*/  VIADD R143, R12, 0x100000 ;  /* 0x001000000c8f7836 */ /* 0x000fc60000000000 */
[----:B------:R-:W-:Y:S01]  /*25c80*/  STL.64 [R1+0x1e58], R138 ;  /* 0x001e588a01007387 */ /* 0x000fe20000100a00 */
[----:B------:R-:W-:-:S03]  /*25c90*/  IADD3 R142, R12, 0x100000, RZ ;  /* 0x001000000c8e7810 */ /* 0x000fc60007ffe0ff */
[----:B------:R-:W4:Y:S01]  /*25ca0*/  LDL.LU.64 R178, [R1+0x8d8] ;  /* 0x0008d80001b27983 */ /* 0x000f220000300a00 */
[----:B------:R-:W-:-:S03]  /*25cb0*/  VIADD R141, R12, 0x100000 ;  /* 0x001000000c8d7836 */ /* 0x000fc60000000000 */
[----:B------:R-:W4:Y:S01]  /*25cc0*/  LDL.LU.64 R176, [R1+0x8d0] ;  /* 0x0008d00001b07983 */ /* 0x000f220000300a00 */
[----:B------:R-:W-:-:S03]  /*25cd0*/  IMAD.WIDE R144, R2, 0x4, R146 ;  /* 0x0000000402907825 */ /* 0x000fc600078e0292 */
[----:B------:R-:W4:Y:S01]  /*25ce0*/  LDL.LU.64 R166, [R1+0x8c8] ;  /* 0x0008c80001a67983 */ /* 0x000f220000300a00 */
[----:B------:R-:W-:-:S03]  /*25cf0*/  VIADD R140, R12, 0x100000 ;  /* 0x001000000c8c7836 */ /* 0x000fc60000000000 */
[----:B------:R-:W-:Y:S04]  /*25d00*/  LDGSTS.E [R143+-0x70000], desc[UR8][R132.64], !P0 ;  /* 0x90000000848f7fae */ /* 0x000fe8000c121848 */
[----:B------:R1:W-:Y:S04]  /*25d10*/  LDGSTS.E [R142+-0x6c000], desc[UR8][R134.64], !P0 ;  /* 0x94000000868e7fae */ /* 0x0003e8000c121848 */
[----:B------:R-:W-:Y:S04]  /*25d20*/  LDGSTS.E [R141+-0x68000], desc[UR8][R136.64], !P0 ;  /* 0x98000000888d7fae */ /* 0x000fe8000c121848 */
[----:B------:R1:W-:Y:S02]  /*25d30*/  LDGSTS.E [R140+-0x64000], desc[UR8][R138.64], !P0 ;  /* 0x9c0000008a8c7fae */ /* 0x0003e4000c121848 */
[----:B-1----:R-:W-:-:S04]  /*25d40*/  IMAD.WIDE R142, R2, 0x4, R160 ;  /* 0x00000004028e7825 */ /* 0x002fc800078e02a0 */
[----:B------:R-:W-:Y:S01]  /*25d50*/  IMAD.WIDE R140, R2, 0x4, R162 ;  /* 0x00000004028c7825 */ /* 0x000fe200078e02a2 */
[----:B------:R-:W-:-:S03]  /*25d60*/  ISETP.GE.U32.AND P0, PT, R156, 0x7ffffe8a, PT ;  /* 0x7ffffe8a9c00780c */ /* 0x000fc60003f06070 */
[C---:B--2---:R-:W-:Y:S02]  /*25d70*/  IMAD.WIDE R146, R2.reuse, 0x4, R230 ;  /* 0x0000000402927825 */ /* 0x044fe400078e02e6 */
[----:B------:R-:W2:Y:S04]  /*25d80*/  LDL.LU.64 R230, [R1+0x8c0] ;  /* 0x0008c00001e67983 */ /* 0x000ea80000300a00 */
[----:B------:R-:W-:Y:S04]  /*25d90*/  STL.64 [R1+0x1e60], R140 ;  /* 0x001e608c01007387 */ /* 0x000fe80000100a00 */
[----:B------:R-:W-:Y:S04]  /*25da0*/  STL.64 [R1+0x1e68], R142 ;  /* 0x001e688e01007387 */ /* 0x000fe80000100a00 */
[----:B------:R-:W-:Y:S04]  /*25db0*/  STL.64 [R1+0x1e70], R144 ;  /* 0x001e709001007387 */ /* 0x000fe80000100a00 */
[----:B------:R-:W-:Y:S04]  /*25dc0*/  STL.64 [R1+0x1e78], R146 ;  /* 0x001e789201007387 */ /* 0x000fe80000100a00 */
[----:B------:R-:W2:Y:S04]  /*25dd0*/  LDL.LU.64 R186, [R1+0xab8] ;  /* 0x000ab80001ba7983 */ /* 0x000ea80000300a00 */
[----:B------:R-:W2:Y:S01]  /*25de0*/  LDL.LU.64 R184, [R1+0xab0] ;  /* 0x000ab00001b87983 */ /* 0x000ea20000300a00 */
[----:B---3--:R-:W-:-:S03]  /*25df0*/  IMAD.WIDE R156, R2, 0x4, R158 ;  /* 0x00000004029c7825 */ /* 0x008fc600078e029e */
[----:B------:R-:W3:Y:S01]  /*25e00*/  LDL.LU.64 R174, [R1+0xaa8] ;  /* 0x000aa80001ae7983 */ /* 0x000ee20000300a00 */
[----:B----4-:R-:W-:-:S03]  /*25e10*/  IMAD.WIDE R158, R2, 0x4, R6 ;  /* 0x00000004029e7825 */ /* 0x010fc600078e0206 */
[----:B------:R-:W4:Y:S01]  /*25e20*/  LDL.LU.64 R6, [R1+0xaa0] ;  /* 0x000aa00001067983 */ /* 0x000f220000300a00 */
[C---:B------:R-:W-:Y:S01]  /*25e30*/  VIADD R151, R12.reuse, 0x100000 ;  /* 0x001000000c977836 */ /* 0x040fe20000000000 */
[C---:B------:R-:W-:Y:S01]  /*25e40*/  IADD3 R149, R12.reuse, 0x100000, RZ ;  /* 0x001000000c957810 */ /* 0x040fe20007ffe0ff */
[C---:B------:R-:W-:Y:S02]  /*25e50*/  VIADD R150, R12.reuse, 0x100000 ;  /* 0x001000000c967836 */ /* 0x040fe40000000000 */
[----:B------:R-:W-:Y:S01]  /*25e60*/  VIADD R148, R12, 0x100000 ;  /* 0x001000000c947836 */ /* 0x000fe20000000000 */
[----:B------:R-:W-:Y:S04]  /*25e70*/  LDGSTS.E [R151+-0x6fffc], desc[UR8][R140.64], !P1 ;  /* 0x900040008c977fae */ /* 0x000fe8000c921848 */
[----:B------:R1:W-:Y:S04]  /*25e80*/  LDGSTS.E [R150+-0x6bffc], desc[UR8][R142.64], !P1 ;  /* 0x940040008e967fae */ /* 0x0003e8000c921848 */
[----:B------:R-:W-:Y:S04]  /*25e90*/  LDGSTS.E [R149+-0x67ffc], desc[UR8][R144.64], !P1 ;  /* 0x9800400090957fae */ /* 0x000fe8000c921848 */
[----:B------:R1:W-:Y:S02]  /*25ea0*/  LDGSTS.E [R148+-0x63ffc], desc[UR8][R146.64], !P1 ;  /* 0x9c00400092947fae */ /* 0x0003e4000c921848 */
[----:B-1----:R-:W-:-:S04]  /*25eb0*/  IMAD.WIDE R150, R2, 0x4, R168 ;  /* 0x0000000402967825 */ /* 0x002fc800078e02a8 */
[----:B------:R-:W-:Y:S01]  /*25ec0*/  IMAD.WIDE R148, R2, 0x4, R170 ;  /* 0x0000000402947825 */ /* 0x000fe200078e02aa */
[----:B------:R-:W-:-:S04]  /*25ed0*/  ISETP.GE.U32.AND P1, PT, R164, 0x7ffffe89, PT ;  /* 0x7ffffe89a400780c */ /* 0x000fc80003f26070 */
[----:B------:R-:W-:Y:S04]  /*25ee0*/  STL.64 [R1+0x1e80], R148 ;  /* 0x001e809401007387 */ /* 0x000fe80000100a00 */
[----:B------:R-:W-:Y:S04]  /*25ef0*/  STL.64 [R1+0x1e88], R150 ;  /* 0x001e889601007387 */ /* 0x000fe80000100a00 */
[----:B------:R-:W-:Y:S01]  /*25f00*/  STL.64 [R1+0x1e90], R156 ;  /* 0x001e909c01007387 */ /* 0x000fe20000100a00 */
[----:B------:R-:W-:-:S03]  /*25f10*/  IADD3 R163, R12, 0x100000, RZ ;  /* 0x001000000ca37810 */ /* 0x000fc60007ffe0ff */
[----:B------:R-:W-:Y:S01]  /*25f20*/  STL.64 [R1+0x1e98], R158 ;  /* 0x001e989e01007387 */ /* 0x000fe20000100a00 */
[----:B------:R-:W-:-:S03]  /*25f30*/  VIADD R162, R12, 0x100000 ;  /* 0x001000000ca27836 */ /* 0x000fc60000000000 */
[----:B------:R-:W4:Y:S01]  /*25f40*/  LDL.LU.64 R194, [R1+0xa98] ;  /* 0x000a980001c27983 */ /* 0x000f220000300a00 */
[----:B------:R-:W-:-:S03]  /*25f50*/  VIADD R161, R12, 0x100000 ;  /* 0x001000000ca17836 */ /* 0x000fc60000000000 */
[----:B------:R-:W4:Y:S01]  /*25f60*/  LDL.LU.64 R192, [R1+0xa90] ;  /* 0x000a900001c07983 */ /* 0x000f220000300a00 */
[----:B------:R-:W-:-:S03]  /*25f70*/  IMAD.WIDE R164, R2, 0x4, R166 ;  /* 0x0000000402a47825 */ /* 0x000fc600078e02a6 */
[----:B------:R-:W4:Y:S01]  /*25f80*/  LDL.LU.64 R182, [R1+0xa88] ;  /* 0x000a880001b67983 */ /* 0x000f220000300a00 */
[----:B------:R-:W-:-:S03]  /*25f90*/  IADD3 R160, R12, 0x100000, RZ ;  /* 0x001000000ca07810 */ /* 0x000fc60007ffe0ff */
        /* <DEDUP_REMOVED lines=19> */
[C---:B------:R-:W-:Y:S01]  /*260d0*/  IADD3 R170, R12.reuse, 0x100000, RZ ;  /* 0x001000000caa7810 */ /* 0x040fe20007ffe0ff */
[C---:B------:R-:W-:Y:S02]  /*260e0*/  VIADD R171, R12.reuse, 0x100000 ;  /* 0x001000000cab7836 */ /* 0x040fe40000000000 */
        /* <DEDUP_REMOVED lines=12> */
[----:B------:R-:W-:-:S03]  /*261b0*/  VIADD R179, R13, 0x100000 ;  /* 0x001000000db37836 */ /* 0x000fc60000000000 */
[----:B------:R-:W-:Y:S01]  /*261c0*/  STL.64 [R1+0x1ed8], R174 ;  /* 0x001ed8ae01007387 */ /* 0x000fe20000100a00 */
[----:B------:R-:W-:-:S03]  /*261d0*/  VIADD R178, R13, 0x100000 ;  /* 0x001000000db27836 */ /* 0x000fc60000000000 */
[----:B------:R-:W4:Y:S01]  /*261e0*/  LDL.LU.64 R210, [R1+0xa58] ;  /* 0x000a580001d27983 */ /* 0x000f220000300a00 */
[----:B------:R-:W-:-:S03]  /*261f0*/  IADD3 R177, R13, 0x100000, RZ ;  /* 0x001000000db17810 */ /* 0x000fc60007ffe0ff */
        /* <DEDUP_REMOVED lines=24> */
[C---:B------:R-:W-:Y:S01]  /*26380*/  VIADD R186, R13.reuse, 0x100000 ;  /* 0x001000000dba7836 */ /* 0x040fe20000000000 */
[C---:B------:R-:W-:Y:S01]  /*26390*/  IADD3 R184, R13.reuse, 0x100000, RZ ;  /* 0x001000000db87810 */ /* 0x040fe20007ffe0ff */
[C---:B------:R-:W-:Y:S02]  /*263a0*/  VIADD R185, R13.reuse, 0x100000 ;  /* 0x001000000db97836 */ /* 0x040fe40000000000 */
[----:B------:R-:W-:Y:S01]  /*263b0*/  LDGSTS.E [R187+-0x7fffc], desc[UR8][R176.64], !P1 ;  /* 0x80004000b0bb7fae */ /* 0x000fe2000c921848 */
[----:B------:R-:W-:-:S03]  /*263c0*/  VIADD R195, R13, 0x100000 ;  /* 0x001000000dc37836 */ /* 0x000fc60000000000 */
[----:B------:R1:W-:Y:S01]  /*263d0*/  LDGSTS.E [R186+-0x7bffc], desc[UR8][R178.64], !P1 ;  /* 0x84004000b2ba7fae */ /* 0x0003e2000c921848 */
[----:B------:R-:W-:-:S03]  /*263e0*/  IADD3 R194, R13, 0x100000, RZ ;  /* 0x001000000dc27810 */ /* 0x000fc60007ffe0ff */
[----:B------:R-:W-:Y:S01]  /*263f0*/  LDGSTS.E [R185+-0x77ffc], desc[UR8][R180.64], !P1 ;  /* 0x88004000b4b97fae */ /* 0x000fe2000c921848 */
[----:B------:R-:W-:-:S03]  /*26400*/  VIADD R193, R13, 0x100000 ;  /* 0x001000000dc17836 */ /* 0x000fc60000000000 */
[----:B------:R1:W-:Y:S01]  /*26410*/  LDGSTS.E [R184+-0x73ffc], desc[UR8][R182.64], !P1 ;  /* 0x8c004000b6b87fae */ /* 0x0003e2000c921848 */
[----:B------:R-:W-:Y:S02]  /*26420*/  VIADD R192, R13, 0x100000 ;  /* 0x001000000dc07836 */ /* 0x000fe40000000000 */
[----:B-1----:R-:W-:-:S04]  /*26430*/  IMAD.WIDE R186, R2, 0x4, R200 ;  /* 0x0000000402ba7825 */ /* 0x002fc800078e02c8 */
[----:B------:R-:W-:Y:S01]  /*26440*/  IMAD.WIDE R184, R2, 0x4, R202 ;  /* 0x0000000402b87825 */ /* 0x000fe200078e02ca */
[----:B------:R-:W-:-:S04]  /*26450*/  ISETP.GE.U32.AND P1, PT, R196, 0x7ffffea5, PT ;  /* 0x7ffffea5c400780c */ /* 0x000fc80003f26070 */
[----:B------:R-:W-:Y:S04]  /*26460*/  LDGSTS.E [R195+-0x7fff8], desc[UR8][R184.64], !P0 ;  /* 0x80008000b8c37fae */ /* 0x000fe8000c121848 */
[----:B------:R-:W-:Y:S04]  /*26470*/  STL.64 [R1+0x1f00], R184 ;  /* 0x001f00b801007387 */ /* 0x000fe80000100a00 */
[----:B------:R1:W-:Y:S04]  /*26480*/  LDGSTS.E [R194+-0x7bff8], desc[UR8][R186.64], !P0 ;  /* 0x84008000bac27fae */ /* 0x0003e8000c121848 */
[----:B------:R-:W-:Y:S04]  /*26490*/  STL.64 [R1+0x1f08], R186 ;  /* 0x001f08ba01007387 */ /* 0x000fe80000100a00 */
[----:B------:R-:W-:Y:S04]  /*264a0*/  LDGSTS.E [R193+-0x77ff8], desc[UR8][R188.64], !P0 ;  /* 0x88008000bcc17fae */ /* 0x000fe8000c121848 */
[----:B------:R-:W-:Y:S01]  /*264b0*/  STL.64 [R1+0x1f10], R188 ;  /* 0x001f10bc01007387 */ /* 0x000fe20000100a00 */
[----:B-1----:R-:W-:-:S03]  /*264c0*/  IMAD.WIDE R194, R2, 0x4, R208 ;  /* 0x0000000402c27825 */ /* 0x002fc600078e02d0 */
[----:B------:R1:W-:Y:S01]  /*264d0*/  LDGSTS.E [R192+-0x73ff8], desc[UR8][R190.64], !P0 ;  /* 0x8c008000bec07fae */ /* 0x0003e2000c121848 */
[----:B------:R-:W-:-:S03]  /*264e0*/  IMAD.WIDE R196, R2, 0x4, R198 ;  /* 0x0000000402c47825 */ /* 0x000fc600078e02c6 */
[----:B------:R-:W-:Y:S04]  /*264f0*/  STL.64 [R1+0x1f18], R190 ;  /* 0x001f18be01007387 */ /* 0x000fe80000100a00 */
[----:B------:R-:W4:Y:S01]  /*26500*/  LDL.LU.64 R226, [R1+0x898] ;  /* 0x0008980001e27983 */ /* 0x000f220000300a00 */
[----:B-1----:R-:W-:-:S03]  /*26510*/  IMAD.WIDE R192, R2, 0x4, R210 ;  /* 0x0000000402c07825 */ /* 0x002fc600078e02d2 */
[----:B------:R-:W4:Y:S04]  /*26520*/  LDL.LU.64 R224, [R1+0x890] ;  /* 0x0008900001e07983 */ /* 0x000f280000300a00 */
[----:B------:R-:W4:Y:S01]  /*26530*/  LDL.LU.64 R214, [R1+0x888] ;  /* 0x0008880001d67983 */ /* 0x000f220000300a00 */
[C---:B------:R-:W-:Y:S01]  /*26540*/  VIADD R203, R13.reuse, 0x100000 ;  /* 0x001000000dcb7836 */ /* 0x040fe20000000000 */
[C---:B------:R-:W-:Y:S01]  /*26550*/  IADD3 R201, R13.reuse, 0x100000, RZ ;  /* 0x001000000dc97810 */ /* 0x040fe20007ffe0ff */
[C---:B------:R-:W-:Y:S02]  /*26560*/  VIADD R202, R13.reuse, 0x100000 ;  /* 0x001000000dca7836 */ /* 0x040fe40000000000 */
[----:B------:R-:W-:Y:S01]  /*26570*/  VIADD R200, R13, 0x100000 ;  /* 0x001000000dc87836 */ /* 0x000fe20000000000 */
[----:B------:R-:W-:Y:S01]  /*26580*/  LDGSTS.E [R203+-0x7fff4], desc[UR8][R192.64], !P1 ;  /* 0x8000c000c0cb7fae */ /* 0x000fe2000c921848 */
[----:B------:R-:W-:-:S03]  /*26590*/  ISETP.GE.U32.AND P0, PT, R204, 0x7ffffe88, PT ;  /* 0x7ffffe88cc00780c */ /* 0x000fc60003f06070 */
[----:B------:R1:W-:Y:S04]  /*265a0*/  LDGSTS.E [R202+-0x7bff4], desc[UR8][R194.64], !P1 ;  /* 0x8400c000c2ca7fae */ /* 0x0003e8000c921848 */
[----:B------:R-:W-:Y:S01]  /*265b0*/  LDGSTS.E [R201+-0x77ff4], desc[UR8][R196.64], !P1 ;  /* 0x8800c000c4c97fae */ /* 0x000fe2000c921848 */
[----:B--2---:R-:W-:-:S03]  /*265c0*/  IMAD.WIDE R198, R2, 0x4, R230 ;  /* 0x0000000402c67825 */ /* 0x004fc600078e02e6 */
[----:B------:R-:W2:Y:S04]  /*265d0*/  LDL.LU.64 R230, [R1+0x880] ;  /* 0x0008800001e67983 */ /* 0x000ea80000300a00 */
[----:B------:R-:W-:Y:S04]  /*265e0*/  STL.64 [R1+0x1f20], R192 ;  /* 0x001f20c001007387 */ /* 0x000fe80000100a00 */
[----:B------:R-:W-:Y:S04]  /*265f0*/  STL.64 [R1+0x1f28], R194 ;  /* 0x001f28c201007387 */ /* 0x000fe80000100a00 */
[----:B------:R-:W-:Y:S04]  /*26600*/  STL.64 [R1+0x1f30], R196 ;  /* 0x001f30c401007387 */ /* 0x000fe80000100a00 */
[----:B------:R-:W-:Y:S04]  /*26610*/  STL.64 [R1+0x1f38], R198 ;  /* 0x001f38c601007387 */ /* 0x000fe80000100a00 */
[----:B------:R-:W2:Y:S04]  /*26620*/  LDL.LU.64 R24, [R1+0x878] ;  /* 0x0008780001187983 */ /* 0x000ea80000300a00 */
[----:B------:R-:W2:Y:S01]  /*26630*/  LDL.LU.64 R14, [R1+0x870] ;  /* 0x00087000010e7983 */ /* 0x000ea20000300a00 */
[----:B-1----:R-:W-:-:S03]  /*26640*/  IMAD.WIDE R202, R2, 0x4, R216 ;  /* 0x0000000402ca7825 */ /* 0x002fc600078e02d8 */
[----:B------:R1:W-:Y:S01]  /*26650*/  LDGSTS.E [R200+-0x73ff4], desc[UR8][R198.64], !P1 ;  /* 0x8c00c000c6c87fae */ /* 0x0003e2000c921848 */
[----:B---3--:R-:W-:-:S03]  /*26660*/  IMAD.WIDE R204, R2, 0x4, R206 ;  /* 0x0000000402cc7825 */ /* 0x008fc600078e02ce */
[----:B------:R-:W3:Y:S01]  /*26670*/  LDL.LU.64 R222, [R1+0x868] ;  /* 0x0008680001de7983 */ /* 0x000ee20000300a00 */
[----:B----4-:R-:W-:-:S03]  /*26680*/  IMAD.WIDE R206, R2, 0x4, R6 ;  /* 0x0000000402ce7825 */ /* 0x010fc600078e0206 */
[----:B------:R-:W4:Y:S01]  /*26690*/  LDL.LU.64 R6, [R1+0x860] ;  /* 0x0008600001067983 */ /* 0x000f220000300a00 */
[----:B-1----:R-:W-:-:S05]  /*266a0*/  IMAD.WIDE R200, R2, 0x4, R218 ;  /* 0x0000000402c87825 */ /* 0x002fca00078e02da */
[----:B------:R-:W-:Y:S04]  /*266b0*/  STL.64 [R1+0x1f40], R200 ;  /* 0x001f40c801007387 */ /* 0x000fe80000100a00 */
[----:B------:R-:W-:Y:S04]  /*266c0*/  STL.64 [R1+0x1f48], R202 ;  /* 0x001f48ca01007387 */ /* 0x000fe80000100a00 */
[----:B------:R-:W-:Y:S04]  /*266d0*/  STL.64 [R1+0x1f50], R204 ;  /* 0x001f50cc01007387 */ /* 0x000fe80000100a00 */
[----:B------:R-:W-:Y:S04]  /*266e0*/  STL.64 [R1+0x1f58], R206 ;  /* 0x001f58ce01007387 */ /* 0x000fe80000100a00 */
[----:B------:R-:W4:Y:S04]  /*266f0*/  LDL.LU.64 R20, [R1+0x858] ;  /* 0x0008580001147983 */ /* 0x000f280000300a00 */
[----:B------:R-:W4:Y:S04]  /*26700*/  LDL.LU.64 R18, [R1+0x850] ;  /* 0x0008500001127983 */ /* 0x000f280000300a00 */
[----:B------:R-:W4:Y:S01]  /*26710*/  LDL.LU.64 R16, [R1+0x848] ;  /* 0x0008480001107983 */ /* 0x000f220000300a00 */
[C---:B------:R-:W-:Y:S01]  /*26720*/  IADD3 R211, R13.reuse, 0x100000, RZ ;  /* 0x001000000dd37810 */ /* 0x040fe20007ffe0ff */
[C---:B------:R-:W-:Y:S01]  /*26730*/  VIADD R210, R13.reuse, 0x100000 ;  /* 0x001000000dd27836 */ /* 0x040fe20000000000 */
[----:B------:R-:W-:Y:S01]  /*26740*/  ISETP.GE.U32.AND P1, PT, R212, 0x7ffffe87, PT ;  /* 0x7ffffe87d400780c */ /* 0x000fe20003f26070 */
[C---:B------:R-:W-:Y:S01]  /*26750*/  VIADD R209, R13.reuse, 0x100000 ;  /* 0x001000000dd17836 */ /* 0x040fe20000000000 */
[C---:B------:R-:W-:Y:S01]  /*26760*/  IADD3 R208, R13.reuse, 0x100000, RZ ;  /* 0x001000000dd07810 */ /* 0x040fe20007ffe0ff */
[----:B------:R-:W-:Y:S01]  /*26770*/  LDGSTS.E [R211+-0x70000], desc[UR8][R200.64], !P0 ;  /* 0x90000000c8d37fae */ /* 0x000fe2000c121848 */
[----:B------:R-:W-:-:S03]  /*26780*/  VIADD R219, R13, 0x100000 ;  /* 0x001000000ddb7836 */ /* 0x000fc60000000000 */
[----:B------:R-:W-:Y:S01]  /*26790*/  LDGSTS.E [R210+-0x6c000], desc[UR8][R202.64], !P0 ;  /* 0x94000000cad27fae */ /* 0x000fe2000c121848 */
[----:B------:R-:W-:-:S03]  /*267a0*/  IADD3 R218, R13, 0x100000, RZ ;  /* 0x001000000dda7810 */ /* 0x000fc60007ffe0ff */
[----:B------:R-:W-:Y:S01]  /*267b0*/  LDGSTS.E [R209+-0x68000], desc[UR8][R204.64], !P0 ;  /* 0x98000000ccd17fae */ /* 0x000fe2000c121848 */
[----:B------:R-:W-:-:S03]  /*267c0*/  VIADD R217, R13, 0x100000 ;  /* 0x001000000dd97836 */ /* 0x000fc60000000000 */
[----:B------:R1:W-:Y:S01]  /*267d0*/  LDGSTS.E [R208+-0x64000], desc[UR8][R206.64], !P0 ;  /* 0x9c000000ced07fae */ /* 0x0003e2000c121848 */
[----:B------:R-:W-:Y:S01]  /*267e0*/  VIADD R216, R13, 0x100000 ;  /* 0x001000000dd87836 */ /* 0x000fe20000000000 */
[----:B------:R-:W-:Y:S01]  /*267f0*/  ISETP.GE.U32.AND P0, PT, R220, 0x7ffffe86, PT ;  /* 0x7ffffe86dc00780c */ /* 0x000fe20003f06070 */
[----:B-1----:R-:W-:-:S04]  /*26800*/  IMAD.WIDE R208, R2, 0x4, R226 ;  /* 0x0000000402d07825 */ /* 0x002fc800078e02e2 */
[C---:B------:R-:W-:Y:S01]  /*26810*/  IMAD.WIDE R210, R2.reuse, 0x4, R224 ;  /* 0x0000000402d27825 */ /* 0x040fe200078e02e0 */
[----:B------:R-:W-:Y:S03]  /*26820*/  LDGSTS.E [R219+-0x6fffc], desc[UR8][R208.64], !P1 ;  /* 0x90004000d0db7fae */ /* 0x000fe6000c921848 */
[----:B------:R-:W-:Y:S01]  /*26830*/  IMAD.WIDE R212, R2, 0x4, R214 ;  /* 0x0000000402d47825 */ /* 0x000fe200078e02d6 */
[----:B------:R1:W-:Y:S04]  /*26840*/  LDGSTS.E [R218+-0x6bffc], desc[UR8][R210.64], !P1 ;  /* 0x94004000d2da7fae */ /* 0x0003e8000c921848 */
[----:B------:R-:W-:Y:S01]  /*26850*/  LDGSTS.E [R217+-0x67ffc], desc[UR8][R212.64], !P1 ;  /* 0x98004000d4d97fae */ /* 0x000fe2000c921848 */
[C---:B------:R-:W-:Y:S01]  /*26860*/  VIADD R227, R13.reuse, 0x100000 ;  /* 0x001000000de37836 */ /* 0x040fe20000000000 */
[C---:B------:R-:W-:Y:S01]  /*26870*/  IADD3 R225, R13.reuse, 0x100000, RZ ;  /* 0x001000000de17810 */ /* 0x040fe20007ffe0ff */
[----:B------:R-:W-:-:S02]  /*26880*/  VIADD R226, R13, 0x100000 ;  /* 0x001000000de27836 */ /* 0x000fc40000000000 */
[----:B------:R-:W-:Y:S02]  /*26890*/  VIADD R224, R13, 0x100000 ;  /* 0x001000000de07836 */ /* 0x000fe40000000000 */
[C---:B--2---:R-:W-:Y:S02]  /*268a0*/  IMAD.WIDE R214, R2.reuse, 0x4, R230 ;  /* 0x0000000402d67825 */ /* 0x044fe400078e02e6 */
[----:B------:R-:W2:Y:S04]  /*268b0*/  LDL.LU.64 R230, [R1+0x840] ;  /* 0x0008400001e67983 */ /* 0x000ea80000300a00 */
[----:B------:R-:W-:Y:S04]  /*268c0*/  STL.64 [R1+0x1f60], R208 ;  /* 0x001f60d001007387 */ /* 0x000fe80000100a00 */
[----:B------:R-:W-:Y:S04]  /*268d0*/  STL.64 [R1+0x1f68], R210 ;  /* 0x001f68d201007387 */ /* 0x000fe80000100a00 */
[----:B------:R-:W-:Y:S04]  /*268e0*/  STL.64 [R1+0x1f70], R212 ;  /* 0x001f70d401007387 */ /* 0x000fe80000100a00 */
[----:B------:R3:W-:Y:S04]  /*268f0*/  LDGSTS.E [R216+-0x63ffc], desc[UR8][R214.64], !P1 ;  /* 0x9c004000d6d87fae */ /* 0x0007e8000c921848 */
[----:B------:R-:W-:Y:S01]  /*26900*/  STL.64 [R1+0x1f78], R214 ;  /* 0x001f78d601007387 */ /* 0x000fe20000100a00 */
[----:B-1----:R-:W-:-:S04]  /*26910*/  IMAD.WIDE R218, R2, 0x4, R14 ;  /* 0x0000000402da7825 */ /* 0x002fc800078e020e */
[C---:B---3--:R-:W-:Y:S02]  /*26920*/  IMAD.WIDE R216, R2.reuse, 0x4, R24 ;  /* 0x0000000402d87825 */ /* 0x048fe400078e0218 */
[----:B------:R-:W3:Y:S04]  /*26930*/  LDL.LU.64 R24, [R1+0xa38] ;  /* 0x000a380001187983 */ /* 0x000ee80000300a00 */
[----:B------:R-:W3:Y:S04]  /*26940*/  LDL.LU.64 R14, [R1+0xa30] ;  /* 0x000a3000010e7983 */ /* 0x000ee80000300a00 */
[----:B------:R-:W3:Y:S04]  /*26950*/  LDL.LU.64 R32, [R1+0xa28] ;  /* 0x000a280001207983 */ /* 0x000ee80000300a00 */
[----:B------:R-:W3:Y:S01]  /*26960*/  LDL.LU.64 R26, [R1+0xa20] ;  /* 0x000a2000011a7983 */ /* 0x000ee20000300a00 */
[----:B------:R-:W-:-:S03]  /*26970*/  IMAD.WIDE R220, R2, 0x4, R222 ;  /* 0x0000000402dc7825 */ /* 0x000fc600078e02de */
[----:B------:R-:W-:Y:S01]  /*26980*/  LDGSTS.E [R227+-0x6fff8], desc[UR8][R216.64], !P0 ;  /* 0x90008000d8e37fae */ /* 0x000fe2000c121848 */
[----:B----4-:R-:W-:Y:S01]  /*26990*/  IMAD.WIDE R222, R2, 0x4, R6 ;  /* 0x0000000402de7825 */ /* 0x010fe200078e0206 */
[----:B------:R-:W-:Y:S01]  /*269a0*/  ISETP.GE.U32.AND P1, PT, R228, 0x7ffffe85, PT ;  /* 0x7ffffe85e400780c */ /* 0x000fe20003f26070 */
[----:B------:R-:W1:Y:S01]  /*269b0*/  LDC R7, c[0x0][0x230] ;  /* 0x00008c00ff077b82 */ /* 0x000e620000000800 */
[----:B------:R4:W-:Y:S04]  /*269c0*/  LDGSTS.E [R226+-0x6bff8], desc[UR8][R218.64], !P0 ;  /* 0x94008000dae27fae */ /* 0x0009e8000c121848 */
[----:B------:R-:W-:Y:S04]  /*269d0*/  LDGSTS.E [R225+-0x67ff8], desc[UR8][R220.64], !P0 ;  /* 0x98008000dce17fae */ /* 0x000fe8000c121848 */
[----:B------:R4:W-:Y:S04]  /*269e0*/  LDGSTS.E [R224+-0x63ff8], desc[UR8][R222.64], !P0 ;  /* 0x9c008000dee07fae */ /* 0x0009e8000c121848 */
[----:B------:R-:W-:Y:S01]  /*269f0*/  STL.64 [R1+0x1f80], R216 ;  /* 0x001f80d801007387 */ /* 0x000fe20000100a00 */
[----:B----4-:R-:W-:-:S03]  /*26a00*/  IMAD.WIDE R226, R2, 0x4, R18 ;  /* 0x0000000402e27825 */ /* 0x010fc600078e0212 */
[----:B------:R-:W-:Y:S01]  /*26a10*/  STL.64 [R1+0x1f88], R218 ;  /* 0x001f88da01007387 */ /* 0x000fe20000100a00 */
[----:B------:R-:W-:-:S03]  /*26a20*/  IMAD.WIDE R224, R2, 0x4, R20 ;  /* 0x0000000402e07825 */ /* 0x000fc600078e0214 */
[----:B------:R-:W-:Y:S04]  /*26a30*/  STL.64 [R1+0x1f90], R220 ;  /* 0x001f90dc01007387 */ /* 0x000fe80000100a00 */
[----:B------:R-:W-:Y:S01]  /*26a40*/  STL.64 [R1+0x1f98], R222 ;  /* 0x001f98de01007387 */ /* 0x000fe20000100a00 */
[----:B------:R-:W-:-:S03]  /*26a50*/  VIADD R6, R229, 0xfffffee3 ;  /* 0xfffffee3e5067836 */ /* 0x000fc60000000000 */
[----:B------:R4:W-:Y:S01]  /*26a60*/  STL.64 [R1+0x1fa0], R12 ;  /* 0x001fa00c01007387 */ /* 0x0009e20000100a00 */
[----:B------:R-:W-:-:S03]  /*26a70*/  IMAD.WIDE R228, R2, 0x4, R16 ;  /* 0x0000000402e47825 */ /* 0x000fc600078e0210 */
[----:B------:R-:W-:Y:S04]  /*26a80*/  STL.64 [R1+0x1fa8], R224 ;  /* 0x001fa8e001007387 */ /* 0x000fe80000100a00 */
[----:B------:R-:W-:Y:S04]  /*26a90*/  STL.64 [R1+0x1fb0], R226 ;  /* 0x001fb0e201007387 */ /* 0x000fe80000100a00 */
[----:B------:R-:W3:Y:S04]  /*26aa0*/  LDL.LU.64 R20, [R1+0xa18] ;  /* 0x000a180001147983 */ /* 0x000ee80000300a00 */
[----:B------:R-:W3:Y:S04]  /*26ab0*/  LDL.LU.64 R16, [R1+0xa10] ;  /* 0x000a100001107983 */ /* 0x000ee80000300a00 */
[----:B------:R-:W3:Y:S04]  /*26ac0*/  LDL.LU.64 R30, [R1+0xa08] ;  /* 0x000a0800011e7983 */ /* 0x000ee80000300a00 */
[----:B------:R-:W3:Y:S01]  /*26ad0*/  LDL.LU.64 R28, [R1+0xa00] ;  /* 0x000a0000011c7983 */ /* 0x000ee20000300a00 */
[----:B------:R-:W-:-:S02]  /*26ae0*/  ISETP.GE.U32.AND P0, PT, R6, 0x7ffffea4, PT ;  /* 0x7ffffea40600780c */ /* 0x000fc40003f06070 */
[C---:B------:R-:W-:Y:S01]  /*26af0*/  IADD3 R10, R13.reuse, 0x100000, RZ ;  /* 0x001000000d0a7810 */ /* 0x040fe20007ffe0ff */
[C---:B------:R-:W-:Y:S01]  /*26b00*/  VIADD R9, R13.reuse, 0x100000 ;  /* 0x001000000d097836 */ /* 0x040fe20000000000 */
[C---:B------:R-:W-:Y:S01]  /*26b10*/  IADD3 R233, R13.reuse, 0x100000, RZ ;  /* 0x001000000de97810 */ /* 0x040fe20007ffe0ff */
[----:B------:R-:W-:Y:S01]  /*26b20*/  VIADD R252, R13, 0x100000 ;  /* 0x001000000dfc7836 */ /* 0x000fe20000000000 */
[----:B------:R-:W-:Y:S01]  /*26b30*/  STL.64 [R1+0x1fb8], R228 ;  /* 0x001fb8e401007387 */ /* 0x000fe20000100a00 */
[----:B------:R-:W-:Y:S01]  /*26b40*/  VIADD R18, R232, 0x100000 ;  /* 0x00100000e8127836 */ /* 0x000fe20000000000 */
[----:B------:R-:W1:Y:S02]  /*26b50*/  LDC R6, c[0x0][0x230] ;  /* 0x00008c00ff067b82 */ /* 0x000e640000000800 */
[----:B------:R-:W-:Y:S01]  /*26b60*/  LDGSTS.E [R10+-0x6fff4], desc[UR8][R224.64], !P1 ;  /* 0x9000c000e00a7fae */ /* 0x000fe2000c921848 */
[----:B----4-:R-:W-:Y:S01]  /*26b70*/  VIADD R12, R8, 0xfffffee2 ;  /* 0xfffffee2080c7836 */ /* 0x010fe20000000000 */
[----:B------:R-:W-:-:S02]  /*26b80*/  IADD3 R13, R232, 0x100000, RZ ;  /* 0x00100000e80d7810 */ /* 0x000fc40007ffe0ff */
[----:B------:R-:W-:Y:S04]  /*26b90*/  LDGSTS.E [R9+-0x6bff4], desc[UR8][R226.64], !P1 ;  /* 0x9400c000e2097fae */ /* 0x000fe8000c921848 */
[----:B------:R4:W-:Y:S02]  /*26ba0*/  LDGSTS.E [R252+-0x67ff4], desc[UR8][R228.64], !P1 ;  /* 0x9800c000e4fc7fae */ /* 0x0009e4000c921848 */
[----:B----4-:R-:W-:Y:S02]  /*26bb0*/  VIADD R252, R232, 0x100000 ;  /* 0x00100000e8fc7836 */ /* 0x010fe40000000000 */
[----:B--2---:R-:W-:-:S05]  /*26bc0*/  IMAD.WIDE R230, R2, 0x4, R230 ;  /* 0x0000000402e67825 */ /* 0x004fca00078e02e6 */
[----:B------:R-:W-:Y:S04]  /*26bd0*/  STL.64 [R1+0x1fc0], R230 ;  /* 0x001fc0e601007387 */ /* 0x000fe80000100a00 */
[----:B------:R2:W-:Y:S01]  /*26be0*/  LDGSTS.E [R233+-0x63ff4], desc[UR8][R230.64], !P1 ;  /* 0x9c00c000e6e97fae */ /* 0x0005e2000c921848 */
[----:B------:R-:W-:Y:S01]  /*26bf0*/  ISETP.GE.U32.AND P1, PT, R12, 0x7ffffea3, PT ;  /* 0x7ffffea30c00780c */ /* 0x000fe20003f26070 */
[----:B---3--:R-:W-:-:S04]  /*26c00*/  IMAD.WIDE R24, R2, 0x4, R24 ;  /* 0x0000000402187825 */ /* 0x008fc800078e0218 */
[C---:B------:R-:W-:Y:S01]  /*26c10*/  IMAD.WIDE R14, R2.reuse, 0x4, R14 ;  /* 0x00000004020e7825 */ /* 0x040fe200078e020e */
[----:B------:R3:W-:Y:S03]  /*26c20*/  STL.64 [R1+0x4b8], R24 ;  /* 0x0004b81801007387 */ /* 0x0007e60000100a00 */
[C---:B------:R-:W-:Y:S01]  /*26c30*/  IMAD.WIDE R10, R2.reuse, 0x4, R32 ;  /* 0x00000004020a7825 */ /* 0x040fe200078e0220 */
[----:B------:R4:W-:Y:S03]  /*26c40*/  STL.64 [R1+0x4c0], R14 ;  /* 0x0004c00e01007387 */ /* 0x0009e60000100a00 */
[----:B------:R-:W-:Y:S01]  /*26c50*/  IMAD.WIDE R8, R2, 0x4, R26 ;  /* 0x0000000402087825 */ /* 0x000fe200078e021a */
[----:B------:R-:W-:Y:S04]  /*26c60*/  LDGSTS.E [R18+-0x80000], desc[UR8][R24.64], !P0 ;  /* 0x8000000018127fae */ /* 0x000fe8000c121848 */
[----:B------:R-:W-:Y:S04]  /*26c70*/  STL.64 [R1+0x4d0], R10 ;  /* 0x0004d00a01007387 */ /* 0x000fe80000100a00 */
[----:B------:R-:W-:Y:S04]  /*26c80*/  LDGSTS.E [R13+-0x7c000], desc[UR8][R14.64], !P0 ;  /* 0x840000000e0d7fae */ /* 0x000fe8000c121848 */
[----:B---3--:R-:W3:Y:S04]  /*26c90*/  LDL.LU.64 R24, [R1+0x9f8] ;  /* 0x0009f80001187983 */ /* 0x008ee80000300a00 */
[----:B------:R1:W-:Y:S04]  /*26ca0*/  STL.64 [R1+0x4d8], R8 ;  /* 0x0004d80801007387 */ /* 0x0003e80000100a00 */
[----:B----4-:R-:W4:Y:S04]  /*26cb0*/  LDL.LU.64 R14, [R1+0x9f0] ;  /* 0x0009f000010e7983 */ /* 0x010f280000300a00 */
[----:B------:R-:W4:Y:S04]  /*26cc0*/  LDL.LU.64 R32, [R1+0x9e8] ;  /* 0x0009e80001207983 */ /* 0x000f280000300a00 */
[----:B------:R-:W4:Y:S01]  /*26cd0*/  LDL.LU.64 R26, [R1+0x9e0] ;  /* 0x0009e000011a7983 */ /* 0x000f220000300a00 */
[----:B--2---:R-:W-:-:S03]  /*26ce0*/  VIADD R233, R232, 0x100000 ;  /* 0x00100000e8e97836 */ /* 0x004fc60000000000 */
[----:B------:R-:W-:Y:S04]  /*26cf0*/  LDGSTS.E [R252+-0x78000], desc[UR8][R10.64], !P0 ;  /* 0x880000000afc7fae */ /* 0x000fe8000c121848 */
[----:B------:R2:W-:Y:S01]  /*26d00*/  LDGSTS.E [R233+-0x74000], desc[UR8][R8.64], !P0 ;  /* 0x8c00000008e97fae */ /* 0x0005e2000c121848 */
[C---:B------:R-:W-:Y:S01]  /*26d10*/  IMAD.WIDE R20, R2.reuse, 0x4, R20 ;  /* 0x0000000402147825 */ /* 0x040fe200078e0214 */
[----:B-1----:R-:W-:Y:S01]  /*26d20*/  IADD3 R7, R7, -0x11f, RZ ;  /* 0xfffffee107077810 */ /* 0x002fe20007ffe0ff */
[----:B--2---:R-:W1:Y:S02]  /*26d30*/  LDC R8, c[0x0][0x230] ;  /* 0x00008c00ff087b82 */ /* 0x004e640000000800 */
[C---:B------:R-:W-:Y:S01]  /*26d40*/  IMAD.WIDE R16, R2.reuse, 0x4, R16 ;  /* 0x0000000402107825 */ /* 0x040fe200078e0210 */
[----:B------:R-:W-:Y:S03]  /*26d50*/  STL.64 [R1+0x4e8], R20 ;  /* 0x0004e81401007387 */ /* 0x000fe60000100a00 */
[----:B------:R-:W-:Y:S01]  /*26d60*/  IMAD.WIDE R12, R2, 0x4, R30 ;  /* 0x00000004020c7825 */ /* 0x000fe200078e021e */
[----:B------:R2:W-:Y:S03]  /*26d70*/  STL.64 [R1+0x4f0], R16 ;  /* 0x0004f01001007387 */ /* 0x0005e60000100a00 */
[----:B------:R-:W-:Y:S01]  /*26d80*/  VIADD R9, R232, 0x100000 ;  /* 0x00100000e8097836 */ /* 0x000fe20000000000 */
[----:B------:R2:W-:Y:S01]  /*26d90*/  LDGSTS.E [R18+-0x7fffc], desc[UR8][R20.64], !P1 ;  /* 0x8000400014127fae */ /* 0x0005e2000c921848 */
[----:B------:R-:W-:-:S03]  /*26da0*/  IMAD.WIDE R10, R2, 0x4, R28 ;  /* 0x00000004020a7825 */ /* 0x000fc600078e021c */
[----:B------:R4:W-:Y:S04]  /*26db0*/  STL.64 [R1+0x500], R12 ;  /* 0x0005000c01007387 */ /* 0x0009e80000100a00 */
[----:B------:R-:W-:Y:S04]  /*26dc0*/  LDGSTS.E [R9+-0x7bffc], desc[UR8][R16.64], !P1 ;  /* 0x8400400010097fae */ /* 0x000fe8000c921848 */
[----:B------:R-:W4:Y:S04]  /*26dd0*/  LDL.LU.64 R18, [R1+0x9d8] ;  /* 0x0009d80001127983 */ /* 0x000f280000300a00 */
[----:B------:R4:W-:Y:S04]  /*26de0*/  STL.64 [R1+0x518], R10 ;  /* 0x0005180a01007387 */ /* 0x0009e80000100a00 */
[----:B--2---:R-:W2:Y:S04]  /*26df0*/  LDL.LU.64 R16, [R1+0x9d0] ;  /* 0x0009d00001107983 */ /* 0x004ea80000300a00 */
[----:B------:R-:W2:Y:S04]  /*26e00*/  LDL.LU.64 R30, [R1+0x9c8] ;  /* 0x0009c800011e7983 */ /* 0x000ea80000300a00 */
[----:B------:R-:W2:Y:S01]  /*26e10*/  LDL.LU.64 R28, [R1+0x9c0] ;  /* 0x0009c000011c7983 */ /* 0x000ea20000300a00 */
[----:B------:R-:W-:-:S02]  /*26e20*/  ISETP.GE.U32.AND P0, PT, R7, 0x7ffffea2, PT ;  /* 0x7ffffea20700780c */ /* 0x000fc40003f06070 */
[----:B------:R-:W-:Y:S01]  /*26e30*/  IADD3 R20, R232, 0x100000, RZ ;  /* 0x00100000e8147810 */ /* 0x000fe20007ffe0ff */
[----:B------:R1:W-:Y:S01]  /*26e40*/  LDGSTS.E [R252+-0x77ffc], desc[UR8][R12.64], !P1 ;  /* 0x880040000cfc7fae */ /* 0x0003e2000c921848 */
[----:B------:R-:W-:Y:S01]  /*26e50*/  VIADD R6, R6, 0xfffffee0 ;  /* 0xfffffee006067836 */ /* 0x000fe20000000000 */
[----:B------:R-:W2:Y:S02]  /*26e60*/  LDC R7, c[0x0][0x230] ;  /* 0x00008c00ff077b82 */ /* 0x000ea40000000800 */
[----:B------:R1:W-:Y:S02]  /*26e70*/  LDGSTS.E [R233+-0x73ffc], desc[UR8][R10.64], !P1 ;  /* 0x8c0040000ae97fae */ /* 0x0003e4000c921848 */
[----:B------:R-:W-:-:S04]  /*26e80*/  ISETP.GE.U32.AND P1, PT, R6, 0x7ffffea1, PT ;  /* 0x7ffffea10600780c */ /* 0x000fc80003f26070 */
[----:B------:R-:W2:Y:S01]  /*26e90*/  LDC R6, c[0x0][0x230] ;  /* 0x00008c00ff067b82 */ /* 0x000ea20000000800 */
[----:B---3--:R-:W-:-:S04]  /*26ea0*/  IMAD.WIDE R24, R2, 0x4, R24 ;  /* 0x0000000402187825 */ /* 0x008fc800078e0218 */
[C---:B----4-:R-:W-:Y:S01]  /*26eb0*/  IMAD.WIDE R14, R2.reuse, 0x4, R14 ;  /* 0x00000004020e7825 */ /* 0x050fe200078e020e */
[----:B------:R3:W-:Y:S03]  /*26ec0*/  STL.64 [R1+0x840], R24 ;  /* 0x0008401801007387 */ /* 0x0007e60000100a00 */
[C---:B-1----:R-:W-:Y:S01]  /*26ed0*/  IMAD.WIDE R12, R2.reuse, 0x4, R32 ;  /* 0x00000004020c7825 */ /* 0x042fe200078e0220 */
[----:B------:R1:W-:Y:S03]  /*26ee0*/  STL.64 [R1+0x848], R14 ;  /* 0x0008480e01007387 */ /* 0x0003e60000100a00 */
[----:B------:R-:W-:Y:S01]  /*26ef0*/  IMAD.WIDE R10, R2, 0x4, R26 ;  /* 0x00000004020a7825 */ /* 0x000fe200078e021a */
[----:B------:R-:W-:Y:S04]  /*26f00*/  LDGSTS.E [R20+-0x7fff8], desc[UR8][R24.64], !P0 ;  /* 0x8000800018147fae */ /* 0x000fe8000c121848 */
[----:B------:R4:W-:Y:S04]  /*26f10*/  STL.64 [R1+0x850], R12 ;  /* 0x0008500c01007387 */ /* 0x0009e80000100a00 */
[----:B------:R1:W-:Y:S04]  /*26f20*/  LDGSTS.E [R9+-0x7bff8], desc[UR8][R14.64], !P0 ;  /* 0x840080000e097fae */ /* 0x0003e8000c121848 */
[----:B---3--:R-:W3:Y:S04]  /*26f30*/  LDL.LU.64 R24, [R1+0x438] ;  /* 0x0004380001187983 */ /* 0x008ee80000300a00 */
[----:B------:R2:W-:Y:S04]  /*26f40*/  STL.64 [R1+0x858], R10 ;  /* 0x0008580a01007387 */ /* 0x0005e80000100a00 */
[----:B------:R-:W3:Y:S04]  /*26f50*/  LDL.LU.64 R32, [R1+0x410] ;  /* 0x0004100001207983 */ /* 0x000ee80000300a00 */
[----:B------:R-:W3:Y:S04]  /*26f60*/  LDL.LU.64 R26, [R1+0x408] ;  /* 0x00040800011a7983 */ /* 0x000ee80000300a00 */
[----:B------:R-:W3:Y:S01]  /*26f70*/  LDL.LU.64 R20, [R1+0x400] ;  /* 0x0004000001147983 */ /* 0x000ee20000300a00 */
[----:B-1----:R-:W-:-:S03]  /*26f80*/  VIADD R14, R232, 0x100000 ;  /* 0x00100000e80e7836 */ /* 0x002fc60000000000 */
[----:B------:R4:W-:Y:S04]  /*26f90*/  LDGSTS.E [R252+-0x77ff8], desc[UR8][R12.64], !P0 ;  /* 0x880080000cfc7fae */ /* 0x0009e8000c121848 */
[----:B------:R1:W-:Y:S01]  /*26fa0*/  LDGSTS.E [R233+-0x73ff8], desc[UR8][R10.64], !P0 ;  /* 0x8c0080000ae97fae */ /* 0x0003e2000c121848 */
[----:B------:R-:W-:Y:S01]  /*26fb0*/  IMAD.WIDE R18, R2, 0x4, R18 ;  /* 0x0000000402127825 */ /* 0x000fe200078e0212 */
[----:B----4-:R-:W-:-:S03]  /*26fc0*/  IADD3 R13, R232, 0x100000, RZ ;  /* 0x00100000e80d7810 */ /* 0x010fc60007ffe0ff */
[----:B------:R-:W-:Y:S02]  /*26fd0*/  VIADD R12, R8, 0xfffffec3 ;  /* 0xfffffec3080c7836 */ /* 0x000fe40000000000 */
[C---:B--2---:R-:W-:Y:S01]  /*26fe0*/  IMAD.WIDE R16, R2.reuse, 0x4, R16 ;  /* 0x0000000402107825 */ /* 0x044fe200078e0210 */
[----:B------:R-:W-:Y:S03]  /*26ff0*/  STL.64 [R1+0x860], R18 ;  /* 0x0008601201007387 */ /* 0x000fe60000100a00 */
[C---:B-1----:R-:W-:Y:S01]  /*27000*/  IMAD.WIDE R10, R2.reuse, 0x4, R30 ;  /* 0x00000004020a7825 */ /* 0x042fe200078e021e */
[----:B------:R1:W-:Y:S03]  /*27010*/  STL.64 [R1+0x868], R16 ;  /* 0x0008681001007387 */ /* 0x0003e60000100a00 */
[----:B------:R-:W-:Y:S01]  /*27020*/  IMAD.WIDE R8, R2, 0x4, R28 ;  /* 0x0000000402087825 */ /* 0x000fe200078e021c */
[----:B------:R2:W-:Y:S04]  /*27030*/  LDGSTS.E [R14+-0x7fff4], desc[UR8][R18.64], !P1 ;  /* 0x8000c000120e7fae */ /* 0x0005e8000c921848 */
[----:B------:R-:W-:Y:S01]  /*27040*/  LDGSTS.E [R13+-0x7bff4], desc[UR8][R16.64], !P1 ;  /* 0x8400c000100d7fae */ /* 0x000fe2000c921848 */
[----:B------:R-:W-:-:S03]  /*27050*/  ISETP.GE.U32.AND P0, PT, R12, 0x7ffffe84, PT ;  /* 0x7ffffe840c00780c */ /* 0x000fc60003f06070 */
[----:B------:R4:W-:Y:S04]  /*27060*/  LDGSTS.E [R252+-0x77ff4], desc[UR8][R10.64], !P1 ;  /* 0x8800c0000afc7fae */ /* 0x0009e8000c921848 */
[----:B------:R-:W3:Y:S04]  /*27070*/  LDL.LU.64 R14, [R1+0x430] ;  /* 0x00043000010e7983 */ /* 0x000ee80000300a00 */
[----:B------:R4:W-:Y:S04]  /*27080*/  STL.64 [R1+0x870], R10 ;  /* 0x0008700a01007387 */ /* 0x0009e80000100a00 */
[----:B------:R3:W-:Y:S04]  /*27090*/  STL.64 [R1+0x8f8], R8 ;  /* 0x0008f80801007387 */ /* 0x0007e80000100a00 */
[----:B-1----:R-:W3:Y:S04]  /*270a0*/  LDL.LU.64 R16, [R1+0x3f8] ;  /* 0x0003f80001107983 */ /* 0x002ee80000300a00 */
[----:B------:R-:W3:Y:S01]  /*270b0*/  LDL.LU.64 R30, [R1+0x3f0] ;  /* 0x0003f000011e7983 */ /* 0x000ee20000300a00 */
[C---:B--2---:R-:W-:Y:S01]  /*270c0*/  VIADD R18, R232.reuse, 0x100000 ;  /* 0x00100000e8127836 */ /* 0x044fe20000000000 */
[----:B----4-:R-:W1:Y:S02]  /*270d0*/  LDC R10, c[0x0][0x230] ;  /* 0x00008c00ff0a7b82 */ /* 0x010e640000000800 */
[----:B------:R-:W2:Y:S04]  /*270e0*/  LDL.LU.64 R28, [R1+0x3e8] ;  /* 0x0003e800011c7983 */ /* 0x000ea80000300a00 */
[----:B------:R4:W-:Y:S01]  /*270f0*/  LDGSTS.E [R233+-0x73ff4], desc[UR8][R8.64], !P1 ;  /* 0x8c00c00008e97fae */ /* 0x0009e2000c921848 */
[----:B------:R-:W-:Y:S01]  /*27100*/  VIADD R11, R7, 0xfffffec2 ;  /* 0xfffffec2070b7836 */ /* 0x000fe20000000000 */
[----:B------:R-:W-:-:S04]  /*27110*/  IADD3 R7, R232, 0x100000, RZ ;  /* 0x00100000e8077810 */ /* 0x000fc80007ffe0ff */
[----:B------:R-:W-:Y:S01]  /*27120*/  ISETP.GE.U32.AND P1, PT, R11, 0x7ffffe83, PT ;  /* 0x7ffffe830b00780c */ /* 0x000fe20003f26070 */
[----:B------:R-:W-:Y:S02]  /*27130*/  VIADD R6, R6, 0xfffffec1 ;  /* 0xfffffec106067836 */ /* 0x000fe40000000000 */
[----:B---3--:R-:W-:-:S05]  /*27140*/  IMAD.WIDE R24, R2, 0x4, R24 ;  /* 0x0000000402187825 */ /* 0x008fca00078e0218 */
[----:B------:R3:W-:Y:S01]  /*27150*/  STL.64 [R1+0x8f0], R24 ;  /* 0x0008f01801007387 */ /* 0x0007e20000100a00 */
[----:B------:R-:W-:-:S03]  /*27160*/  IMAD.WIDE R32, R2, 0x4, R32 ;  /* 0x0000000402207825 */ /* 0x000fc600078e0220 */
[----:B------:R-:W-:Y:S01]  /*27170*/  LDGSTS.E [R18+-0x70000], desc[UR8][R24.64], !P0 ;  /* 0x9000000018127fae */ /* 0x000fe2000c121848 */
[----:B------:R-:W-:-:S03]  /*27180*/  IMAD.WIDE R12, R2, 0x4, R26 ;  /* 0x00000004020c7825 */ /* 0x000fc600078e021a */
[----:B------:R-:W-:Y:S01]  /*27190*/  LDGSTS.E [R7+-0x6c000], desc[UR8][R32.64], !P0 ;  /* 0x9400000020077fae */ /* 0x000fe2000c121848 */
[----:B----4-:R-:W-:-:S03]  /*271a0*/  IMAD.WIDE R8, R2, 0x4, R20 ;  /* 0x0000000402087825 */ /* 0x010fc600078e0214 */
[----:B------:R4:W-:Y:S04]  /*271b0*/  LDGSTS.E [R252+-0x68000], desc[UR8][R12.64], !P0 ;  /* 0x980000000cfc7fae */ /* 0x0009e8000c121848 */
[----:B------:R-:W2:Y:S04]  /*271c0*/  LDL.LU.64 R20, [R1+0x428] ;  /* 0x0004280001147983 */ /* 0x000ea80000300a00 */
[----:B------:R-:W-:Y:S04]  /*271d0*/  STL.64 [R1+0x8e8], R32 ;  /* 0x0008e82001007387 */ /* 0x000fe80000100a00 */
[----:B------:R4:W-:Y:S04]  /*271e0*/  STL.64 [R1+0x8e0], R12 ;  /* 0x0008e00c01007387 */ /* 0x0009e80000100a00 */
[----:B------:R-:W2:Y:S04]  /*271f0*/  LDL.LU.64 R18, [R1+0x3e0] ;  /* 0x0003e00001127983 */ /* 0x000ea80000300a00 */
[----:B------:R2:W-:Y:S04]  /*27200*/  STL.64 [R1+0x8d8], R8 ;  /* 0x0008d80801007387 */ /* 0x0005e80000100a00 */
[----:B------:R-:W2:Y:S04]  /*27210*/  LDL.LU.64 R26, [R1+0x3d8] ;  /* 0x0003d800011a7983 */ /* 0x000ea80000300a00 */
[----:B---3--:R-:W3:Y:S04]  /*27220*/  LDL.LU.64 R24, [R1+0x3d0] ;  /* 0x0003d00001187983 */ /* 0x008ee80000300a00 */
[----:B------:R2:W-:Y:S01]  /*27230*/  LDGSTS.E [R233+-0x64000], desc[UR8][R8.64], !P0 ;  /* 0x9c00000008e97fae */ /* 0x0005e2000c121848 */
[----:B------:R-:W-:Y:S01]  /*27240*/  ISETP.GE.U32.AND P0, PT, R6, 0x7ffffe82, PT ;  /* 0x7ffffe820600780c */ /* 0x000fe20003f06070 */
[----:B------:R-:W-:-:S05]  /*27250*/  IMAD.WIDE R14, R2, 0x4, R14 ;  /* 0x00000004020e7825 */ /* 0x000fca00078e020e */
[----:B------:R1:W-:Y:S04]  /*27260*/  STL.64 [R1+0x8d0], R14 ;  /* 0x0008d00e01007387 */ /* 0x0003e80000100a00 */
[----:B------:R-:W-:Y:S01]  /*27270*/  LDGSTS.E [R7+-0x6fffc], desc[UR8][R14.64], !P1 ;  /* 0x900040000e077fae */ /* 0x000fe2000c921848 */
[----:B------:R-:W-:-:S04]  /*27280*/  IMAD.WIDE R16, R2, 0x4, R16 ;  /* 0x0000000402107825 */ /* 0x000fc800078e0210 */
[C---:B----4-:R-:W-:Y:S01]  /*27290*/  IMAD.WIDE R12, R2.reuse, 0x4, R30 ;  /* 0x00000004020c7825 */ /* 0x050fe200078e021e */
[----:B------:R4:W-:Y:S03]  /*272a0*/  STL.64 [R1+0x8c8], R16 ;  /* 0x0008c81001007387 */ /* 0x0009e60000100a00 */
[----:B--2---:R-:W-:Y:S01]  /*272b0*/  IMAD.WIDE R8, R2, 0x4, R28 ;  /* 0x0000000402087825 */ /* 0x004fe200078e021c */
[----:B------:R-:W-:Y:S04]  /*272c0*/  STL.64 [R1+0x8c0], R12 ;  /* 0x0008c00c01007387 */ /* 0x000fe80000100a00 */
[----:B-1----:R-:W2:Y:S04]  /*272d0*/  LDL.LU.64 R14, [R1+0x420] ;  /* 0x00042000010e7983 */ /* 0x002ea80000300a00 */
[----:B------:R1:W-:Y:S04]  /*272e0*/  STL.64 [R1+0x8b8], R8 ;  /* 0x0008b80801007387 */ /* 0x0003e80000100a00 */
[----:B------:R-:W2:Y:S01]  /*272f0*/  LDL.LU.64 R6, [R1+0x3c8] ;  /* 0x0003c80001067983 */ /* 0x000ea20000300a00 */
[----:B------:R-:W-:Y:S01]  /*27300*/  VIADD R11, R232, 0x100000 ;  /* 0x00100000e80b7836 */ /* 0x000fe20000000000 */
[----:B------:R-:W-:-:S02]  /*27310*/  IADD3 R28, R10, -0x140, RZ ;  /* 0xfffffec00a1c7810 */ /* 0x000fc40007ffe0ff */
[----:B------:R-:W2:Y:S04]  /*27320*/  LDL.LU.64 R34, [R1+0x3c0] ;  /* 0x0003c00001227983 */ /* 0x000ea80000300a00 */
[----:B------:R4:W-:Y:S04]  /*27330*/  LDGSTS.E [R11+-0x6bffc], desc[UR8][R16.64], !P1 ;  /* 0x94004000100b7fae */ /* 0x0009e8000c921848 */
[----:B------:R1:W-:Y:S04]  /*27340*/  LDGSTS.E [R252+-0x67ffc], desc[UR8][R12.64], !P1 ;  /* 0x980040000cfc7fae */ /* 0x0003e8000c921848 */
[----:B------:R-:W-:Y:S01]  /*27350*/  LDGSTS.E [R233+-0x63ffc], desc[UR8][R8.64], !P1 ;  /* 0x9c00400008e97fae */ /* 0x000fe2000c921848 */
[----:B----4-:R-:W-:-:S03]  /*27360*/  VIADD R17, R232, 0x100000 ;  /* 0x00100000e8117836 */ /* 0x010fc60000000000 */
[----:B-1----:R-:W4:Y:S01]  /*27370*/  LDL.LU.64 R8, [R1+0x3b8] ;  /* 0x0003b80001087983 */ /* 0x002f220000300a00 */
[----:B------:R-:W-:Y:S02]  /*27380*/  VIADD R16, R232, 0x100000 ;  /* 0x00100000e8107836 */ /* 0x000fe40000000000 */
[----:B------:R-:W-:-:S05]  /*27390*/  IMAD.WIDE R20, R2, 0x4, R20 ;  /* 0x0000000402147825 */ /* 0x000fca00078e0214 */
[----:B------:R-:W-:Y:S04]  /*273a0*/  STL.64 [R1+0x8b0], R20 ;  /* 0x0008b01401007387 */ /* 0x000fe80000100a00 */
[----:B------:R2:W-:Y:S01]  /*273b0*/  LDGSTS.E [R17+-0x6fff8], desc[UR8][R20.64], !P0 ;  /* 0x9000800014117fae */ /* 0x0005e2000c121848 */
[----:B------:R-:W-:-:S04]  /*273c0*/  IMAD.WIDE R18, R2, 0x4, R18 ;  /* 0x0000000402127825 */ /* 0x000fc800078e0212 */
[C---:B------:R-:W-:Y:S01]  /*273d0*/  IMAD.WIDE R12, R2.reuse, 0x4, R26 ;  /* 0x00000004020c7825 */ /* 0x040fe200078e021a */
[----:B------:R1:W-:Y:S03]  /*273e0*/  STL.64 [R1+0x8a8], R18 ;  /* 0x0008a81201007387 */ /* 0x0003e60000100a00 */
[C---:B---3--:R-:W-:Y:S01]  /*273f0*/  IMAD.WIDE R10, R2.reuse, 0x4, R24 ;  /* 0x00000004020a7825 */ /* 0x048fe200078e0218 */
[----:B------:R3:W-:Y:S04]  /*27400*/  STL.64 [R1+0x8a0], R12 ;  /* 0x0008a00c01007387 */ /* 0x0007e80000100a00 */
[----:B------:R3:W-:Y:S04]  /*27410*/  STL.64 [R1+0x898], R10 ;  /* 0x0008980a01007387 */ /* 0x0007e80000100a00 */
[----:B------:R-:W4:Y:S04]  /*27420*/  LDL.LU.64 R32, [R1+0xce0] ;  /* 0x000ce00001207983 */ /* 0x000f280000300a00 */
[----:B------:R-:W4:Y:S04]  /*27430*/  LDL.LU.64 R30, [R1+0xcd8] ;  /* 0x000cd800011e7983 */ /* 0x000f280000300a00 */
[----:B------:R-:W4:Y:S04]  /*27440*/  LDL.LU.64 R26, [R1+0xcd0] ;  /* 0x000cd000011a7983 */ /* 0x000f280000300a00 */
[----:B------:R-:W-:Y:S04]  /*27450*/  LDGSTS.E [R16+-0x6bff8], desc[UR8][R18.64], !P0 ;  /* 0x9400800012107fae */ /* 0x000fe8000c121848 */
[----:B------:R-:W4:Y:S01]  /*27460*/  LDL.LU.64 R24, [R1+0xcc8] ;  /* 0x000cc80001187983 */ /* 0x000f220000300a00 */
[----:B------:R-:W3:Y:S03]  /*27470*/  S2R R29, SR_TID.X ;  /* 0x00000000001d7919 */ /* 0x000ee60000002100 */
[----:B-1----:R-:W4:Y:S04]  /*27480*/  LDL.LU.64 R18, [R1+0xcc0] ;  /* 0x000cc00001127983 */ /* 0x002f280000300a00 */
[----:B------:R-:W4:Y:S01]  /*27490*/  LDL.LU.64 R16, [R1+0xcb8] ;  /* 0x000cb80001107983 */ /* 0x000f220000300a00 */
[----:B--2---:R-:W-:Y:S01]  /*274a0*/  IMAD.WIDE R20, R2, 0x4, R14 ;  /* 0x0000000402147825 */ /* 0x004fe200078e020e */
[----:B------:R-:W-:-:S02]  /*274b0*/  ISETP.GE.U32.AND P1, PT, R28, 0x7ffffe81, PT ;  /* 0x7ffffe811c00780c */ /* 0x000fc40003f26070 */
[----:B------:R3:W-:Y:S04]  /*274c0*/  LDGSTS.E [R252+-0x67ff8], desc[UR8][R12.64], !P0 ;  /* 0x980080000cfc7fae */ /* 0x0007e8000c121848 */
[----:B------:R1:W-:Y:S01]  /*274d0*/  LDGSTS.E [R233+-0x63ff8], desc[UR8][R10.64], !P0 ;  /* 0x9c0080000ae97fae */ /* 0x0003e2000c121848 */
[----:B------:R-:W-:-:S03]  /*274e0*/  IMAD.WIDE R14, R2, 0x4, R6 ;  /* 0x00000004020e7825 */ /* 0x000fc600078e0206 */
[----:B------:R-:W2:Y:S01]  /*274f0*/  LDL.LU.64 R6, [R1+0xcb0] ;  /* 0x000cb00001067983 */ /* 0x000ea20000300a00 */
[C---:B---3--:R-:W-:Y:S01]  /*27500*/  IADD3 R13, R232.reuse, 0x100000, RZ ;  /* 0x00100000e80d7810 */ /* 0x048fe20007ffe0ff */
[----:B------:R-:W-:Y:S02]  /*27510*/  VIADD R12, R232, 0x100000 ;  /* 0x00100000e80c7836 */ /* 0x000fe40000000000 */
[----:B------:R-:W-:Y:S01]  /*27520*/  STL.64 [R1+0x890], R20 ;  /* 0x0008901401007387 */ /* 0x000fe20000100a00 */
[----:B-1----:R-:W-:Y:S01]  /*27530*/  IMAD.WIDE R10, R2, 0x4, R34 ;  /* 0x00000004020a7825 */ /* 0x002fe200078e0222 */
[----:B------:R-:W-:Y:S02]  /*27540*/  LOP3.LUT R29, R29, 0x3f, RZ, 0xc0, !PT ;  /* 0x0000003f1d1d7812 */ /* 0x000fe400078ec0ff */
[----:B------:R-:W-:Y:S02]  /*27550*/  STL.64 [R1+0x888], R14 ;  /* 0x0008880e01007387 */ /* 0x000fe40000100a00 */
[----:B------:R-:W-:-:S02]  /*27560*/  ISETP.GE.AND P0, PT, R29, R28, PT ;  /* 0x0000001c1d00720c */ /* 0x000fc40003f06270 */
[----:B------:R-:W-:Y:S04]  /*27570*/  LDGSTS.E [R13+-0x6fff4], desc[UR8][R20.64], !P1 ;  /* 0x9000c000140d7fae */ /* 0x000fe8000c921848 */
[----:B------:R-:W-:Y:S04]  /*27580*/  STL.64 [R1+0x1fc8], R2 ;  /* 0x001fc80201007387 */ /* 0x000fe80000100a00 */
[----:B------:R-:W-:Y:S01]  /*27590*/  LDGSTS.E [R12+-0x6bff4], desc[UR8][R14.64], !P1 ;  /* 0x9400c0000e0c7fae */ /* 0x000fe2000c921848 */
[----:B----4-:R-:W-:-:S03]  /*275a0*/  IMAD.WIDE R8, R2, 0x4, R8 ;  /* 0x0000000402087825 */ /* 0x010fc600078e0208 */
[----:B------:R-:W-:Y:S04]  /*275b0*/  STL.64 [R1+0x880], R10 ;  /* 0x0008800a01007387 */ /* 0x000fe80000100a00 */
[----:B------:R1:W-:Y:S04]  /*275c0*/  LDGSTS.E [R252+-0x67ff4], desc[UR8][R10.64], !P1 ;  /* 0x9800c0000afc7fae */ /* 0x0003e8000c921848 */
[----:B------:R3:W-:Y:S04]  /*275d0*/  STL.64 [R1+0x878], R8 ;  /* 0x0008780801007387 */ /* 0x0007e80000100a00 */
[----:B------:R4:W-:Y:S01]  /*275e0*/  LDGSTS.E [R233+-0x63ff4], desc[UR8][R8.64], !P1 ;  /* 0x9c00c00008e97fae */ /* 0x0009e2000c921848 */
[----:B------:R-:W-:-:S03]  /*275f0*/  IMAD.WIDE R154, R4, 0x4, R154 ;  /* 0x00000004049a7825 */ /* 0x000fc600078e029a */
[----:B------:R-:W0:Y:S01]  /*27600*/  LDGDEPBAR ;  /* 0x00000000000079af */ /* 0x000e220000000000 */
[----:B------:R-:W-:Y:S01]  /*27610*/  IMAD.WIDE R152, R4, 0x4, R152 ;  /* 0x0000000404987825 */ /* 0x000fe200078e0298 */
[----:B-1----:R-:W1:Y:S02]  /*27620*/  LDC R252, c[0x0][0x230] ;  /* 0x00008c00fffc7b82 */ /* 0x002e640000000800 */
[----:B---3--:R-:W3:Y:S01]  /*27630*/  LDL.LU.64 R8, [R1+0xca8] ;  /* 0x000ca80001087983 */ /* 0x008ee20000300a00 */
[----:B----4-:R-:W-:-:S03]  /*27640*/  SEL R233, RZ, 0x4, P0 ;  /* 0x00000004ffe97807 */ /* 0x010fc60000000000 */
[----:B------:R-:W4:Y:S04]  /*27650*/  LDL.LU.64 R28, [R1+0xca0] ;  /* 0x000ca000011c7983 */ /* 0x000f280000300a00 */
[----:B------:R-:W4:Y:S04]  /*27660*/  LDL.LU.64 R20, [R1+0xc98] ;  /* 0x000c980001147983 */ /* 0x000f280000300a00 */
[----:B------:R-:W4:Y:S04]  /*27670*/  LDL.LU.64 R14, [R1+0xc90] ;  /* 0x000c9000010e7983 */ /* 0x000f280000300a00 */
[----:B------:R-:W-:Y:S01]  /*27680*/  STL.64 [R1+0x1fd0], R232 ;  /* 0x001fd0e801007387 */ /* 0x000fe20000100a00 */
[----:B------:R-:W-:-:S05]  /*27690*/  IMAD.WIDE R2, R4, 0x4, R32 ;  /* 0x0000000404027825 */ /* 0x000fca00078e0220 */
[----:B------:R1:W-:Y:S01]  /*276a0*/  STL.64 [R1+0xd60], R2 ;  /* 0x000d600201007387 */ /* 0x0003e20000100a00 */
[----:B------:R-:W-:-:S03]  /*276b0*/  IMAD.WIDE R180, R4, 0x4, R30 ;  /* 0x0000000404b47825 */ /* 0x000fc600078e021e */
[----:B------:R-:W4:Y:S01]  /*276c0*/  LDL.LU.64 R32, [R1+0xc88] ;  /* 0x000c880001207983 */ /* 0x000f220000300a00 */
[----:B------:R-:W-:-:S03]  /*276d0*/  IMAD.WIDE R112, R4, 0x4, R26 ;  /* 0x0000000404707825 */ /* 0x000fc600078e021a */
[----:B------:R-:W4:Y:S01]  /*276e0*/  LDL.LU.64 R26, [R1+0xc80] ;  /* 0x000c8000011a7983 */ /* 0x000f220000300a00 */
[----:B------:R-:W-:-:S03]  /*276f0*/  IMAD.WIDE R70, R4, 0x4, R24 ;  /* 0x0000000404467825 */ /* 0x000fc600078e0218 */
[----:B------:R-:W4:Y:S01]  /*27700*/  LDL.LU.64 R24, [R1+0xc78] ;  /* 0x000c780001187983 */ /* 0x000f220000300a00 */
[----:B-1----:R-:W-:-:S03]  /*27710*/  IMAD.WIDE R2, R4, 0x4, R18 ;  /* 0x0000000404027825 */ /* 0x002fc600078e0212 */
[----:B------:R-:W4:Y:S04]  /*27720*/  LDL.LU.64 R18, [R1+0xc70] ;  /* 0x000c700001127983 */ /* 0x000f280000300a00 */
[----:B------:R-:W-:Y:S04]  /*27730*/  STL.64 [R1+0xd40], R2 ;  /* 0x000d400201007387 */ /* 0x000fe80000100a00 */
[----:B------:R-:W-:Y:S04]  /*27740*/  STL.64 [R1+0xd58], R180 ;  /* 0x000d58b401007387 */ /* 0x000fe80000100a00 */
[----:B------:R-:W-:Y:S01]  /*27750*/  STL.64 [R1+0x1fd8], R180 ;  /* 0x001fd8b401007387 */ /* 0x000fe20000100a00 */
[----:B------:R-:W-:-:S03]  /*27760*/  IMAD.WIDE R178, R4, 0x4, R16 ;  /* 0x0000000404b27825 */ /* 0x000fc600078e0210 */
[----:B------:R-:W-:Y:S04]  /*27770*/  STL.64 [R1+0xd50], R112 ;  /* 0x000d507001007387 */ /* 0x000fe80000100a00 */
[----:B------:R4:W-:Y:S04]  /*27780*/  STL.64 [R1+0x1fe0], R112 ;  /* 0x001fe07001007387 */ /* 0x0009e80000100a00 */
[----:B------:R-:W4:Y:S01]  /*27790*/  LDL.LU.64 R34, [R1+0xc68] ;  /* 0x000c680001227983 */ /* 0x000f220000300a00 */
[----:B--2---:R-:W-:-:S03]  /*277a0*/  IMAD.WIDE R110, R4, 0x4, R6 ;  /* 0x00000004046e7825 */ /* 0x004fc600078e0206 */
[----:B------:R-:W2:Y:S04]  /*277b0*/  LDL.LU.64 R30, [R1+0x838] ;  /* 0x00083800011e7983 */ /* 0x000ea80000300a00 */
[----:B------:R-:W2:Y:S04]  /*277c0*/  LDL.LU.64 R16, [R1+0x830] ;  /* 0x0008300001107983 */ /* 0x000ea80000300a00 */
[----:B------:R-:W2:Y:S04]  /*277d0*/  LDL.LU.64 R6, [R1+0x828] ;  /* 0x0008280001067983 */ /* 0x000ea80000300a00 */
[----:B------:R-:W-:Y:S04]  /*277e0*/  STL.64 [R1+0xd48], R70 ;  /* 0x000d484601007387 */ /* 0x000fe80000100a00 */
[----:B------:R-:W-:Y:S04]  /*277f0*/  STL.64 [R1+0x1fe8], R70 ;  /* 0x001fe84601007387 */ /* 0x000fe80000100a00 */
[----:B------:R-:W-:Y:S04]  /*27800*/  STL.64 [R1+0xd38], R178 ;  /* 0x000d38b201007387 */ /* 0x000fe80000100a00 */
[----:B------:R1:W-:Y:S04]  /*27810*/  STL.64 [R1+0x1ff0], R178 ;  /* 0x001ff0b201007387 */ /* 0x0003e80000100a00 */
[----:B------:R-:W-:Y:S01]  /*27820*/  STL.64 [R1+0xd30], R110 ;  /* 0x000d306e01007387 */ /* 0x000fe20000100a00 */
[----:B---3--:R-:W-:-:S03]  /*27830*/  IMAD.WIDE R68, R4, 0x4, R8 ;  /* 0x0000000404447825 */ /* 0x008fc600078e0208 */
[----:B------:R-:W3:Y:S01]  /*27840*/  LDL.LU.64 R8, [R1+0x820] ;  /* 0x0008200001087983 */ /* 0x000ee20000300a00 */
[----:B----4-:R-:W-:-:S03]  /*27850*/  IMAD.WIDE R112, R4, 0x4, R28 ;  /* 0x0000000404707825 */ /* 0x010fc600078e021c */
[----:B------:R-:W4:Y:S01]  /*27860*/  LDL.LU.64 R28, [R1+0x818] ;  /* 0x00081800011c7983 */ /* 0x000f220000300a00 */
[----:B------:R-:W-:-:S03]  /*27870*/  IMAD.WIDE R176, R4, 0x4, R20 ;  /* 0x0000000404b07825 */ /* 0x000fc600078e0214 */
[----:B------:R-:W4:Y:S01]  /*27880*/  LDL.LU.64 R20, [R1+0x810] ;  /* 0x0008100001147983 */ /* 0x000f220000300a00 */
[----:B------:R-:W-:-:S03]  /*27890*/  IMAD.WIDE R108, R4, 0x4, R14 ;  /* 0x00000004046c7825 */ /* 0x000fc600078e020e */
[----:B------:R-:W4:Y:S04]  /*278a0*/  LDL.LU.64 R14, [R1+0x808] ;  /* 0x00080800010e7983 */ /* 0x000f280000300a00 */
[----:B------:R1:W-:Y:S04]  /*278b0*/  STL.64 [R1+0xd20], R112 ;  /* 0x000d207001007387 */ /* 0x0003e80000100a00 */
[----:B------:R-:W-:Y:S04]  /*278c0*/  STL.64 [R1+0xd28], R68 ;  /* 0x000d284401007387 */ /* 0x000fe80000100a00 */
[----:B------:R-:W-:Y:S04]  /*278d0*/  STL.64 [R1+0xd18], R176 ;  /* 0x000d18b001007387 */ /* 0x000fe80000100a00 */
[----:B------:R-:W-:Y:S01]  /*278e0*/  STL.64 [R1+0xd10], R108 ;  /* 0x000d106c01007387 */ /* 0x000fe20000100a00 */
[----:B------:R-:W-:-:S03]  /*278f0*/  IMAD.WIDE R66, R4, 0x4, R32 ;  /* 0x0000000404427825 */ /* 0x000fc600078e0220 */
[----:B------:R-:W4:Y:S01]  /*27900*/  LDL.LU.64 R32, [R1+0x800] ;  /* 0x0008000001207983 */ /* 0x000f220000300a00 */
[----:B------:R-:W-:-:S03]  /*27910*/  IMAD.WIDE R180, R4, 0x4, R26 ;  /* 0x0000000404b47825 */ /* 0x000fc600078e021a */
        /* <DEDUP_REMOVED lines=11> */
[----:B--2---:R-:W-:-:S03]  /*279d0*/  IMAD.WIDE R232, R4, 0x4, R30 ;  /* 0x0000000404e87825 */ /* 0x004fc600078e021e */
[----:B------:R-:W2:Y:S01]  /*279e0*/  LDL.LU.64 R30, [R1+0x7d8] ;  /* 0x0007d800011e7983 */ /* 0x000ea20000300a00 */
[----:B------:R-:W-:-:S03]  /*279f0*/  IMAD.WIDE R172, R4, 0x4, R16 ;  /* 0x0000000404ac7825 */ /* 0x000fc600078e0210 */
[----:B------:R-:W2:Y:S01]  /*27a00*/  LDL.LU.64 R16, [R1+0x7d0] ;  /* 0x0007d00001107983 */ /* 0x000ea20000300a00 */
[----:B------:R-:W-:-:S03]  /*27a10*/  IMAD.WIDE R234, R4, 0x4, R6 ;  /* 0x0000000404ea7825 */ /* 0x000fc600078e0206 */
[----:B------:R-:W2:Y:S04]  /*27a20*/  LDL.LU.64 R6, [R1+0x7c8] ;  /* 0x0007c80001067983 */ /* 0x000ea80000300a00 */
[----:B------:R1:W-:Y:S04]  /*27a30*/  STL.64 [R1+0xce0], R232 ;  /* 0x000ce0e801007387 */ /* 0x0003e80000100a00 */
[----:B------:R-:W-:Y:S04]  /*27a40*/  STL.64 [R1+0xce8], R64 ;  /* 0x000ce84001007387 */ /* 0x000fe80000100a00 */
[----:B------:R-:W-:Y:S04]  /*27a50*/  STL.64 [R1+0xcd8], R172 ;  /* 0x000cd8ac01007387 */ /* 0x000fe80000100a00 */
        /* <DEDUP_REMOVED lines=169> */
[----:B--2---:R-:W-:-:S03]  /*284f0*/  IMAD.WIDE R206, R4, 0x4, R30 ;  /* 0x0000000404ce7825 */ /* 0x004fc600078e021e */
[----:B------:R-:W2:Y:S01]  /*28500*/  LDL.LU.64 R30, [R1+0x600] ;  /* 0x00060000011e7983 */ /* 0x000ea20000300a00 */
[----:B------:R-:W-:-:S03]  /*28510*/  IMAD.WIDE R138, R4, 0x4, R16 ;  /* 0x00000004048a7825 */ /* 0x000fc600078e0210 */
[----:B------:R-:W2:Y:S01]  /*28520*/  LDL.LU.64 R16, [R1+0x5f8] ;  /* 0x0005f80001107983 */ /* 0x000ea20000300a00 */
[----:B------:R-:W-:-:S03]  /*28530*/  IMAD.WIDE R82, R4, 0x4, R6 ;  /* 0x0000000404527825 */ /* 0x000fc600078e0206 */
[----:B------:R-:W2:Y:S04]  /*28540*/  LDL.LU.64 R248, [R1+0x5f0] ;  /* 0x0005f00001f87983 */ /* 0x000ea80000300a00 */
[----:B------:R-:W2:Y:S01]  /*28550*/  LDL.LU.64 R6, [R1+0x5e8] ;  /* 0x0005e80001067983 */ /* 0x000ea20000300a00 */
[----:B------:R-:W-:-:S03]  /*28560*/  IMAD.WIDE R34, R4, 0x4, R34 ;  /* 0x0000000404227825 */ /* 0x000fc600078e0222 */
[----:B------:R1:W-:Y:S04]  /*28570*/  STL.64 [R1+0xb00], R206 ;  /* 0x000b00ce01007387 */ /* 0x0003e80000100a00 */
[----:B------:R-:W-:Y:S04]  /*28580*/  STL.64 [R1+0xb08], R34 ;  /* 0x000b082201007387 */ /* 0x000fe80000100a00 */
[----:B------:R-:W-:Y:S04]  /*28590*/  STL.64 [R1+0xaf8], R138 ;  /* 0x000af88a01007387 */ /* 0x000fe80000100a00 */
[----:B------:R-:W-:Y:S01]  /*285a0*/  STL.64 [R1+0xaf0], R82 ;  /* 0x000af05201007387 */ /* 0x000fe20000100a00 */
[----:B---3--:R-:W-:-:S04]  /*285b0*/  IMAD.WIDE R8, R4, 0x4, R8 ;  /* 0x0000000404087825 */ /* 0x008fc800078e0208 */
[C---:B----4-:R-:W-:Y:S02]  /*285c0*/  IMAD.WIDE R204, R4.reuse, 0x4, R28 ;  /* 0x0000000404cc7825 */ /* 0x050fe400078e021c */
[----:B------:R-:W3:Y:S02]  /*285d0*/  LDL.LU.64 R28, [R1+0x5e0] ;  /* 0x0005e000011c7983 */ /* 0x000ee40000300a00 */
[C---:B------:R-:W-:Y:S02]  /*285e0*/  IMAD.WIDE R136, R4.reuse, 0x4, R20 ;  /* 0x0000000404887825 */ /* 0x040fe400078e0214 */
[----:B------:R-:W4:Y:S02]  /*285f0*/  LDL.LU.64 R20, [R1+0x5d8] ;  /* 0x0005d80001147983 */ /* 0x000f240000300a00 */
[C---:B------:R-:W-:Y:S02]  /*28600*/  IMAD.WIDE R80, R4.reuse, 0x4, R14 ;  /* 0x0000000404507825 */ /* 0x040fe400078e020e */
[----:B------:R-:W4:Y:S04]  /*28610*/  LDL.LU.64 R250, [R1+0x5d0] ;  /* 0x0005d00001fa7983 */ /* 0x000f280000300a00 */
[----:B------:R-:W4:Y:S04]  /*28620*/  LDL.LU.64 R14, [R1+0x5c8] ;  /* 0x0005c800010e7983 */ /* 0x000f280000300a00 */
[----:B------:R1:W-:Y:S04]  /*28630*/  STL.64 [R1+0xae0], R204 ;  /* 0x000ae0cc01007387 */ /* 0x0003e80000100a00 */
[----:B------:R-:W-:Y:S04]  /*28640*/  STL.64 [R1+0xae8], R8 ;  /* 0x000ae80801007387 */ /* 0x000fe80000100a00 */
[----:B------:R-:W-:Y:S04]  /*28650*/  STL.64 [R1+0xad8], R136 ;  /* 0x000ad88801007387 */ /* 0x000fe80000100a00 */
[----:B------:R-:W-:Y:S01]  /*28660*/  STL.64 [R1+0xad0], R80 ;  /* 0x000ad05001007387 */ /* 0x000fe20000100a00 */
[----:B------:R-:W-:-:S04]  /*28670*/  IMAD.WIDE R32, R4, 0x4, R32 ;  /* 0x0000000404207825 */ /* 0x000fc800078e0220 */
[C---:B------:R-:W-:Y:S02]  /*28680*/  IMAD.WIDE R202, R4.reuse, 0x4, R26 ;  /* 0x0000000404ca7825 */ /* 0x040fe400078e021a */
[----:B------:R-:W4:Y:S02]  /*28690*/  LDL.LU.64 R26, [R1+0x5c0] ;  /* 0x0005c000011a7983 */ /* 0x000f240000300a00 */
[C---:B------:R-:W-:Y:S02]  /*286a0*/  IMAD.WIDE R134, R4.reuse, 0x4, R24 ;  /* 0x0000000404867825 */ /* 0x040fe400078e0218 */
[----:B------:R-:W4:Y:S02]  /*286b0*/  LDL.LU.64 R72, [R1+0x5b8] ;  /* 0x0005b80001487983 */ /* 0x000f240000300a00 */
[C---:B------:R-:W-:Y:S02]  /*286c0*/  IMAD.WIDE R78, R4.reuse, 0x4, R18 ;  /* 0x00000004044e7825 */ /* 0x040fe400078e0212 */
[----:B------:R-:W4:Y:S04]  /*286d0*/  LDL.LU.64 R18, [R1+0x5b0] ;  /* 0x0005b00001127983 */ /* 0x000f280000300a00 */
[----:B------:R-:W4:Y:S04]  /*286e0*/  LDL.LU.64 R24, [R1+0x5a8] ;  /* 0x0005a80001187983 */ /* 0x000f280000300a00 */
[----:B------:R1:W-:Y:S04]  /*286f0*/  STL.64 [R1+0xac0], R202 ;  /* 0x000ac0ca01007387 */ /* 0x0003e80000100a00 */
[----:B------:R-:W-:Y:S04]  /*28700*/  STL.64 [R1+0xac8], R32 ;  /* 0x000ac82001007387 */ /* 0x000fe80000100a00 */
[----:B------:R-:W-:Y:S01]  /*28710*/  STL.64 [R1+0xab8], R134 ;  /* 0x000ab88601007387 */ /* 0x000fe20000100a00 */
[----:B--2---:R-:W-:-:S03]  /*28720*/  IMAD.WIDE R200, R4, 0x4, R16 ;  /* 0x0000000404c87825 */ /* 0x004fc600078e0210 */
[----:B------:R-:W2:Y:S04]  /*28730*/  LDL.LU.64 R16, [R1+0x5a0] ;  /* 0x0005a00001107983 */ /* 0x000ea80000300a00 */
[----:B------:R-:W-:Y:S01]  /*28740*/  STL.64 [R1+0xab0], R78 ;  /* 0x000ab04e01007387 */ /* 0x000fe20000100a00 */
[----:B------:R-:W-:-:S03]  /*28750*/  IMAD.WIDE R76, R4, 0x4, R6 ;  /* 0x00000004044c7825 */ /* 0x000fc600078e0206 */
[----:B------:R-:W2:Y:S04]  /*28760*/  LDL.LU.64 R242, [R1+0x598] ;  /* 0x0005980001f27983 */ /* 0x000ea80000300a00 */
[----:B------:R-:W2:Y:S01]  /*28770*/  LDL.LU.64 R6, [R1+0x590] ;  /* 0x0005900001067983 */ /* 0x000ea20000300a00 */
[----:B------:R-:W-:-:S04]  /*28780*/  IMAD.WIDE R30, R4, 0x4, R30 ;  /* 0x00000004041e7825 */ /* 0x000fc800078e021e */
[C---:B------:R-:W-:Y:S02]  /*28790*/  IMAD.WIDE R132, R4.reuse, 0x4, R248 ;  /* 0x0000000404847825 */ /* 0x040fe400078e02f8 */
[----:B------:R-:W2:Y:S04]  /*287a0*/  LDL.LU.64 R248, [R1+0x588] ;  /* 0x0005880001f87983 */ /* 0x000ea80000300a00 */
[----:B------:R1:W-:Y:S04]  /*287b0*/  STL.64 [R1+0xaa0], R200 ;  /* 0x000aa0c801007387 */ /* 0x0003e80000100a00 */
[----:B------:R-:W-:Y:S04]  /*287c0*/  STL.64 [R1+0xaa8], R30 ;  /* 0x000aa81e01007387 */ /* 0x000fe80000100a00 */
[----:B------:R-:W-:Y:S01]  /*287d0*/  STL.64 [R1+0xa98], R132 ;  /* 0x000a988401007387 */ /* 0x000fe20000100a00 */
[----:B---3--:R-:W-:-:S04]  /*287e0*/  IMAD.WIDE R28, R4, 0x4, R28 ;  /* 0x00000004041c7825 */ /* 0x008fc800078e021c */
[C---:B----4-:R-:W-:Y:S02]  /*287f0*/  IMAD.WIDE R198, R4.reuse, 0x4, R20 ;  /* 0x0000000404c67825 */ /* 0x050fe400078e0214 */
[----:B------:R-:W3:Y:S02]  /*28800*/  LDL.LU.64 R20, [R1+0x580] ;  /* 0x0005800001147983 */ /* 0x000ee40000300a00 */
[C---:B------:R-:W-:Y:S02]  /*28810*/  IMAD.WIDE R130, R4.reuse, 0x4, R250 ;  /* 0x0000000404827825 */ /* 0x040fe400078e02fa */
[----:B------:R-:W-:Y:S02]  /*28820*/  STL.64 [R1+0xa90], R76 ;  /* 0x000a904c01007387 */ /* 0x000fe40000100a00 */
[C---:B------:R-:W-:Y:S02]  /*28830*/  IMAD.WIDE R74, R4.reuse, 0x4, R14 ;  /* 0x00000004044a7825 */ /* 0x040fe400078e020e */
[----:B------:R-:W4:Y:S04]  /*28840*/  LDL.LU.64 R14, [R1+0x570] ;  /* 0x00057000010e7983 */ /* 0x000f280000300a00 */
[----:B------:R-:W4:Y:S04]  /*28850*/  LDL.LU.64 R244, [R1+0x558] ;  /* 0x0005580001f47983 */ /* 0x000f280000300a00 */
[----:B------:R-:W4:Y:S04]  /*28860*/  LDL.LU.64 R250, [R1+0x540] ;  /* 0x0005400001fa7983 */ /* 0x000f280000300a00 */
[----:B------:R1:W-:Y:S04]  /*28870*/  STL.64 [R1+0xa80], R198 ;  /* 0x000a80c601007387 */ /* 0x0003e80000100a00 */
[----:B------:R-:W-:Y:S04]  /*28880*/  STL.64 [R1+0xa88], R28 ;  /* 0x000a881c01007387 */ /* 0x000fe80000100a00 */
[----:B------:R-:W-:Y:S04]  /*28890*/  STL.64 [R1+0xa78], R130 ;  /* 0x000a788201007387 */ /* 0x000fe80000100a00 */
[----:B------:R-:W-:Y:S01]  /*288a0*/  STL.64 [R1+0xa70], R74 ;  /* 0x000a704a01007387 */ /* 0x000fe20000100a00 */
[----:B------:R-:W-:-:S04]  /*288b0*/  IMAD.WIDE R26, R4, 0x4, R26 ;  /* 0x00000004041a7825 */ /* 0x000fc800078e021a */
[----:B------:R-:W-:-:S04]  /*288c0*/  IMAD.WIDE R196, R4, 0x4, R72 ;  /* 0x0000000404c47825 */ /* 0x000fc800078e0248 */
[C---:B------:R-:W-:Y:S02]  /*288d0*/  IMAD.WIDE R128, R4.reuse, 0x4, R18 ;  /* 0x0000000404807825 */ /* 0x040fe400078e0212 */
[----:B------:R-:W4:Y:S02]  /*288e0*/  LDL.LU.64 R18, [R1+0x528] ;  /* 0x0005280001127983 */ /* 0x000f240000300a00 */
[C---:B------:R-:W-:Y:S02]  /*288f0*/  IMAD.WIDE R240, R4.reuse, 0x4, R24 ;  /* 0x0000000404f07825 */ /* 0x040fe400078e0218 */
[----:B------:R-:W4:Y:S04]  /*28900*/  LDL.LU.64 R72, [R1+0x510] ;  /* 0x0005100001487983 */ /* 0x000f280000300a00 */
[----:B------:R1:W-:Y:S04]  /*28910*/  STL.64 [R1+0xa60], R196 ;  /* 0x000a60c401007387 */ /* 0x0003e80000100a00 */
[----:B------:R-:W-:Y:S04]  /*28920*/  STL.64 [R1+0xa68], R26 ;  /* 0x000a681a01007387 */ /* 0x000fe80000100a00 */
[----:B------:R-:W4:Y:S01]  /*28930*/  LDL.LU.64 R246, [R1+0x4f8] ;  /* 0x0004f80001f67983 */ /* 0x000f220000300a00 */
[----:B--2---:R-:W-:-:S03]  /*28940*/  IMAD.WIDE R24, R4, 0x4, R16 ;  /* 0x0000000404187825 */ /* 0x004fc600078e0210 */
[----:B------:R-:W2:Y:S04]  /*28950*/  LDL.LU.64 R16, [R1+0x4e0] ;  /* 0x0004e00001107983 */ /* 0x000ea80000300a00 */
[----:B------:R-:W-:Y:S04]  /*28960*/  STL.64 [R1+0xa58], R128 ;  /* 0x000a588001007387 */ /* 0x000fe80000100a00 */
[----:B------:R-:W-:Y:S01]  /*28970*/  STL.64 [R1+0xa50], R240 ;  /* 0x000a50f001007387 */ /* 0x000fe20000100a00 */
[----:B------:R-:W-:-:S03]  /*28980*/  IMAD.WIDE R126, R4, 0x4, R6 ;  /* 0x00000004047e7825 */ /* 0x000fc600078e0206 */
[----:B------:R-:W2:Y:S04]  /*28990*/  LDL.LU.64 R6, [R1+0x4c8] ;  /* 0x0004c80001067983 */ /* 0x000ea80000300a00 */
[----:B------:R-:W2:Y:S01]  /*289a0*/  LDL.LU.64 R188, [R1+0x4b0] ;  /* 0x0004b00001bc7983 */ /* 0x000ea20000300a00 */
[----:B------:R-:W-:-:S04]  /*289b0*/  IMAD.WIDE R194, R4, 0x4, R242 ;  /* 0x0000000404c27825 */ /* 0x000fc800078e02f2 */
[C---:B------:R-:W-:Y:S01]  /*289c0*/  IMAD.WIDE R242, R4.reuse, 0x4, R248 ;  /* 0x0000000404f27825 */ /* 0x040fe200078e02f8 */
[----:B------:R1:W-:Y:S04]  /*289d0*/  STL.64 [R1+0xa40], R194 ;  /* 0x000a40c201007387 */ /* 0x0003e80000100a00 */
[----:B------:R-:W-:Y:S04]  /*289e0*/  STL.64 [R1+0xa48], R24 ;  /* 0x000a481801007387 */ /* 0x000fe80000100a00 */
[----:B------:R-:W2:Y:S04]  /*289f0*/  LDL.LU.64 R120, [R1+0x4a8] ;  /* 0x0004a80001787983 */ /* 0x000ea80000300a00 */
[----:B------:R-:W2:Y:S04]  /*28a00*/  LDL.LU.64 R248, [R1+0x4a0] ;  /* 0x0004a00001f87983 */ /* 0x000ea80000300a00 */
        /* <DEDUP_REMOVED lines=13> */
[----:B------:R-:W4:Y:S04]  /*28ae0*/  LDL.LU.64 R184, [R1+0x470] ;  /* 0x0004700001b87983 */ /* 0x000f280000300a00 */
[----:B------:R-:W4:Y:S01]  /*28af0*/  LDL.LU.64 R116, [R1+0x468] ;  /* 0x0004680001747983 */ /* 0x000f220000300a00 */
[----:B------:R-:W-:-:S04]  /*28b00*/  IMAD.WIDE R18, R4, 0x4, R18 ;  /* 0x0000000404127825 */ /* 0x000fc800078e0212 */
[C---:B------:R-:W-:Y:S02]  /*28b10*/  IMAD.WIDE R190, R4.reuse, 0x4, R72 ;  /* 0x0000000404be7825 */ /* 0x040fe400078e0248 */
[----:B------:R-:W4:Y:S04]  /*28b20*/  LDL.LU.64 R72, [R1+0x460] ;  /* 0x0004600001487983 */ /* 0x000f280000300a00 */
[----:B------:R-:W-:Y:S04]  /*28b30*/  STL.64 [R1+0xa10], R244 ;  /* 0x000a10f401007387 */ /* 0x000fe80000100a00 */
[----:B------:R-:W4:Y:S01]  /*28b40*/  LDL.LU.64 R182, [R1+0x450] ;  /* 0x0004500001b67983 */ /* 0x000f220000300a00 */
[----:B------:R-:W-:-:S03]  /*28b50*/  IMAD.WIDE R122, R4, 0x4, R246 ;  /* 0x00000004047a7825 */ /* 0x000fc600078e02f6 */
[----:B------:R4:W-:Y:S04]  /*28b60*/  STL.64 [R1+0xa00], R190 ;  /* 0x000a00be01007387 */ /* 0x0009e80000100a00 */
[----:B------:R-:W-:Y:S04]  /*28b70*/  STL.64 [R1+0xa08], R18 ;  /* 0x000a081201007387 */ /* 0x000fe80000100a00 */
[----:B------:R-:W4:Y:S01]  /*28b80*/  LDL.LU.64 R114, [R1+0x448] ;  /* 0x0004480001727983 */ /* 0x000f220000300a00 */
[----:B--2---:R-:W-:-:S04]  /*28b90*/  IMAD.WIDE R246, R4, 0x4, R16 ;  /* 0x0000000404f67825 */ /* 0x004fc800078e0210 */
[C---:B------:R-:W-:Y:S02]  /*28ba0*/  IMAD.WIDE R16, R4.reuse, 0x4, R6 ;  /* 0x0000000404107825 */ /* 0x040fe400078e0206 */
[----:B------:R-:W2:Y:S02]  /*28bb0*/  LDL.LU.64 R6, [R1+0x440] ;  /* 0x0004400001067983 */ /* 0x000ea40000300a00 */
[C---:B------:R-:W-:Y:S02]  /*28bc0*/  IMAD.WIDE R188, R4.reuse, 0x4, R188 ;  /* 0x0000000404bc7825 */ /* 0x040fe400078e02bc */
[----:B------:R-:W-:Y:S04]  /*28bd0*/  STL.64 [R1+0x9f8], R122 ;  /* 0x0009f87a01007387 */ /* 0x000fe80000100a00 */
[----:B------:R-:W-:Y:S04]  /*28be0*/  STL.64 [R1+0x9f0], R246 ;  /* 0x0009f0f601007387 */ /* 0x000fe80000100a00 */
[----:B-1----:R-:W2:Y:S04]  /*28bf0*/  LDL.64 R178, [R1+0xd60] ;  /* 0x000d600001b27983 */ /* 0x002ea80000100a00 */
[----:B------:R1:W-:Y:S04]  /*28c00*/  STL.64 [R1+0x9e0], R188 ;  /* 0x0009e0bc01007387 */ /* 0x0003e80000100a00 */
[----:B------:R-:W-:Y:S04]  /*28c10*/  STL.64 [R1+0x9e8], R16 ;  /* 0x0009e81001007387 */ /* 0x000fe80000100a00 */
[----:B------:R-:W2:Y:S01]  /*28c20*/  LDL.64 R70, [R1+0xd40] ;  /* 0x000d400001467983 */ /* 0x000ea20000100a00 */
[----:B------:R-:W-:-:S04]  /*28c30*/  IMAD.WIDE R120, R4, 0x4, R120 ;  /* 0x0000000404787825 */ /* 0x000fc800078e0278 */
[C---:B------:R-:W-:Y:S01]  /*28c40*/  IMAD.WIDE R248, R4.reuse, 0x4, R248 ;  /* 0x0000000404f87825 */ /* 0x040fe200078e02f8 */
[----:B------:R-:W-:Y:S04]  /*28c50*/  STL.64 [R1+0x9d8], R120 ;  /* 0x0009d87801007387 */ /* 0x000fe80000100a00 */
[----:B------:R-:W-:Y:S01]  /*28c60*/  STL.64 [R1+0x9d0], R248 ;  /* 0x0009d0f801007387 */ /* 0x000fe20000100a00 */
[----:B---3--:R-:W-:-:S04]  /*28c70*/  IMAD.WIDE R14, R4, 0x4, R14 ;  /* 0x00000004040e7825 */ /* 0x008fc800078e020e */
[----:B----4-:R-:W-:-:S04]  /*28c80*/  IMAD.WIDE R186, R4, 0x4, R186 ;  /* 0x0000000404ba7825 */ /* 0x010fc800078e02ba */
[C---:B------:R-:W-:Y:S01]  /*28c90*/  IMAD.WIDE R118, R4.reuse, 0x4, R118 ;  /* 0x0000000404767825 */ /* 0x040fe200078e0276 */
[----:B------:R3:W-:Y:S03]  /*28ca0*/  STL.64 [R1+0x9c0], R186 ;  /* 0x0009c0ba01007387 */ /* 0x0007e60000100a00 */
[C---:B------:R-:W-:Y:S01]  /*28cb0*/  IMAD.WIDE R250, R4.reuse, 0x4, R250 ;  /* 0x0000000404fa7825 */ /* 0x040fe200078e02fa */
[----:B------:R-:W-:Y:S04]  /*28cc0*/  STL.64 [R1+0x9c8], R14 ;  /* 0x0009c80e01007387 */ /* 0x000fe80000100a00 */
[----:B------:R-:W-:Y:S04]  /*28cd0*/  STL.64 [R1+0x9b8], R118 ;  /* 0x0009b87601007387 */ /* 0x000fe80000100a00 */
[----:B------:R-:W-:Y:S01]  /*28ce0*/  STL.64 [R1+0x9b0], R250 ;  /* 0x0009b0fa01007387 */ /* 0x000fe20000100a00 */
[----:B------:R-:W-:-:S04]  /*28cf0*/  IMAD.WIDE R184, R4, 0x4, R184 ;  /* 0x0000000404b87825 */ /* 0x000fc800078e02b8 */
[C---:B------:R-:W-:Y:S01]  /*28d00*/  IMAD.WIDE R116, R4.reuse, 0x4, R116 ;  /* 0x0000000404747825 */ /* 0x040fe200078e0274 */
[----:B------:R4:W-:Y:S04]  /*28d10*/  STL.64 [R1+0x9a0], R184 ;  /* 0x0009a0b801007387 */ /* 0x0009e80000100a00 */
[----:B------:R-:W-:Y:S01]  /*28d20*/  STL.64 [R1+0x9a8], R154 ;  /* 0x0009a89a01007387 */ /* 0x000fe20000100a00 */
[----:B------:R-:W-:-:S03]  /*28d30*/  IMAD.WIDE R22, R4, 0x4, R22 ;  /* 0x0000000404167825 */ /* 0x000fc600078e0216 */
[----:B------:R-:W-:Y:S01]  /*28d40*/  STL.64 [R1+0x998], R116 ;  /* 0x0009987401007387 */ /* 0x000fe20000100a00 */
[----:B------:R-:W-:-:S04]  /*28d50*/  IMAD.WIDE R72, R4, 0x4, R72 ;  /* 0x0000000404487825 */ /* 0x000fc800078e0248 */
[C---:B------:R-:W-:Y:S01]  /*28d60*/  IMAD.WIDE R182, R4.reuse, 0x4, R182 ;  /* 0x0000000404b67825 */ /* 0x040fe200078e02b6 */
[----:B------:R-:W-:Y:S04]  /*28d70*/  STL.64 [R1+0x990], R72 ;  /* 0x0009904801007387 */ /* 0x000fe80000100a00 */
[----:B------:R4:W-:Y:S01]  /*28d80*/  STL.64 [R1+0x980], R182 ;  /* 0x000980b601007387 */ /* 0x0009e20000100a00 */
[----:B------:R-:W-:-:S03]  /*28d90*/  IMAD.WIDE R114, R4, 0x4, R114 ;  /* 0x0000000404727825 */ /* 0x000fc600078e0272 */
[----:B------:R-:W-:Y:S04]  /*28da0*/  STL.64 [R1+0x988], R152 ;  /* 0x0009889801007387 */ /* 0x000fe80000100a00 */
[----:B------:R4:W-:Y:S01]  /*28db0*/  STL.64 [R1+0x978], R114 ;  /* 0x0009787201007387 */ /* 0x0009e20000100a00 */
[----:B--2---:R-:W-:-:S05]  /*28dc0*/  IMAD.WIDE R6, R4, 0x4, R6 ;  /* 0x0000000404067825 */ /* 0x004fca00078e0206 */
[----:B------:R2:W-:Y:S04]  /*28dd0*/  STL.64 [R1+0x970], R6 ;  /* 0x0009700601007387 */ /* 0x0005e80000100a00 */
[----:B------:R-:W-:Y:S04]  /*28de0*/  LDGSTS.E [R0+0x40000], desc[UR8][R178.64], P3 ;  /* 0x40000000b2007fae */ /* 0x000fe80009921848 */
[----:B------:R-:W2:Y:S04]  /*28df0*/  LDL.LU.64 R178, [R1+0x1ff0] ;  /* 0x001ff00001b27983 */ /* 0x000ea80000300a00 */
[----:B------:R2:W-:Y:S04]  /*28e00*/  STL.64 [R1+0x968], R22 ;  /* 0x0009681601007387 */ /* 0x0005e80000100a00 */
[----:B------:R-:W-:Y:S04]  /*28e10*/  LDGSTS.E [R0+0x40400], desc[UR8][R70.64], P3 ;  /* 0x4040000046007fae */ /* 0x000fe80009921848 */
[----:B------:R-:W-:Y:S04]  /*28e20*/  LDGSTS.E [R0+0x40800], desc[UR8][R112.64], P3 ;  /* 0x4080000070007fae */ /* 0x000fe80009921848 */
[----:B------:R-:W-:Y:S04]  /*28e30*/  LDGSTS.E [R0+0x40c00], desc[UR8][R180.64], P3 ;  /* 0x40c00000b4007fae */ /* 0x000fe80009921848 */
[----:B------:R-:W2:Y:S04]  /*28e40*/  LDL.LU.64 R70, [R1+0x1fe8] ;  /* 0x001fe80001467983 */ /* 0x000ea80000300a00 */
[----:B------:R-:W2:Y:S04]  /*28e50*/  LDL.LU.64 R112, [R1+0x1fe0] ;  /* 0x001fe00001707983 */ /* 0x000ea80000300a00 */
[----:B------:R-:W2:Y:S04]  /*28e60*/  LDL.LU.64 R180, [R1+0x1fd8] ;  /* 0x001fd80001b47983 */ /* 0x000ea80000300a00 */
[----:B------:R2:W-:Y:S04]  /*28e70*/  LDGSTS.E [R0+0x41000], desc[UR8][R232.64], P3 ;  /* 0x41000000e8007fae */ /* 0x0005e80009921848 */
[----:B------:R-:W-:Y:S04]  /*28e80*/  LDGSTS.E [R0+0x41400], desc[UR8][R2.64], P3 ;  /* 0x4140000002007fae */ /* 0x000fe80009921848 */
[----:B------:R-:W-:Y:S04]  /*28e90*/  LDGSTS.E [R0+0x41800], desc[UR8][R230.64], P3 ;  /* 0x41800000e6007fae */ /* 0x000fe80009921848 */
[----:B------:R-:W2:Y:S04]  /*28ea0*/  LDL.LU.64 R232, [R1+0x1fd0] ;  /* 0x001fd00001e87983 */ /* 0x000ea80000300a00 */
[----:B------:R-:W2:Y:S04]  /*28eb0*/  LDL.LU.64 R2, [R1+0x1fc8] ;  /* 0x001fc80001027983 */ /* 0x000ea80000300a00 */
[----:B------:R-:W2:Y:S04]  /*28ec0*/  LDL.LU.64 R230, [R1+0x1fc0] ;  /* 0x001fc00001e67983 */ /* 0x000ea80000300a00 */
[----:B------:R-:W-:Y:S04]  /*28ed0*/  LDGSTS.E [R0+0x41c00], desc[UR8][R228.64], P3 ;  /* 0x41c00000e4007fae */ /* 0x000fe80009921848 */
        /* <DEDUP_REMOVED lines=44> */
[----:B-1----:R-:W2:Y:S04]  /*291a0*/  LDL.LU.64 R188, [R1+0x1f10] ;  /* 0x001f100001bc7983 */ /* 0x002ea80000300a00 */
[----:B---3--:R-:W3:Y:S04]  /*291b0*/  LDL.LU.64 R186, [R1+0x1f08] ;  /* 0x001f080001ba7983 */ /* 0x008ee80000300a00 */
[----:B----4-:R-:W4:Y:S04]  /*291c0*/  LDL.LU.64 R184, [R1+0x1f00] ;  /* 0x001f000001b87983 */ /* 0x010f280000300a00 */
[----:B------:R1:W-:Y:S04]  /*291d0*/  LDGSTS.E [R0+0x47c00], desc[UR8][R182.64], P3 ;  /* 0x47c00000b6007fae */ /* 0x0003e80009921848 */
[----:B------:R-:W3:Y:S04]  /*291e0*/  LDL.LU.64 R182, [R1+0x1ef8] ;  /* 0x001ef80001b67983 */ /* 0x000ee80000300a00 */
[----:B--2---:R-:W-:Y:S04]  /*291f0*/  LDGSTS.E [R3+0x40100], desc[UR8][R180.64], P3 ;  /* 0x40100000b4037fae */ /* 0x004fe80009921848 */
[----:B------:R-:W-:Y:S04]  /*29200*/  LDGSTS.E [R3+0x40500], desc[UR8][R178.64], P3 ;  /* 0x40500000b2037fae */ /* 0x000fe80009921848 */
[----:B------:R-:W-:Y:S04]  /*29210*/  LDGSTS.E [R3+0x40900], desc[UR8][R176.64], P3 ;  /* 0x40900000b0037fae */ /* 0x000fe80009921848 */
[----:B------:R-:W2:Y:S04]  /*29220*/  LDL.LU.64 R180, [R1+0x1ef0] ;  /* 0x001ef00001b47983 */ /* 0x000ea80000300a00 */
[----:B------:R-:W4:Y:S04]  /*29230*/  LDL.LU.64 R178, [R1+0x1ee8] ;  /* 0x001ee80001b27983 */ /* 0x000f280000300a00 */
[----:B------:R-:W3:Y:S04]  /*29240*/  LDL.LU.64 R176, [R1+0x1ee0] ;  /* 0x001ee00001b07983 */ /* 0x000ee80000300a00 */
[----:B------:R-:W-:Y:S04]  /*29250*/  LDGSTS.E [R3+0x40d00], desc[UR8][R174.64], P3 ;  /* 0x40d00000ae037fae */ /* 0x000fe80009921848 */
        /* <DEDUP_REMOVED lines=54> */
[----:B------:R1:W-:Y:S04]  /*295c0*/  LDGSTS.E [R3+0x47d00], desc[UR8][R114.64], P3 ;  /* 0x47d0000072037fae */ /* 0x0003e80009921848 */
        /* <DEDUP_REMOVED lines=32> */
[----:B------:R-:W3:Y:S04]  /*297d0*/  LDL.LU.64 R92, [R1+0x1d80] ;  /* 0x001d8000015c7983 */ /* 0x000ee80000300a00 */
[----:B------:R-:W2:Y:S04]  /*297e0*/  LDL.LU.64 R90, [R1+0x1d78] ;  /* 0x001d7800015a7983 */ /* 0x000ea80000300a00 */
[----:B------:R-:W-:Y:S04]  /*297f0*/  LDGSTS.E [R5+0x44200], desc[UR8][R88.64], P3 ;  /* 0x4420000058057fae */ /* 0x000fe80009921848 */
[----:B------:R-:W-:Y:S04]  /*29800*/  LDGSTS.E [R5+0x44600], desc[UR8][R86.64], P3 ;  /* 0x4460000056057fae */ /* 0x000fe80009921848 */
[----:B------:R-:W-:Y:S04]  /*29810*/  LDGSTS.E [R5+0x44a00], desc[UR8][R84.64], P3 ;  /* 0x44a0000054057fae */ /* 0x000fe80009921848 */
[----:B------:R-:W3:Y:S04]  /*29820*/  LDL.LU.64 R88, [R1+0x1d70] ;  /* 0x001d700001587983 */ /* 0x000ee80000300a00 */
[----:B------:R-:W2:Y:S04]  /*29830*/  LDL.LU.64 R86, [R1+0x1d68] ;  /* 0x001d680001567983 */ /* 0x000ea80000300a00 */
        /* <DEDUP_REMOVED lines=11> */
[----:B------:R-:W3:Y:S04]  /*298f0*/  LDL.LU.64 R74, [R1+0x1d38] ;  /* 0x001d3800014a7983 */ /* 0x000ee80000300a00 */
[----:B------:R-:W3:Y:S04]  /*29900*/  LDL.LU.64 R240, [R1+0x1d30] ;  /* 0x001d300001f07983 */ /* 0x000ee80000300a00 */
[----:B------:R-:W-:Y:S04]  /*29910*/  LDGSTS.E [R5+0x46600], desc[UR8][R242.64], P3 ;  /* 0x46600000f2057fae */ /* 0x000fe80009921848 */
[----:B------:R-:W-:Y:S04]  /*29920*/  LDGSTS.E [R5+0x46a00], desc[UR8][R244.64], P3 ;  /* 0x46a00000f4057fae */ /* 0x000fe80009921848 */
[----:B------:R-:W-:Y:S04]  /*29930*/  LDGSTS.E [R5+0x46e00], desc[UR8][R246.64], P3 ;  /* 0x46e00000f6057fae */ /* 0x000fe80009921848 */
[----:B------:R-:W3:Y:S04]  /*29940*/  LDL.LU.64 R242, [R1+0x1d28] ;  /* 0x001d280001f27983 */ /* 0x000ee80000300a00 */
        /* <DEDUP_REMOVED lines=9> */
[----:B------:R-:W4:Y:S04]  /*299e0*/  LDL.LU.64 R6, [R1+0x1cf8] ;  /* 0x001cf80001067983 */ /* 0x000f280000300a00 */
        /* <DEDUP_REMOVED lines=22> */
[----:B------:R-:W4:Y:S04]  /*29b50*/  LDL.LU.64 R50, [R1+0x1ca0] ;  /* 0x001ca00001327983 */ /* 0x000f280000300a00 */
        /* <DEDUP_REMOVED lines=36> */
[----:B------:R-:W4:Y:S04]  /*29da0*/  LDL.LU.64 R154, [R1+0x1c08] ;  /* 0x001c0800019a7983 */ /* 0x000f280000300a00 */
[----:B------:R4:W-:Y:S04]  /*29db0*/  LDGSTS.E [R6+0x47b00], desc[UR8][R152.64], P3 ;  /* 0x47b0000098067fae */ /* 0x0009e80009921848 */
[----:B------:R4:W-:Y:S04]  /*29dc0*/  LDGSTS.E [R6+0x47f00], desc[UR8][R22.64], P3 ;  /* 0x47f0000016067fae */ /* 0x0009e80009921848 */
[----:B------:R-:W0:Y:S04]  /*29dd0*/  LDGDEPBAR ;  /* 0x00000000000079af */ /* 0x000e280000000000 */
[----:B------:R-:W2:Y:S04]  /*29de0*/  LDL.LU.64 R152, [R1+0x1c00] ;  /* 0x001c000001987983 */ /* 0x000ea80000300a00 */
[----:B------:R-:W3:Y:S01]  /*29df0*/  LDL.LU.64 R22, [R1+0x1bf8] ;  /* 0x001bf80001167983 */ /* 0x000ee20000300a00 */
[----:B------:R-:W-:-:S03]  /*29e00*/  UISETP.GT.AND UP1, UPT, UR4, 0x17f, UPT ;  /* 0x0000017f0400788c */ /* 0x000fc6000bf24270 */
[----:B------:R1:W-:Y:S03]  /*29e10*/  STL.64 [R1+0x1e70], R214 ;  /* 0x001e70d601007387 */ /* 0x0003e60000100a00 */
[----:B------:R-:W-:Y:S01]  /*29e20*/  PLOP3.LUT P0, PT, PT, PT, UP1, 0x80, 0x0 ;  /* 0x000000000000781c */ /* 0x000fe20003f0f018 */
[----:B------:R-:W-:Y:S01]  /*29e30*/  VIADD R252, R252, 0xfffffebf ;  /* 0xfffffebffcfc7836 */ /* 0x000fe20000000000 */
[----:B------:R-:W-:Y:S01]  /*29e40*/  ULDC UR48, c[0x0][0x230] ;  /* 0x00008c0000307ab9 */ /* 0x000fe20000000800 */
[----:B-1----:R-:W3:Y:S04]  /*29e50*/  LDL.LU.64 R214, [R1+0x3b0] ;  /* 0x0003b00001d67983 */ /* 0x002ee80000300a00 */
[----:B------:R1:W-:Y:S04]  /*29e60*/  STL.64 [R1+0x1e68], R216 ;  /* 0x001e68d801007387 */ /* 0x0003e80000100a00 */
[----:B-1----:R-:W3:Y:S04]  /*29e70*/  LDL.LU.64 R216, [R1+0x398] ;  /* 0x0003980001d87983 */ /* 0x002ee80000300a00 */
[----:B------:R1:W-:Y:S04]  /*29e80*/  STL.64 [R1+0x1e60], R218 ;  /* 0x001e60da01007387 */ /* 0x0003e80000100a00 */
[----:B-1----:R-:W3:Y:S04]  /*29e90*/  LDL.LU.64 R218, [R1+0x390] ;  /* 0x0003900001da7983 */ /* 0x002ee80000300a00 */
[----:B------:R1:W-:Y:S04]  /*29ea0*/  STL.64 [R1+0x1e58], R220 ;  /* 0x001e58dc01007387 */ /* 0x0003e80000100a00 */
[----:B-1----:R-:W3:Y:S04]  /*29eb0*/  LDL.LU.64 R220, [R1+0x378] ;  /* 0x0003780001dc7983 */ /* 0x002ee80000300a00 */
[----:B------:R1:W-:Y:S04]  /*29ec0*/  STL [R1+0x1e50], R0 ;  /* 0x001e500001007387 */ /* 0x0003e80000100800 */
[----:B------:R1:W-:Y:S01]  /*29ed0*/  STL.64 [R1+0x1e48], R222 ;  /* 0x001e48de01007387 */ /* 0x0003e20000100a00 */
[----:B------:R-:W-:Y:S01]  /*29ee0*/  SEL R233, R233, RZ, P0 ;  /* 0x000000ffe9e97207 */ /* 0x000fe20000000000 */
[----:B-1----:R-:W1:Y:S02]  /*29ef0*/  LDC R0, c[0x0][0x230] ;  /* 0x00008c00ff007b82 */ /* 0x002e640000000800 */
[----:B------:R-:W3:Y:S04]  /*29f00*/  LDL.LU.64 R222, [R1+0x380] ;  /* 0x0003800001de7983 */ /* 0x000ee80000300a00 */
[----:B------:R1:W-:Y:S04]  /*29f10*/  STL [R1+0x1e40], R3 ;  /* 0x001e400301007387 */ /* 0x0003e80000100800 */
[----:B------:R1:W-:Y:S01]  /*29f20*/  STL.64 [R1+0x1e38], R224 ;  /* 0x001e38e001007387 */ /* 0x0003e20000100a00 */
[----:B------:R-:W-:Y:S01]  /*29f30*/  ISETP.GE.U32.AND P0, PT, R252, 0x7ffffe80, PT ;  /* 0x7ffffe80fc00780c */ /* 0x000fe20003f06070 */
[----:B-1----:R-:W1:Y:S02]  /*29f40*/  LDC R3, c[0x0][0x230] ;  /* 0x00008c00ff037b82 */ /* 0x002e640000000800 */
[----:B------:R-:W3:Y:S04]  /*29f50*/  LDL.LU.64 R224, [R1+0x388] ;  /* 0x0003880001e07983 */ /* 0x000ee80000300a00 */
[----:B------:R1:W-:Y:S04]  /*29f60*/  STL.64 [R1+0x1e30], R226 ;  /* 0x001e30e201007387 */ /* 0x0003e80000100a00 */
[----:B-1----:R-:W3:Y:S04]  /*29f70*/  LDL.LU.64 R226, [R1+0x3a0] ;  /* 0x0003a00001e27983 */ /* 0x002ee80000300a00 */
[----:B------:R1:W-:Y:S04]  /*29f80*/  STL.64 [R1+0x1e28], R228 ;  /* 0x001e28e401007387 */ /* 0x0003e80000100a00 */
[----:B-1----:R-:W3:Y:S01]  /*29f90*/  LDL.LU.64 R228, [R1+0x3a8] ;  /* 0x0003a80001e47983 */ /* 0x002ee20000300a00 */
[----:B------:R-:W-:-:S02]  /*29fa0*/  IADD3 R252, R7, 0x100000, RZ ;  /* 0x0010000007fc7810 */ /* 0x000fc40007ffe0ff */
[----:B------:R-:W-:Y:S01]  /*29fb0*/  ISETP.NE.U32.AND P1, PT, R233, RZ, PT ;  /* 0x000000ffe900720c */ /* 0x000fe20003f25070 */
[----:B------:R-:W-:Y:S01]  /*29fc0*/  STL.64 [R1+0x1e20], R230 ;  /* 0x001e20e601007387 */ /* 0x000fe20000100a00 */
[----:B------:R-:W-:Y:S01]  /*29fd0*/  IADD3 R0, R0, -0x142, RZ ;  /* 0xfffffebe00007810 */ /* 0x000fe20007ffe0ff */
[C---:B------:R-:W-:Y:S02]  /*29fe0*/  VIADD R233, R7.reuse, 0x100000 ;  /* 0x0010000007e97836 */ /* 0x040fe40000000000 */
[----:B------:R-:W-:Y:S04]  /*29ff0*/  STL.64 [R1+0x1e18], R4 ;  /* 0x001e180401007387 */ /* 0x000fe80000100a00 */
[----:B----4-:R-:W-:Y:S04]  /*2a000*/  STL.64 [R1+0x1c08], R154 ;  /* 0x001c089a01007387 */ /* 0x010fe80000100a00 */
[----:B--2---:R1:W-:Y:S04]  /*2a010*/  STL.64 [R1+0x1c00], R152 ;  /* 0x001c009801007387 */ /* 0x0043e80000100a00 */
[----:B---3--:R2:W-:Y:S01]  /*2a020*/  STL.64 [R1+0x1bf8], R22 ;  /* 0x001bf81601007387 */ /* 0x0085e20000100a00 */
[----:B-1----:R-:W-:-:S02]  /*2a030*/  VIADD R153, R7, 0x100000 ;  /* 0x0010000007997836 */ /* 0x002fc40000000000 */
[----:B------:R-:W-:Y:S02]  /*2a040*/  VIADD R152, R7, 0x100000 ;  /* 0x0010000007987836 */ /* 0x000fe40000000000 */
[C---:B------:R-:W-:Y:S01]  /*2a050*/  IMAD.WIDE R214, R2.reuse, 0x4, R214 ;  /* 0x0000000402d67825 */ /* 0x040fe200078e02d6 */
[----:B------:R-:W-:Y:S06]  /*2a060*/  BAR.SYNC.DEFER_BLOCKING 0x0 ;  /* 0x0000000000007b1d */ /* 0x000fec0000010000 */
[----:B------:R1:W-:Y:S01]  /*2a070*/  STL.64 [R1+0x960], R214 ;  /* 0x000960d601007387 */ /* 0x0003e20000100a00 */
[----:B------:R-:W-:-:S03]  /*2a080*/  IMAD.WIDE R4, R2, 0x4, R216 ;  /* 0x0000000402047825 */ /* 0x000fc600078e02d8 */
[----:B------:R-:W-:Y:S01]  /*2a090*/  @!PT LDS RZ, [RZ] ;  /* 0x00000000fffff984 */ /* 0x000fe20000000800 */
[----:B------:R-:W-:Y:S01]  /*2a0a0*/  @!PT LDS RZ, [RZ] ;  /* 0x00000000fffff984 */ /* 0x000fe20000000800 */
[----:B------:R-:W-:Y:S01]  /*2a0b0*/  @!PT LDS RZ, [RZ] ;  /* 0x00000000fffff984 */ /* 0x000fe20000000800 */
[----:B------:R-:W-:Y:S01]  /*2a0c0*/  LDGSTS.E [R153+-0x60000], desc[UR8][R214.64], !P0 ;  /* 0xa0000000d6997fae */ /* 0x000fe2000c121848 */
[----:B--2---:R-:W-:-:S04]  /*2a0d0*/  IMAD.WIDE R22, R2, 0x4, R226 ;  /* 0x0000000402167825 */ /* 0x004fc800078e02e2 */
[----:B------:R-:W-:-:S05]  /*2a0e0*/  IMAD.WIDE R154, R2, 0x4, R228 ;  /* 0x00000004029a7825 */ /* 0x000fca00078e02e4 */
[----:B------:R2:W-:Y:S04]  /*2a0f0*/  STL.64 [R1+0x958], R154 ;  /* 0x0009589a01007387 */ /* 0x0005e80000100a00 */
[----:B------:R3:W-:Y:S04]  /*2a100*/  STL.64 [R1+0x950], R22 ;  /* 0x0009501601007387 */ /* 0x0007e80000100a00 */
[----:B------:R4:W-:Y:S04]  /*2a110*/  STL.64 [R1+0x948], R4 ;  /* 0x0009480401007387 */ /* 0x0009e80000100a00 */
[----:B-1----:R-:W4:Y:S04]  /*2a120*/  LDL.LU.64 R214, [R1+0x370] ;  /* 0x0003700001d67983 */ /* 0x002f280000300a00 */
[----:B------:R-:W4:Y:S04]  /*2a130*/  LDL.LU.64 R228, [R1+0x368] ;  /* 0x0003680001e47983 */ /* 0x000f280000300a00 */
[----:B------:R-:W4:Y:S01]  /*2a140*/  LDL.LU.64 R216, [R1+0x360] ;  /* 0x0003600001d87983 */ /* 0x000f220000300a00 */
[----:B------:R-:W-:Y:S01]  /*2a150*/  IMAD.WIDE R218, R2, 0x4, R218 ;  /* 0x0000000402da7825 */ /* 0x000fe200078e02da */
[----:B------:R-:W-:-:S02]  /*2a160*/  ISETP.GE.U32.AND P2, PT, R0, 0x7ffffe7f, PT ;  /* 0x7ffffe7f0000780c */ /* 0x000fc40003f46070 */
[----:B------:R2:W-:Y:S01]  /*2a170*/  LDGSTS.E [R152+-0x5c000], desc[UR8][R154.64], !P0 ;  /* 0xa40000009a987fae */ /* 0x0005e2000c121848 */
[----:B------:R-:W-:Y:S01]  /*2a180*/  VIADD R3, R3, 0xfffffebd ;  /* 0xfffffebd03037836 */ /* 0x000fe20000000000 */
[----:B------:R-:W1:Y:S02]  /*2a190*/  LDC R0, c[0x0][0x230] ;  /* 0x00008c00ff007b82 */ /* 0x000e640000000800 */
[----:B------:R3:W-:Y:S04]  /*2a1a0*/  LDGSTS.E [R252+-0x58000], desc[UR8][R22.64], !P0 ;  /* 0xa800000016fc7fae */ /* 0x0007e8000c121848 */
[----:B------:R4:W-:Y:S01]  /*2a1b0*/  LDGSTS.E [R233+-0x54000], desc[UR8][R4.64], !P0 ;  /* 0xac00000004e97fae */ /* 0x0009e2000c121848 */
[----:B--2---:R-:W-:-:S03]  /*2a1c0*/  IMAD.WIDE R154, R2, 0x4, R224 ;  /* 0x00000004029a7825 */ /* 0x004fc600078e02e0 */
[----:B------:R2:W-:Y:S01]  /*2a1d0*/  STL.64 [R1+0x940], R218 ;  /* 0x000940da01007387 */ /* 0x0005e20000100a00 */
[----:B---3--:R-:W-:-:S03]  /*2a1e0*/  IMAD.WIDE R22, R2, 0x4, R222 ;  /* 0x0000000402167825 */ /* 0x008fc600078e02de */
[----:B------:R-:W3:Y:S01]  /*2a1f0*/  LDL.LU.64 R226, [R1+0x358] ;  /* 0x0003580001e27983 */ /* 0x000ee20000300a00 */
[----:B----4-:R-:W-:-:S03]  /*2a200*/  IMAD.WIDE R4, R2, 0x4, R220 ;  /* 0x0000000402047825 */ /* 0x010fc600078e02dc */
[----:B------:R-:W-:Y:S04]  /*2a210*/  STL.64 [R1+0x938], R154 ;  /* 0x0009389a01007387 */ /* 0x000fe80000100a00 */
[----:B------:R4:W-:Y:S04]  /*2a220*/  STL.64 [R1+0x930], R22 ;  /* 0x0009301601007387 */ /* 0x0009e80000100a00 */
[----:B------:R-:W3:Y:S04]  /*2a230*/  LDL.LU.64 R222, [R1+0x350] ;  /* 0x0003500001de7983 */ /* 0x000ee80000300a00 */
[----:B------:R1:W-:Y:S04]  /*2a240*/  STL.64 [R1+0x928], R4 ;  /* 0x0009280401007387 */ /* 0x0003e80000100a00 */
[----:B------:R-:W3:Y:S01]  /*2a250*/  LDL.LU.64 R220, [R1+0x348] ;  /* 0x0003480001dc7983 */ /* 0x000ee20000300a00 */
[----:B------:R-:W-:-:S03]  /*2a260*/  ISETP.GE.U32.AND P0, PT, R3, 0x7ffffe7e, PT ;  /* 0x7ffffe7e0300780c */ /* 0x000fc60003f06070 */
[----:B------:R-:W-:Y:S04]  /*2a270*/  LDGSTS.E [R153+-0x5fffc], desc[UR8][R218.64], !P2 ;  /* 0xa0004000da997fae */ /* 0x000fe8000d121848 */
[----:B------:R-:W3:Y:S01]  /*2a280*/  LDL.LU.64 R224, [R1+0x340] ;  /* 0x0003400001e07983 */ /* 0x000ee20000300a00 */
[----:B------:R-:W-:-:S03]  /*2a290*/  IADD3 R3, R7, 0x100000, RZ ;  /* 0x0010000007037810 */ /* 0x000fc60007ffe0ff */
[----:B------:R-:W-:Y:S04]  /*2a2a0*/  LDGSTS.E [R152+-0x5bffc], desc[UR8][R154.64], !P2 ;  /* 0xa40040009a987fae */ /* 0x000fe8000d121848 */
[----:B--2---:R-:W2:Y:S04]  /*2a2b0*/  LDL.LU.64 R218, [R1+0x338] ;  /* 0x0003380001da7983 */ /* 0x004ea80000300a00 */
[----:B------:R4:W-:Y:S04]  /*2a2c0*/  LDGSTS.E [R252+-0x57ffc], desc[UR8][R22.64], !P2 ;  /* 0xa800400016fc7fae */ /* 0x0009e8000d121848 */
[----:B------:R1:W-:Y:S01]  /*2a2d0*/  LDGSTS.E [R233+-0x53ffc], desc[UR8][R4.64], !P2 ;  /* 0xac00400004e97fae */ /* 0x0003e2000d121848 */
[C---:B------:R-:W-:Y:S01]  /*2a2e0*/  IMAD.WIDE R214, R2.reuse, 0x4, R214 ;  /* 0x0000000402d67825 */ /* 0x040fe200078e02d6 */
[----:B----4-:R-:W4:Y:S03]  /*2a2f0*/  LDC R22, c[0x0][0x230] ;  /* 0x00008c00ff167b82 */ /* 0x010f260000000800 */
[C---:B------:R-:W-:Y:S01]  /*2a300*/  IMAD.WIDE R154, R2.reuse, 0x4, R228 ;  /* 0x00000004029a7825 */ /* 0x040fe200078e02e4 */
[----:B------:R1:W-:Y:S03]  /*2a310*/  STL.64 [R1+0x920], R214 ;  /* 0x000920d601007387 */ /* 0x0003e60000100a00 */
[----:B------:R-:W-:Y:S01]  /*2a320*/  IMAD.WIDE R152, R2, 0x4, R216 ;  /* 0x0000000402987825 */ /* 0x000fe200078e02d8 */
[----:B------:R3:W-:Y:S01]  /*2a330*/  STL.64 [R1+0x918], R154 ;  /* 0x0009189a01007387 */ /* 0x0007e20000100a00 */
[----:B------:R-:W4:Y:S03]  /*2a340*/  LDC R23, c[0x0][0x230] ;  /* 0x00008c00ff177b82 */ /* 0x000f260000000800 */
[----:B------:R3:W-:Y:S04]  /*2a350*/  STL.64 [R1+0x910], R152 ;  /* 0x0009109801007387 */ /* 0x0007e80000100a00 */
[----:B------:R-:W-:Y:S01]  /*2a360*/  LDGSTS.E [R3+-0x5fff8], desc[UR8][R214.64], !P0 ;  /* 0xa0008000d6037fae */ /* 0x000fe2000c121848 */
[----:B-1----:R-:W-:Y:S01]  /*2a370*/  VIADD R0, R0, 0xfffffebc ;  /* 0xfffffebc00007836 */ /* 0x002fe20000000000 */
[----:B------:R-:W1:Y:S02]  /*2a380*/  LDC R5, c[0x0][0x230] ;  /* 0x00008c00ff057b82 */ /* 0x000e640000000800 */
[----:B------:R-:W4:Y:S04]  /*2a390*/  LDL.LU.64 R216, [R1+0x330] ;  /* 0x0003300001d87983 */ /* 0x000f280000300a00 */
[----:B------:R3:W-:Y:S02]  /*2a3a0*/  LDGSTS.E [R252+-0x5bff8], desc[UR8][R154.64], !P0 ;  /* 0xa40080009afc7fae */ /* 0x0007e4000c121848 */
[----:B------:R-:W1:Y:S02]  /*2a3b0*/  LDC R4, c[0x0][0x230] ;  /* 0x00008c00ff047b82 */ /* 0x000e640000000800 */
[----:B------:R-:W4:Y:S01]  /*2a3c0*/  LDL.LU.64 R214, [R1+0x328] ;  /* 0x0003280001d67983 */ /* 0x000f220000300a00 */
[----:B------:R-:W-:-:S03]  /*2a3d0*/  ISETP.GE.U32.AND P2, PT, R0, 0x7ffffe7d, PT ;  /* 0x7ffffe7d0000780c */ /* 0x000fc60003f46070 */
[----:B------:R3:W-:Y:S02]  /*2a3e0*/  LDGSTS.E [R233+-0x57ff8], desc[UR8][R152.64], !P0 ;  /* 0xa800800098e97fae */ /* 0x0007e4000c121848 */
[C---:B---3--:R-:W-:Y:S01]  /*2a3f0*/  IMAD.WIDE R222, R2.reuse, 0x4, R222 ;  /* 0x0000000402de7825 */ /* 0x048fe200078e02de */
[----:B------:R-:W3:Y:S03]  /*2a400*/  LDC R0, c[0x0][0x230] ;  /* 0x00008c00ff007b82 */ /* 0x000ee60000000800 */
[----:B------:R-:W-:Y:S01]  /*2a410*/  IMAD.WIDE R154, R2, 0x4, R226 ;  /* 0x00000004029a7825 */ /* 0x000fe200078e02e2 */
[----:B------:R-:W-:-:S03]  /*2a420*/  IADD3 R152, R7, 0x100000, RZ ;  /* 0x0010000007987810 */ /* 0x000fc60007ffe0ff */
[----:B------:R-:W-:Y:S01]  /*2a430*/  VIADD R153, R7, 0x100000 ;  /* 0x0010000007997836 */ /* 0x000fe20000000000 */
[----:B------:R2:W-:Y:S01]  /*2a440*/  LDGSTS.E [R233+-0x53ff8], desc[UR8][R154.64], !P0 ;  /* 0xac0080009ae97fae */ /* 0x0005e2000c121848 */
[C---:B------:R-:W-:Y:S01]  /*2a450*/  IMAD.WIDE R220, R2.reuse, 0x4, R220 ;  /* 0x0000000402dc7825 */ /* 0x040fe200078e02dc */
[----:B------:R-:W1:Y:S02]  /*2a460*/  LDC R3, c[0x0][0x230] ;  /* 0x00008c00ff037b82 */ /* 0x000e640000000800 */
[----:B------:R2:W-:Y:S04]  /*2a470*/  STL.64 [R1+0x908], R154 ;  /* 0x0009089a01007387 */ /* 0x0005e80000100a00 */
[----:B------:R-:W-:Y:S04]  /*2a480*/  LDGSTS.E [R153+-0x5fff4], desc[UR8][R222.64], !P2 ;  /* 0xa000c000de997fae */ /* 0x000fe8000d121848 */
[----:B------:R2:W-:Y:S02]  /*2a490*/  LDGSTS.E [R152+-0x5bff4], desc[UR8][R220.64], !P2 ;  /* 0xa400c000dc987fae */ /* 0x0005e4000d121848 */
[----:B--2---:R-:W-:-:S02]  /*2a4a0*/  IMAD.WIDE R154, R2, 0x4, R224 ;  /* 0x00000004029a7825 */ /* 0x004fc400078e02e0 */
[----:B------:R-:W-:Y:S04]  /*2a4b0*/  STL.64 [R1+0x900], R222 ;  /* 0x000900de01007387 */ /* 0x000fe80000100a00 */
[----:B------:R2:W-:Y:S01]  /*2a4c0*/  STL.64 [R1+0x838], R220 ;  /* 0x000838dc01007387 */ /* 0x0005e20000100a00 */
[----:B------:R-:W-:-:S03]  /*2a4d0*/  IMAD.WIDE R152, R2, 0x4, R218 ;  /* 0x0000000402987825 */ /* 0x000fc600078e02da */
[----:B------:R-:W-:Y:S04]  /*2a4e0*/  STL.64 [R1+0x830], R154 ;  /* 0x0008309a01007387 */ /* 0x000fe80000100a00 */
[----:B------:R3:W-:Y:S01]  /*2a4f0*/  STL.64 [R1+0x828], R152 ;  /* 0x0008289801007387 */ /* 0x0007e20000100a00 */
[----:B----4-:R-:W-:-:S03]  /*2a500*/  VIADD R22, R22, 0xfffffebb ;  /* 0xfffffebb16167836 */ /* 0x010fc60000000000 */
[----:B--2---:R-:W2:Y:S04]  /*2a510*/  LDL.LU.64 R220, [R1+0x320] ;  /* 0x0003200001dc7983 */ /* 0x004ea80000300a00 */
[----:B------:R-:W4:Y:S04]  /*2a520*/  LDL.LU.64 R226, [R1+0x318] ;  /* 0x0003180001e27983 */ /* 0x000f280000300a00 */
[----:B------:R-:W4:Y:S04]  /*2a530*/  LDL.LU.64 R224, [R1+0x310] ;  /* 0x0003100001e07983 */ /* 0x000f280000300a00 */
[----:B------:R-:W4:Y:S01]  /*2a540*/  LDL.LU.64 R222, [R1+0x308] ;  /* 0x0003080001de7983 */ /* 0x000f220000300a00 */
[----:B------:R-:W-:-:S03]  /*2a550*/  ISETP.GE.U32.AND P0, PT, R22, 0x7ffffe7c, PT ;  /* 0x7ffffe7c1600780c */ /* 0x000fc60003f06070 */
[----:B------:R3:W-:Y:S04]  /*2a560*/  LDGSTS.E [R252+-0x57ff4], desc[UR8][R154.64], !P2 ;  /* 0xa800c0009afc7fae */ /* 0x0007e8000d121848 */
[----:B------:R1:W-:Y:S01]  /*2a570*/  LDGSTS.E [R233+-0x53ff4], desc[UR8][R152.64], !P2 ;  /* 0xac00c00098e97fae */ /* 0x0003e2000d121848 */
[----:B---3--:R-:W-:Y:S02]  /*2a580*/  VIADD R252, R23, 0xfffffe9f ;  /* 0xfffffe9f17fc7836 */ /* 0x008fe40000000000 */
[----:B-1----:R-:W-:-:S04]  /*2a590*/  IMAD.WIDE R152, R2, 0x4, R216 ;  /* 0x0000000402987825 */ /* 0x002fc800078e02d8 */
[----:B------:R-:W-:Y:S01]  /*2a5a0*/  IMAD.WIDE R22, R2, 0x4, R214 ;  /* 0x0000000402167825 */ /* 0x000fe200078e02d6 */
[----:B------:R1:W-:Y:S04]  /*2a5b0*/  STL.64 [R1+0x820], R152 ;  /* 0x0008209801007387 */ /* 0x0003e80000100a00 */
[----:B------:R3:W-:Y:S04]  /*2a5c0*/  STL.64 [R1+0x818], R22 ;  /* 0x0008181601007387 */ /* 0x0007e80000100a00 */
[----:B------:R-:W3:Y:S04]  /*2a5d0*/  LDL.LU.64 R216, [R1+0x300] ;  /* 0x0003000001d87983 */ /* 0x000ee80000300a00 */
[----:B------:R-:W3:Y:S04]  /*2a5e0*/  LDL.LU.64 R230, [R1+0x2f8] ;  /* 0x0002f80001e67983 */ /* 0x000ee80000300a00 */
[----:B------:R-:W3:Y:S04]  /*2a5f0*/  LDL.LU.64 R228, [R1+0x2f0] ;  /* 0x0002f00001e47983 */ /* 0x000ee80000300a00 */
[----:B------:R-:W3:Y:S01]  /*2a600*/  LDL.LU.64 R218, [R1+0x2e8] ;  /* 0x0002e80001da7983 */ /* 0x000ee20000300a00 */
[----:B------:R-:W-:Y:S01]  /*2a610*/  ISETP.GE.U32.AND P6, PT, R252, 0x7ffffe60, PT ;  /* 0x7ffffe60fc00780c */ /* 0x000fe20003fc6070 */
[----:B------:R-:W-:Y:S01]  /*2a620*/  VIADD R0, R0, 0xfffffe9e ;  /* 0xfffffe9e00007836 */ /* 0x000fe20000000000 */
[----:B------:R-:W-:Y:S01]  /*2a630*/  IADD3 R252, R7, 0x100000, RZ ;  /* 0x0010000007fc7810 */ /* 0x000fe20007ffe0ff */
[----:B------:R-:W-:-:S02]  /*2a640*/  VIADD R5, R5, 0xfffffeb9 ;  /* 0xfffffeb905057836 */ /* 0x000fc40000000000 */
[----:B------:R-:W-:Y:S01]  /*2a650*/  VIADD R214, R7, 0x100000 ;  /* 0x0010000007d67836 */ /* 0x000fe20000000000 */
[----:B------:R-:W-:-:S07]  /*2a660*/  ISETP.GE.U32.AND P5, PT, R0, 0x7ffffe5f, PT ;  /* 0x7ffffe5f0000780c */ /* 0x000fce0003fa6070 */
[----:B------:R1:W-:Y:S01]  /*2a670*/  LDGSTS.E [R252+-0x50000], desc[UR8][R152.64], !P6 ;  /* 0xb000000098fc7fae */ /* 0x0003e2000f121848 */
[----:B------:R-:W-:Y:S02]  /*2a680*/  ISETP.GE.U32.AND P3, PT, R5, 0x7ffffe7a, PT ;  /* 0x7ffffe7a0500780c */ /* 0x000fe40003f66070 */
[----:B------:R-:W-:Y:S01]  /*2a690*/  IADD3 R4, R4, -0x146, RZ ;  /* 0xfffffeba04047810 */ /* 0x000fe20007ffe0ff */
[----:B------:R3:W-:Y:S01]  /*2a6a0*/  LDGSTS.E [R233+-0x4c000], desc[UR8][R22.64], !P6 ;  /* 0xb400000016e97fae */ /* 0x0007e2000f121848 */
[----:B------:R-:W-:Y:S01]  /*2a6b0*/  IADD3 R5, R7, 0x100000, RZ ;  /* 0x0010000007057810 */ /* 0x000fe20007ffe0ff */
[----:B------:R-:W-:Y:S01]  /*2a6c0*/  VIADD R3, R3, 0xfffffeb8 ;  /* 0xfffffeb803037836 */ /* 0x000fe20000000000 */
[----:B------:R-:W3:Y:S01]  /*2a6d0*/  LDC R0, c[0x0][0x230] ;  /* 0x00008c00ff007b82 */ /* 0x000ee20000000800 */
[----:B--2---:R-:W-:-:S04]  /*2a6e0*/  IMAD.WIDE R220, R2, 0x4, R220 ;  /* 0x0000000402dc7825 */ /* 0x004fc800078e02dc */
[C---:B----4-:R-:W-:Y:S01]  /*2a6f0*/  IMAD.WIDE R154, R2.reuse, 0x4, R226 ;  /* 0x00000004029a7825 */ /* 0x050fe200078e02e2 */
[----:B------:R2:W-:Y:S03]  /*2a700*/  STL.64 [R1+0x810], R220 ;  /* 0x000810dc01007387 */ /* 0x0005e60000100a00 */
[C---:B-1----:R-:W-:Y:S01]  /*2a710*/  IMAD.WIDE R152, R2.reuse, 0x4, R224 ;  /* 0x0000000402987825 */ /* 0x042fe200078e02e0 */
[----:B------:R1:W-:Y:S03]  /*2a720*/  STL.64 [R1+0x808], R154 ;  /* 0x0008089a01007387 */ /* 0x0003e60000100a00 */
[C---:B---3--:R-:W-:Y:S01]  /*2a730*/  IMAD.WIDE R22, R2.reuse, 0x4, R222 ;  /* 0x0000000402167825 */ /* 0x048fe200078e02de */
[----:B------:R3:W-:Y:S04]  /*2a740*/  STL.64 [R1+0x800], R152 ;  /* 0x0008009801007387 */ /* 0x0007e80000100a00 */
[----:B------:R-:W-:Y:S04]  /*2a750*/  LDGSTS.E [R214+-0x48000], desc[UR8][R220.64], !P6 ;  /* 0xb8000000dcd67fae */ /* 0x000fe8000f121848 */
[----:B------:R4:W-:Y:S04]  /*2a760*/  STL.64 [R1+0x7f8], R22 ;  /* 0x0007f81601007387 */ /* 0x0009e80000100a00 */
[----:B------:R1:W-:Y:S04]  /*2a770*/  LDGSTS.E [R5+-0x44000], desc[UR8][R154.64], !P6 ;  /* 0xbc0000009a057fae */ /* 0x0003e8000f121848 */
[----:B--2---:R-:W2:Y:S04]  /*2a780*/  LDL.LU.64 R220, [R1+0x2e0] ;  /* 0x0002e00001dc7983 */ /* 0x004ea80000300a00 */
[----:B------:R-:W2:Y:S04]  /*2a790*/  LDL.LU.64 R226, [R1+0x2d8] ;  /* 0x0002d80001e27983 */ /* 0x000ea80000300a00 */
[----:B------:R-:W2:Y:S04]  /*2a7a0*/  LDL.LU.64 R224, [R1+0x2d0] ;  /* 0x0002d00001e07983 */ /* 0x000ea80000300a00 */
[----:B------:R-:W2:Y:S04]  /*2a7b0*/  LDL.LU.64 R222, [R1+0x2c8] ;  /* 0x0002c80001de7983 */ /* 0x000ea80000300a00 */
[----:B------:R3:W-:Y:S04]  /*2a7c0*/  LDGSTS.E [R252+-0x4fffc], desc[UR8][R152.64], !P5 ;  /* 0xb000400098fc7fae */ /* 0x0007e8000e921848 */
[----:B------:R4:W-:Y:S01]  /*2a7d0*/  LDGSTS.E [R233+-0x4bffc], desc[UR8][R22.64], !P5 ;  /* 0xb400400016e97fae */ /* 0x0009e2000e921848 */
[----:B------:R-:W-:-:S04]  /*2a7e0*/  IMAD.WIDE R216, R2, 0x4, R216 ;  /* 0x0000000402d87825 */ /* 0x000fc800078e02d8 */
[C---:B-1----:R-:W-:Y:S01]  /*2a7f0*/  IMAD.WIDE R154, R2.reuse, 0x4, R230 ;  /* 0x00000004029a7825 */ /* 0x042fe200078e02e6 */
[----:B------:R1:W-:Y:S03]  /*2a800*/  STL.64 [R1+0x7f0], R216 ;  /* 0x0007f0d801007387 */ /* 0x0003e60000100a00 */
[C---:B---3--:R-:W-:Y:S01]  /*2a810*/  IMAD.WIDE R152, R2.reuse, 0x4, R228 ;  /* 0x0000000402987825 */ /* 0x048fe200078e02e4 */
[----:B------:R3:W-:Y:S03]  /*2a820*/  STL.64 [R1+0x7e8], R154 ;  /* 0x0007e89a01007387 */ /* 0x0007e60000100a00 */
[----:B----4-:R-:W-:Y:S01]  /*2a830*/  IMAD.WIDE R22, R2, 0x4, R218 ;  /* 0x0000000402167825 */ /* 0x010fe200078e02da */
[----:B------:R4:W-:Y:S04]  /*2a840*/  STL.64 [R1+0x7e0], R152 ;  /* 0x0007e09801007387 */ /* 0x0009e80000100a00 */
[----:B------:R-:W-:Y:S04]  /*2a850*/  LDGSTS.E [R214+-0x47ffc], desc[UR8][R216.64], !P5 ;  /* 0xb8004000d8d67fae */ /* 0x000fe8000e921848 */
[----:B------:R4:W-:Y:S01]  /*2a860*/  STL.64 [R1+0x7d8], R22 ;  /* 0x0007d81601007387 */ /* 0x0009e20000100a00 */
[----:B------:R-:W-:-:S02]  /*2a870*/  ISETP.GE.U32.AND P4, PT, R4, 0x7ffffe7b, PT ;  /* 0x7ffffe7b0400780c */ /* 0x000fc40003f86070 */
[----:B------:R-:W3:Y:S01]  /*2a880*/  LDC R4, c[0x0][0x230] ;  /* 0x00008c00ff047b82 */ /* 0x000ee20000000800 */
[----:B------:R-:W-:Y:S01]  /*2a890*/  ISETP.GE.U32.AND P2, PT, R3, 0x7ffffe79, PT ;  /* 0x7ffffe790300780c */ /* 0x000fe20003f46070 */
[----:B------:R4:W-:Y:S04]  /*2a8a0*/  LDGSTS.E [R5+-0x43ffc], desc[UR8][R154.64], !P5 ;  /* 0xbc0040009a057fae */ /* 0x0009e8000e921848 */
[----:B-1----:R-:W4:Y:S02]  /*2a8b0*/  LDL.LU.64 R216, [R1+0x2c0] ;  /* 0x0002c00001d87983 */ /* 0x002f240000300a00 */
[----:B------:R-:W1:Y:S02]  /*2a8c0*/  LDC R3, c[0x0][0x230] ;  /* 0x00008c00ff037b82 */ /* 0x000e640000000800 */
[----:B------:R-:W4:Y:S04]  /*2a8d0*/  LDL.LU.64 R230, [R1+0x2b8] ;  /* 0x0002b80001e67983 */ /* 0x000f280000300a00 */
[----:B------:R-:W4:Y:S04]  /*2a8e0*/  LDL.LU.64 R228, [R1+0x2b0] ;  /* 0x0002b00001e47983 */ /* 0x000f280000300a00 */
[----:B------:R-:W4:Y:S01]  /*2a8f0*/  LDL.LU.64 R218, [R1+0x2a8] ;  /* 0x0002a80001da7983 */ /* 0x000f220000300a00 */
[----:B---3--:R-:W-:-:S05]  /*2a900*/  VIADD R4, R4, 0xfffffe9d ;  /* 0xfffffe9d04047836 */ /* 0x008fca0000000000 */
[----:B------:R-:W-:Y:S02]  /*2a910*/  ISETP.GE.U32.AND P6, PT, R4, 0x7ffffe5e, PT ;  /* 0x7ffffe5e0400780c */ /* 0x000fe40003fc6070 */
[----:B------:R-:W3:Y:S01]  /*2a920*/  LDC R4, c[0x0][0x230] ;  /* 0x00008c00ff047b82 */ /* 0x000ee20000000800 */
[----:B-1----:R-:W-:-:S05]  /*2a930*/  VIADD R3, R3, 0xfffffe9c ;  /* 0xfffffe9c03037836 */ /* 0x002fca0000000000 */
[----:B------:R-:W-:Y:S02]  /*2a940*/  ISETP.GE.U32.AND P5, PT, R3, 0x7ffffe5d, PT ;  /* 0x7ffffe5d0300780c */ /* 0x000fe40003fa6070 */
[----:B------:R-:W1:Y:S03]  /*2a950*/  LDC R3, c[0x0][0x230] ;  /* 0x00008c00ff037b82 */ /* 0x000e660000000800 */
[----:B------:R4:W-:Y:S04]  /*2a960*/  LDGSTS.E [R252+-0x4fff8], desc[UR8][R152.64], !P6 ;  /* 0xb000800098fc7fae */ /* 0x0009e8000f121848 */
[----:B------:R4:W-:Y:S01]  /*2a970*/  LDGSTS.E [R233+-0x4bff8], desc[UR8][R22.64], !P6 ;  /* 0xb400800016e97fae */ /* 0x0009e2000f121848 */
[----:B--2---:R-:W-:-:S04]  /*2a980*/  IMAD.WIDE R220, R2, 0x4, R220 ;  /* 0x0000000402dc7825 */ /* 0x004fc800078e02dc */
[C---:B----4-:R-:W-:Y:S01]  /*2a990*/  IMAD.WIDE R154, R2.reuse, 0x4, R226 ;  /* 0x00000004029a7825 */ /* 0x050fe200078e02e2 */
[----:B------:R2:W-:Y:S03]  /*2a9a0*/  STL.64 [R1+0x7d0], R220 ;  /* 0x0007d0dc01007387 */ /* 0x0005e60000100a00 */
[C---:B------:R-:W-:Y:S01]  /*2a9b0*/  IMAD.WIDE R152, R2.reuse, 0x4, R224 ;  /* 0x0000000402987825 */ /* 0x040fe200078e02e0 */
[----:B------:R-:W-:Y:S03]  /*2a9c0*/  STL.64 [R1+0x7c8], R154 ;  /* 0x0007c89a01007387 */ /* 0x000fe60000100a00 */
[----:B------:R-:W-:Y:S01]  /*2a9d0*/  IMAD.WIDE R22, R2, 0x4, R222 ;  /* 0x0000000402167825 */ /* 0x000fe200078e02de */
[----:B------:R-:W-:Y:S04]  /*2a9e0*/  LDGSTS.E [R214+-0x47ff8], desc[UR8][R220.64], !P6 ;  /* 0xb8008000dcd67fae */ /* 0x000fe8000f121848 */
[----:B------:R-:W-:Y:S04]  /*2a9f0*/  LDGSTS.E [R5+-0x43ff8], desc[UR8][R154.64], !P6 ;  /* 0xbc0080009a057fae */ /* 0x000fe8000f121848 */
[----:B------:R3:W-:Y:S04]  /*2aa00*/  LDGSTS.E [R252+-0x4fff4], desc[UR8][R152.64], !P5 ;  /* 0xb000c00098fc7fae */ /* 0x0007e8000e921848 */
[----:B--2---:R-:W2:Y:S04]  /*2aa10*/  LDL.LU.64 R220, [R1+0x2a0] ;  /* 0x0002a00001dc7983 */ /* 0x004ea80000300a00 */
[----:B------:R3:W-:Y:S04]  /*2aa20*/  STL.64 [R1+0x7c0], R152 ;  /* 0x0007c09801007387 */ /* 0x0007e80000100a00 */
[----:B------:R-:W4:Y:S04]  /*2aa30*/  LDL.LU.64 R226, [R1+0x298] ;  /* 0x0002980001e27983 */ /* 0x000f280000300a00 */
[----:B------:R1:W-:Y:S04]  /*2aa40*/  STL.64 [R1+0x7b8], R22 ;  /* 0x0007b81601007387 */ /* 0x0003e80000100a00 */
[----:B------:R-:W4:Y:S04]  /*2aa50*/  LDL.LU.64 R224, [R1+0x290] ;  /* 0x0002900001e07983 */ /* 0x000f280000300a00 */
[----:B------:R-:W4:Y:S01]  /*2aa60*/  LDL.LU.64 R222, [R1+0x288] ;  /* 0x0002880001de7983 */ /* 0x000f220000300a00 */
[----:B---3--:R-:W-:-:S03]  /*2aa70*/  VIADD R152, R4, 0xfffffeb6 ;  /* 0xfffffeb604987836 */ /* 0x008fc60000000000 */
[----:B------:R1:W-:Y:S01]  /*2aa80*/  LDGSTS.E [R233+-0x4bff4], desc[UR8][R22.64], !P5 ;  /* 0xb400c00016e97fae */ /* 0x0003e2000e921848 */
[----:B------:R-:W-:-:S04]  /*2aa90*/  IMAD.WIDE R216, R2, 0x4, R216 ;  /* 0x0000000402d87825 */ /* 0x000fc800078e02d8 */
[C---:B------:R-:W-:Y:S01]  /*2aaa0*/  IMAD.WIDE R154, R2.reuse, 0x4, R230 ;  /* 0x00000004029a7825 */ /* 0x040fe200078e02e6 */
[----:B------:R3:W-:Y:S03]  /*2aab0*/  STL.64 [R1+0x7b0], R216 ;  /* 0x0007b0d801007387 */ /* 0x0007e60000100a00 */
[C---:B-1----:R-:W-:Y:S01]  /*2aac0*/  IMAD.WIDE R22, R2.reuse, 0x4, R228 ;  /* 0x0000000402167825 */ /* 0x042fe200078e02e4 */
[----:B------:R4:W-:Y:S03]  /*2aad0*/  STL.64 [R1+0x7a8], R154 ;  /* 0x0007a89a01007387 */ /* 0x0009e60000100a00 */
[----:B------:R-:W-:Y:S01]  /*2aae0*/  IMAD.WIDE R4, R2, 0x4, R218 ;  /* 0x0000000402047825 */ /* 0x000fe200078e02da */
[----:B------:R-:W-:Y:S04]  /*2aaf0*/  LDGSTS.E [R214+-0x47ff4], desc[UR8][R216.64], !P5 ;  /* 0xb800c000d8d67fae */ /* 0x000fe8000e921848 */
[----:B------:R-:W4:Y:S04]  /*2ab00*/  LDL.LU.64 R214, [R1+0x280] ;  /* 0x0002800001d67983 */ /* 0x000f280000300a00 */
[----:B------:R1:W-:Y:S04]  /*2ab10*/  STL.64 [R1+0x7a0], R22 ;  /* 0x0007a01601007387 */ /* 0x0003e80000100a00 */
[----:B------:R-:W4:Y:S04]  /*2ab20*/  LDL.LU.64 R228, [R1+0x278] ;  /* 0x0002780001e47983 */ /* 0x000f280000300a00 */
[----:B------:R1:W-:Y:S04]  /*2ab30*/  STL.64 [R1+0x798], R4 ;  /* 0x0007980401007387 */ /* 0x0003e80000100a00 */
[----:B------:R-:W4:Y:S04]  /*2ab40*/  LDL.LU.64 R218, [R1+0x270] ;  /* 0x0002700001da7983 */ /* 0x000f280000300a00 */
[----:B---3--:R-:W3:Y:S01]  /*2ab50*/  LDL.LU.64 R216, [R1+0x260] ;  /* 0x0002600001d87983 */ /* 0x008ee20000300a00 */
[----:B------:R-:W-:Y:S01]  /*2ab60*/  VIADD R153, R7, 0x100000 ;  /* 0x0010000007997836 */ /* 0x000fe20000000000 */
[C---:B------:R-:W-:Y:S01]  /*2ab70*/  IADD3 R252, R8.reuse, 0x100000, RZ ;  /* 0x0010000008fc7810 */ /* 0x040fe20007ffe0ff */
[----:B------:R-:W-:-:S03]  /*2ab80*/  VIADD R233, R8, 0x100000 ;  /* 0x0010000008e97836 */ /* 0x000fc60000000000 */
[----:B------:R1:W-:Y:S04]  /*2ab90*/  LDGSTS.E [R153+-0x43ff4], desc[UR8][R154.64], !P5 ;  /* 0xbc00c0009a997fae */ /* 0x0003e8000e921848 */
[----:B------:R4:W-:Y:S04]  /*2aba0*/  LDGSTS.E [R252+-0x60000], desc[UR8][R22.64], !P0 ;  /* 0xa000000016fc7fae */ /* 0x0009e8000c121848 */
[----:B------:R4:W-:Y:S01]  /*2abb0*/  LDGSTS.E [R233+-0x5c000], desc[UR8][R4.64], !P0 ;  /* 0xa400000004e97fae */ /* 0x0009e2000c121848 */
[----:B-1----:R-:W-:Y:S01]  /*2abc0*/  IADD3 R153, R8, 0x100000, RZ ;  /* 0x0010000008997810 */ /* 0x002fe20007ffe0ff */
[----:B--2---:R-:W-:Y:S01]  /*2abd0*/  IMAD.WIDE R220, R2, 0x4, R220 ;  /* 0x0000000402dc7825 */ /* 0x004fe200078e02dc */
[----:B------:R-:W-:-:S03]  /*2abe0*/  ISETP.GE.U32.AND P5, PT, R152, 0x7ffffe77, PT ;  /* 0x7ffffe779800780c */ /* 0x000fc60003fa6070 */
[C---:B----4-:R-:W-:Y:S01]  /*2abf0*/  IMAD.WIDE R154, R2.reuse, 0x4, R226 ;  /* 0x00000004029a7825 */ /* 0x050fe200078e02e2 */
[----:B------:R1:W-:Y:S04]  /*2ac00*/  STL.64 [R1+0x790], R220 ;  /* 0x000790dc01007387 */ /* 0x0003e80000100a00 */
[----:B------:R2:W-:Y:S01]  /*2ac10*/  STL.64 [R1+0x788], R154 ;  /* 0x0007889a01007387 */ /* 0x0005e20000100a00 */
[----:B------:R-:W-:-:S03]  /*2ac20*/  IMAD.WIDE R22, R2, 0x4, R224 ;  /* 0x0000000402167825 */ /* 0x000fc600078e02e0 */
[----:B------:R-:W-:Y:S01]  /*2ac30*/  LDGSTS.E [R153+-0x58000], desc[UR8][R220.64], !P0 ;  /* 0xa8000000dc997fae */ /* 0x000fe2000c121848 */
[----:B------:R-:W-:-:S04]  /*2ac40*/  IMAD.WIDE R4, R2, 0x4, R222 ;  /* 0x0000000402047825 */ /* 0x000fc800078e02de */
[----:B------:R-:W-:Y:S01]  /*2ac50*/  VIADD R152, R8, 0x100000 ;  /* 0x0010000008987836 */ /* 0x000fe20000000000 */
[----:B-1----:R-:W4:Y:S04]  /*2ac60*/  LDL.LU.64 R220, [R1+0x258] ;  /* 0x0002580001dc7983 */ /* 0x002f280000300a00 */
[----:B------:R1:W-:Y:S04]  /*2ac70*/  STL.64 [R1+0x780], R22 ;  /* 0x0007801601007387 */ /* 0x0003e80000100a00 */
[----:B------:R3:W-:Y:S04]  /*2ac80*/  STL.64 [R1+0x778], R4 ;  /* 0x0007780401007387 */ /* 0x0007e80000100a00 */
[----:B------:R-:W4:Y:S04]  /*2ac90*/  LDL.LU.64 R226, [R1+0x248] ;  /* 0x0002480001e27983 */ /* 0x000f280000300a00 */
[----:B------:R-:W4:Y:S04]  /*2aca0*/  LDL.LU.64 R224, [R1+0x240] ;  /* 0x0002400001e07983 */ /* 0x000f280000300a00 */
[----:B------:R-:W4:Y:S04]  /*2acb0*/  LDL.LU.64 R222, [R1+0x230] ;  /* 0x0002300001de7983 */ /* 0x000f280000300a00 */
[----:B------:R2:W-:Y:S04]  /*2acc0*/  LDGSTS.E [R152+-0x54000], desc[UR8][R154.64], !P0 ;  /* 0xac0000009a987fae */ /* 0x0005e8000c121848 */
[----:B------:R1:W-:Y:S04]  /*2acd0*/  LDGSTS.E [R252+-0x5fffc], desc[UR8][R22.64], !P4 ;  /* 0xa000400016fc7fae */ /* 0x0003e8000e121848 */
[----:B------:R3:W-:Y:S01]  /*2ace0*/  LDGSTS.E [R233+-0x5bffc], desc[UR8][R4.64], !P4 ;  /* 0xa400400004e97fae */ /* 0x0007e2000e121848 */
[----:B------:R-:W-:-:S04]  /*2acf0*/  IMAD.WIDE R214, R2, 0x4, R214 ;  /* 0x0000000402d67825 */ /* 0x000fc800078e02d6 */
[C---:B--2---:R-:W-:Y:S01]  /*2ad00*/  IMAD.WIDE R154, R2.reuse, 0x4, R228 ;  /* 0x00000004029a7825 */ /* 0x044fe200078e02e4 */
[----:B------:R2:W-:Y:S04]  /*2ad10*/  STL.64 [R1+0x770], R214 ;  /* 0x000770d601007387 */ /* 0x0005e80000100a00 */
[----:B------:R4:W-:Y:S01]  /*2ad20*/  STL.64 [R1+0x768], R154 ;  /* 0x0007689a01007387 */ /* 0x0009e20000100a00 */
[----:B-1----:R-:W-:-:S03]  /*2ad30*/  IMAD.WIDE R22, R2, 0x4, R218 ;  /* 0x0000000402167825 */ /* 0x002fc600078e02da */
[----:B------:R-:W-:Y:S01]  /*2ad40*/  LDGSTS.E [R153+-0x57ffc], desc[UR8][R214.64], !P4 ;  /* 0xa8004000d6997fae */ /* 0x000fe2000e121848 */
[----:B---3--:R-:W-:-:S03]  /*2ad50*/  IMAD.WIDE R4, R2, 0x4, R216 ;  /* 0x0000000402047825 */ /* 0x008fc600078e02d8 */
[----:B------:R1:W-:Y:S04]  /*2ad60*/  LDGSTS.E [R152+-0x53ffc], desc[UR8][R154.64], !P4 ;  /* 0xac0040009a987fae */ /* 0x0003e8000e121848 */
[----:B------:R3:W-:Y:S04]  /*2ad70*/  LDGSTS.E [R252+-0x5fff8], desc[UR8][R22.64], !P3 ;  /* 0xa000800016fc7fae */ /* 0x0007e8000d921848 */
[----:B--2---:R-:W2:Y:S04]  /*2ad80*/  LDL.LU.64 R214, [R1+0x228] ;  /* 0x0002280001d67983 */ /* 0x004ea80000300a00 */
[----:B------:R3:W-:Y:S04]  /*2ad90*/  STL.64 [R1+0x760], R22 ;  /* 0x0007601601007387 */ /* 0x0007e80000100a00 */
[----:B------:R3:W-:Y:S04]  /*2ada0*/  STL.64 [R1+0x758], R4 ;  /* 0x0007580401007387 */ /* 0x0007e80000100a00 */
[----:B------:R-:W2:Y:S04]  /*2adb0*/  LDL.LU.64 R228, [R1+0x218] ;  /* 0x0002180001e47983 */ /* 0x000ea80000300a00 */
[----:B------:R-:W2:Y:S04]  /*2adc0*/  LDL.LU.64 R218, [R1+0x210] ;  /* 0x0002100001da7983 */ /* 0x000ea80000300a00 */
[----:B------:R-:W2:Y:S04]  /*2add0*/  LDL.LU.64 R216, [R1+0x200] ;  /* 0x0002000001d87983 */ /* 0x000ea80000300a00 */
[----:B------:R3:W-:Y:S01]  /*2ade0*/  LDGSTS.E [R233+-0x5bff8], desc[UR8][R4.64], !P3 ;  /* 0xa400800004e97fae */ /* 0x0007e2000d921848 */
[----:B----4-:R-:W-:-:S05]  /*2adf0*/  IMAD.WIDE R220, R2, 0x4, R220 ;  /* 0x0000000402dc7825 */ /* 0x010fca00078e02dc */
[----:B------:R4:W-:Y:S04]  /*2ae00*/  STL.64 [R1+0x750], R220 ;  /* 0x000750dc01007387 */ /* 0x0009e80000100a00 */
[----:B------:R-:W-:Y:S01]  /*2ae10*/  LDGSTS.E [R153+-0x57ff8], desc[UR8][R220.64], !P3 ;  /* 0xa8008000dc997fae */ /* 0x000fe2000d921848 */
[----:B-1----:R-:W-:-:S04]  /*2ae20*/  IMAD.WIDE R154, R2, 0x4, R226 ;  /* 0x00000004029a7825 */ /* 0x002fc800078e02e2 */
[C---:B---3--:R-:W-:Y:S01]  /*2ae30*/  IMAD.WIDE R22, R2.reuse, 0x4, R224 ;  /* 0x0000000402167825 */ /* 0x048fe200078e02e0 */
[----:B------:R1:W-:Y:S03]  /*2ae40*/  STL.64 [R1+0x748], R154 ;  /* 0x0007489a01007387 */ /* 0x0003e60000100a00 */
[----:B------:R-:W-:Y:S01]  /*2ae50*/  IMAD.WIDE R4, R2, 0x4, R222 ;  /* 0x0000000402047825 */ /* 0x000fe200078e02de */
[----:B------:R3:W-:Y:S04]  /*2ae60*/  STL.64 [R1+0x740], R22 ;  /* 0x0007401601007387 */ /* 0x0007e80000100a00 */
[----:B------:R3:W-:Y:S04]  /*2ae70*/  STL.64 [R1+0x738], R4 ;  /* 0x0007380401007387 */ /* 0x0007e80000100a00 */
[----:B----4-:R-:W4:Y:S04]  /*2ae80*/  LDL.LU.64 R220, [R1+0x1f8] ;  /* 0x0001f80001dc7983 */ /* 0x010f280000300a00 */
[----:B------:R-:W4:Y:S04]  /*2ae90*/  LDL.LU.64 R226, [R1+0x1e8] ;  /* 0x0001e80001e27983 */ /* 0x000f280000300a00 */
[----:B------:R-:W4:Y:S04]  /*2aea0*/  LDL.LU.64 R224, [R1+0x1e0] ;  /* 0x0001e00001e07983 */ /* 0x000f280000300a00 */
[----:B------:R-:W4:Y:S04]  /*2aeb0*/  LDL.LU.64 R222, [R1+0x1d0] ;  /* 0x0001d00001de7983 */ /* 0x000f280000300a00 */
[----:B------:R1:W-:Y:S04]  /*2aec0*/  LDGSTS.E [R152+-0x53ff8], desc[UR8][R154.64], !P3 ;  /* 0xac0080009a987fae */ /* 0x0003e8000d921848 */
[----:B------:R3:W-:Y:S01]  /*2aed0*/  LDGSTS.E [R252+-0x5fff4], desc[UR8][R22.64], !P2 ;  /* 0xa000c00016fc7fae */ /* 0x0007e2000d121848 */
[----:B------:R-:W-:Y:S01]  /*2aee0*/  IADD3 R0, R0, -0x149, RZ ;  /* 0xfffffeb700007810 */ /* 0x000fe20007ffe0ff */
[----:B------:R-:W-:-:S02]  /*2aef0*/  VIADD R3, R3, 0xfffffeb5 ;  /* 0xfffffeb503037836 */ /* 0x000fc40000000000 */
[----:B------:R3:W-:Y:S01]  /*2af00*/  LDGSTS.E [R233+-0x5bff4], desc[UR8][R4.64], !P2 ;  /* 0xa400c00004e97fae */ /* 0x0007e2000d121848 */
[----:B--2---:R-:W-:-:S04]  /*2af10*/  IMAD.WIDE R214, R2, 0x4, R214 ;  /* 0x0000000402d67825 */ /* 0x004fc800078e02d6 */
[C---:B-1----:R-:W-:Y:S01]  /*2af20*/  IMAD.WIDE R154, R2.reuse, 0x4, R228 ;  /* 0x00000004029a7825 */ /* 0x042fe200078e02e4 */
[----:B------:R1:W-:Y:S03]  /*2af30*/  STL.64 [R1+0x730], R214 ;  /* 0x000730d601007387 */ /* 0x0003e60000100a00 */
[C---:B------:R-:W-:Y:S01]  /*2af40*/  IMAD.WIDE R152, R2.reuse, 0x4, R218 ;  /* 0x0000000402987825 */ /* 0x040fe200078e02da */
[----:B------:R2:W-:Y:S03]  /*2af50*/  STL.64 [R1+0x728], R154 ;  /* 0x0007289a01007387 */ /* 0x0005e60000100a00 */
[----:B---3--:R-:W-:Y:S01]  /*2af60*/  IMAD.WIDE R22, R2, 0x4, R216 ;  /* 0x0000000402167825 */ /* 0x008fe200078e02d8 */
[----:B------:R3:W-:Y:S01]  /*2af70*/  STL.64 [R1+0x720], R152 ;  /* 0x0007209801007387 */ /* 0x0007e20000100a00 */
[----:B------:R-:W-:Y:S01]  /*2af80*/  ISETP.GE.U32.AND P6, PT, R0, 0x7ffffe78, PT ;  /* 0x7ffffe780000780c */ /* 0x000fe20003fc6070 */
[----:B------:R-:W3:Y:S02]  /*2af90*/  LDC R4, c[0x0][0x230] ;  /* 0x00008c00ff047b82 */ /* 0x000ee40000000800 */
[----:B------:R3:W-:Y:S04]  /*2afa0*/  STL.64 [R1+0x718], R22 ;  /* 0x0007181601007387 */ /* 0x0007e80000100a00 */
[----:B------:R-:W3:Y:S02]  /*2afb0*/  LDL.LU.64 R216, [R1+0x1c8] ;  /* 0x0001c80001d87983 */ /* 0x000ee40000300a00 */
[----:B------:R-:W1:Y:S02]  /*2afc0*/  LDC R0, c[0x0][0x230] ;  /* 0x00008c00ff007b82 */ /* 0x000e640000000800 */
[----:B------:R-:W3:Y:S04]  /*2afd0*/  LDL.LU.64 R230, [R1+0x1b8] ;  /* 0x0001b80001e67983 */ /* 0x000ee80000300a00 */
[----:B------:R-:W3:Y:S04]  /*2afe0*/  LDL.LU.64 R228, [R1+0x1b0] ;  /* 0x0001b00001e47983 */ /* 0x000ee80000300a00 */
[----:B------:R-:W3:Y:S01]  /*2aff0*/  LDL.LU.64 R218, [R1+0x1a0] ;  /* 0x0001a00001da7983 */ /* 0x000ee20000300a00 */
[----:B------:R-:W-:-:S02]  /*2b000*/  ISETP.GE.U32.AND P0, PT, R3, 0x7ffffe76, PT ;  /* 0x7ffffe760300780c */ /* 0x000fc40003f06070 */
[----:B------:R-:W2:Y:S01]  /*2b010*/  LDC R3, c[0x0][0x230] ;  /* 0x00008c00ff037b82 */ /* 0x000ea20000000800 */
[----:B-1----:R-:W-:-:S05]  /*2b020*/  VIADD R0, R0, 0xfffffeb4 ;  /* 0xfffffeb400007836 */ /* 0x002fca0000000000 */
[----:B------:R-:W-:Y:S02]  /*2b030*/  ISETP.GE.U32.AND P4, PT, R0, 0x7ffffe75, PT ;  /* 0x7ffffe750000780c */ /* 0x000fe40003f86070 */
[----:B------:R-:W1:Y:S01]  /*2b040*/  LDC R0, c[0x0][0x230] ;  /* 0x00008c00ff007b82 */ /* 0x000e620000000800 */
[----:B--2---:R-:W-:-:S04]  /*2b050*/  IADD3 R3, R3, -0x165, RZ ;  /* 0xfffffe9b03037810 */ /* 0x004fc80007ffe0ff */
[----:B------:R-:W-:Y:S01]  /*2b060*/  ISETP.GE.U32.AND P3, PT, R3, 0x7ffffe5c, PT ;  /* 0x7ffffe5c0300780c */ /* 0x000fe20003f66070 */
[C---:B------:R-:W-:Y:S02]  /*2b070*/  VIADD R5, R8.reuse, 0x100000 ;  /* 0x0010000008057836 */ /* 0x040fe40000000000 */
[----:B------:R-:W-:Y:S02]  /*2b080*/  VIADD R3, R8, 0x100000 ;  /* 0x0010000008037836 */ /* 0x000fe40000000000 */
[----:B----4-:R-:W-:Y:S01]  /*2b090*/  IMAD.WIDE R220, R2, 0x4, R220 ;  /* 0x0000000402dc7825 */ /* 0x010fe200078e02dc */
[----:B------:R2:W-:Y:S04]  /*2b0a0*/  LDGSTS.E [R5+-0x57ff4], desc[UR8][R214.64], !P2 ;  /* 0xa800c000d6057fae */ /* 0x0005e8000d121848 */
[----:B------:R4:W-:Y:S01]  /*2b0b0*/  LDGSTS.E [R3+-0x53ff4], desc[UR8][R154.64], !P2 ;  /* 0xac00c0009a037fae */ /* 0x0009e2000d121848 */
[----:B-1----:R-:W-:-:S03]  /*2b0c0*/  IADD3 R0, R0, -0x166, RZ ;  /* 0xfffffe9a00007810 */ /* 0x002fc60007ffe0ff */
[----:B------:R3:W-:Y:S01]  /*2b0d0*/  LDGSTS.E [R252+-0x50000], desc[UR8][R152.64], !P3 ;  /* 0xb000000098fc7fae */ /* 0x0007e2000d921848 */
[----:B------:R-:W-:-:S03]  /*2b0e0*/  ISETP.GE.U32.AND P2, PT, R0, 0x7ffffe5b, PT ;  /* 0x7ffffe5b0000780c */ /* 0x000fc60003f46070 */
[----:B------:R1:W-:Y:S01]  /*2b0f0*/  LDGSTS.E [R233+-0x4c000], desc[UR8][R22.64], !P3 ;  /* 0xb400000016e97fae */ /* 0x0003e2000d921848 */
[----:B--2---:R-:W-:Y:S01]  /*2b100*/  VIADD R214, R8, 0x100000 ;  /* 0x0010000008d67836 */ /* 0x004fe20000000000 */
[----:B------:R-:W2:Y:S01]  /*2b110*/  LDC R0, c[0x0][0x230] ;  /* 0x00008c00ff007b82 */ /* 0x000ea20000000800 */
[C---:B----4-:R-:W-:Y:S01]  /*2b120*/  IMAD.WIDE R154, R2.reuse, 0x4, R226 ;  /* 0x00000004029a7825 */ /* 0x050fe200078e02e2 */
[----:B------:R4:W-:Y:S03]  /*2b130*/  STL.64 [R1+0x710], R220 ;  /* 0x000710dc01007387 */ /* 0x0009e60000100a00 */
[C---:B---3--:R-:W-:Y:S01]  /*2b140*/  IMAD.WIDE R152, R2.reuse, 0x4, R224 ;  /* 0x0000000402987825 */ /* 0x048fe200078e02e0 */
[----:B------:R3:W-:Y:S02]  /*2b150*/  STL.64 [R1+0x708], R154 ;  /* 0x0007089a01007387 */ /* 0x0007e40000100a00 */
[----:B------:R-:W2:Y:S01]  /*2b160*/  LDC R3, c[0x0][0x230] ;  /* 0x00008c00ff037b82 */ /* 0x000ea20000000800 */
[C---:B-1----:R-:W-:Y:S01]  /*2b170*/  IMAD.WIDE R22, R2.reuse, 0x4, R222 ;  /* 0x0000000402167825 */ /* 0x042fe200078e02de */
[----:B------:R1:W-:Y:S04]  /*2b180*/  STL.64 [R1+0x700], R152 ;  /* 0x0007009801007387 */ /* 0x0003e80000100a00 */
[----:B------:R-:W-:Y:S04]  /*2b190*/  LDGSTS.E [R214+-0x48000], desc[UR8][R220.64], !P3 ;  /* 0xb8000000dcd67fae */ /* 0x000fe8000d921848 */
[----:B------:R1:W-:Y:S04]  /*2b1a0*/  STL.64 [R1+0x6f8], R22 ;  /* 0x0006f81601007387 */ /* 0x0003e80000100a00 */
[----:B------:R3:W-:Y:S04]  /*2b1b0*/  LDGSTS.E [R5+-0x44000], desc[UR8][R154.64], !P3 ;  /* 0xbc0000009a057fae */ /* 0x0007e8000d921848 */
[----:B----4-:R-:W4:Y:S04]  /*2b1c0*/  LDL.LU.64 R220, [R1+0x198] ;  /* 0x0001980001dc7983 */ /* 0x010f280000300a00 */
[----:B------:R-:W4:Y:S04]  /*2b1d0*/  LDL.LU.64 R226, [R1+0x188] ;  /* 0x0001880001e27983 */ /* 0x000f280000300a00 */
[----:B------:R-:W4:Y:S04]  /*2b1e0*/  LDL.LU.64 R224, [R1+0x180] ;  /* 0x0001800001e07983 */ /* 0x000f280000300a00 */
[----:B------:R-:W4:Y:S04]  /*2b1f0*/  LDL.LU.64 R222, [R1+0x178] ;  /* 0x0001780001de7983 */ /* 0x000f280000300a00 */
[----:B------:R1:W-:Y:S04]  /*2b200*/  LDGSTS.E [R252+-0x4fffc], desc[UR8][R152.64], !P2 ;  /* 0xb000400098fc7fae */ /* 0x0003e8000d121848 */
[----:B------:R2:W-:Y:S01]  /*2b210*/  LDGSTS.E [R233+-0x4bffc], desc[UR8][R22.64], !P2 ;  /* 0xb400400016e97fae */ /* 0x0005e2000d121848 */
[----:B------:R-:W-:-:S04]  /*2b220*/  IMAD.WIDE R216, R2, 0x4, R216 ;  /* 0x0000000402d87825 */ /* 0x000fc800078e02d8 */
[C---:B---3--:R-:W-:Y:S01]  /*2b230*/  IMAD.WIDE R154, R2.reuse, 0x4, R230 ;  /* 0x00000004029a7825 */ /* 0x048fe200078e02e6 */
[----:B------:R3:W-:Y:S03]  /*2b240*/  STL.64 [R1+0x6f0], R216 ;  /* 0x0006f0d801007387 */ /* 0x0007e60000100a00 */
[C---:B-1----:R-:W-:Y:S01]  /*2b250*/  IMAD.WIDE R152, R2.reuse, 0x4, R228 ;  /* 0x0000000402987825 */ /* 0x042fe200078e02e4 */
[----:B------:R1:W-:Y:S03]  /*2b260*/  STL.64 [R1+0x6e8], R154 ;  /* 0x0006e89a01007387 */ /* 0x0003e60000100a00 */
[----:B--2---:R-:W-:Y:S01]  /*2b270*/  IMAD.WIDE R22, R2, 0x4, R218 ;  /* 0x0000000402167825 */ /* 0x004fe200078e02da */
[----:B------:R2:W-:Y:S04]  /*2b280*/  STL.64 [R1+0x6e0], R152 ;  /* 0x0006e09801007387 */ /* 0x0005e80000100a00 */
[----:B------:R-:W-:Y:S04]  /*2b290*/  LDGSTS.E [R214+-0x47ffc], desc[UR8][R216.64], !P2 ;  /* 0xb8004000d8d67fae */ /* 0x000fe8000d121848 */
[----:B------:R2:W-:Y:S01]  /*2b2a0*/  STL.64 [R1+0x6d8], R22 ;  /* 0x0006d81601007387 */ /* 0x0005e20000100a00 */
[----:B------:R-:W-:Y:S01]  /*2b2b0*/  VIADD R4, R4, 0xfffffe99 ;  /* 0xfffffe9904047836 */ /* 0x000fe20000000000 */
[----:B------:R-:W-:-:S02]  /*2b2c0*/  IADD3 R3, R3, -0x168, RZ ;  /* 0xfffffe9803037810 */ /* 0x000fc40007ffe0ff */
[----:B------:R1:W-:Y:S04]  /*2b2d0*/  LDGSTS.E [R5+-0x43ffc], desc[UR8][R154.64], !P2 ;  /* 0xbc0040009a057fae */ /* 0x0003e8000d121848 */
[----:B---3--:R-:W3:Y:S04]  /*2b2e0*/  LDL.LU.64 R216, [R1+0x170] ;  /* 0x0001700001d87983 */ /* 0x008ee80000300a00 */
[----:B------:R-:W3:Y:S04]  /*2b2f0*/  LDL.LU.64 R230, [R1+0x168] ;  /* 0x0001680001e67983 */ /* 0x000ee80000300a00 */
[----:B------:R-:W3:Y:S04]  /*2b300*/  LDL.LU.64 R228, [R1+0x160] ;  /* 0x0001600001e47983 */ /* 0x000ee80000300a00 */
[----:B------:R-:W3:Y:S01]  /*2b310*/  LDL.LU.64 R218, [R1+0x158] ;  /* 0x0001580001da7983 */ /* 0x000ee20000300a00 */
[----:B------:R-:W-:-:S02]  /*2b320*/  ISETP.GE.U32.AND P3, PT, R4, 0x7ffffe5a, PT ;  /* 0x7ffffe5a0400780c */ /* 0x000fc40003f66070 */
[----:B------:R-:W2:Y:S01]  /*2b330*/  LDC R4, c[0x0][0x230] ;  /* 0x00008c00ff047b82 */ /* 0x000ea20000000800 */
[----:B------:R-:W-:-:S07]  /*2b340*/  ISETP.GE.U32.AND P2, PT, R3, 0x7ffffe59, PT ;  /* 0x7ffffe590300780c */ /* 0x000fce0003f46070 */
[----:B------:R-:W3:Y:S03]  /*2b350*/  LDC R3, c[0x0][0x230] ;  /* 0x00008c00ff037b82 */ /* 0x000ee60000000800 */
[----:B------:R2:W-:Y:S04]  /*2b360*/  LDGSTS.E [R252+-0x4fff8], desc[UR8][R152.64], !P3 ;  /* 0xb000800098fc7fae */ /* 0x0005e8000d921848 */
[----:B------:R2:W-:Y:S01]  /*2b370*/  LDGSTS.E [R233+-0x4bff8], desc[UR8][R22.64], !P3 ;  /* 0xb400800016e97fae */ /* 0x0005e2000d921848 */
[----:B----4-:R-:W-:-:S04]  /*2b380*/  IMAD.WIDE R220, R2, 0x4, R220 ;  /* 0x0000000402dc7825 */ /* 0x010fc800078e02dc */
[C---:B-1----:R-:W-:Y:S01]  /*2b390*/  IMAD.WIDE R154, R2.reuse, 0x4, R226 ;  /* 0x00000004029a7825 */ /* 0x042fe200078e02e2 */
[----:B------:R1:W-:Y:S03]  /*2b3a0*/  STL.64 [R1+0x6d0], R220 ;  /* 0x0006d0dc01007387 */ /* 0x0003e60000100a00 */
[C---:B--2---:R-:W-:Y:S01]  /*2b3b0*/  IMAD.WIDE R152, R2.reuse, 0x4, R224 ;  /* 0x0000000402987825 */ /* 0x044fe200078e02e0 */
[----:B------:R-:W-:Y:S03]  /*2b3c0*/  STL.64 [R1+0x6c8], R154 ;  /* 0x0006c89a01007387 */ /* 0x000fe60000100a00 */
[----:B------:R-:W-:Y:S01]  /*2b3d0*/  IMAD.WIDE R22, R2, 0x4, R222 ;  /* 0x0000000402167825 */ /* 0x000fe200078e02de */
[----:B------:R-:W-:Y:S04]  /*2b3e0*/  LDGSTS.E [R214+-0x47ff8], desc[UR8][R220.64], !P3 ;  /* 0xb8008000dcd67fae */ /* 0x000fe8000d921848 */
[----:B------:R-:W-:Y:S04]  /*2b3f0*/  LDGSTS.E [R5+-0x43ff8], desc[UR8][R154.64], !P3 ;  /* 0xbc0080009a057fae */ /* 0x000fe8000d921848 */
[----:B------:R2:W-:Y:S04]  /*2b400*/  LDGSTS.E [R252+-0x4fff4], desc[UR8][R152.64], !P2 ;  /* 0xb000c00098fc7fae */ /* 0x0005e8000d121848 */
[----:B-1----:R-:W4:Y:S04]  /*2b410*/  LDL.LU.64 R220, [R1+0x150] ;  /* 0x0001500001dc7983 */ /* 0x002f280000300a00 */
[----:B------:R2:W-:Y:S04]  /*2b420*/  STL.64 [R1+0x6c0], R152 ;  /* 0x0006c09801007387 */ /* 0x0005e80000100a00 */
[----:B------:R-:W4:Y:S04]  /*2b430*/  LDL.LU.64 R222, [R1+0x148] ;  /* 0x0001480001de7983 */ /* 0x000f280000300a00 */
[----:B------:R1:W-:Y:S04]  /*2b440*/  STL.64 [R1+0x6b8], R22 ;  /* 0x0006b81601007387 */ /* 0x0003e80000100a00 */
[----:B------:R-:W4:Y:S04]  /*2b450*/  LDL.LU.64 R226, [R1+0x140] ;  /* 0x0001400001e27983 */ /* 0x000f280000300a00 */
[----:B------:R-:W4:Y:S04]  /*2b460*/  LDL.LU.64 R224, [R1+0x138] ;  /* 0x0001380001e07983 */ /* 0x000f280000300a00 */
[----:B------:R1:W-:Y:S01]  /*2b470*/  LDGSTS.E [R233+-0x4bff4], desc[UR8][R22.64], !P2 ;  /* 0xb400c00016e97fae */ /* 0x0003e2000d121848 */
[----:B--2---:R-:W-:Y:S01]  /*2b480*/  VIADD R152, R4, 0xfffffeb2 ;  /* 0xfffffeb204987836 */ /* 0x004fe20000000000 */
[----:B------:R-:W-:Y:S01]  /*2b490*/  IADD3 R153, R8, 0x100000, RZ ;  /* 0x0010000008997810 */ /* 0x000fe20007ffe0ff */
[----:B------:R-:W-:-:S02]  /*2b4a0*/  VIADD R252, R9, 0x100000 ;  /* 0x0010000009fc7836 */ /* 0x000fc40000000000 */
[----:B-1----:R-:W-:Y:S02]  /*2b4b0*/  VIADD R233, R9, 0x100000 ;  /* 0x0010000009e97836 */ /* 0x002fe40000000000 */
[----:B---3--:R-:W-:-:S04]  /*2b4c0*/  IMAD.WIDE R216, R2, 0x4, R216 ;  /* 0x0000000402d87825 */ /* 0x008fc800078e02d8 */
[C---:B------:R-:W-:Y:S01]  /*2b4d0*/  IMAD.WIDE R154, R2.reuse, 0x4, R230 ;  /* 0x00000004029a7825 */ /* 0x040fe200078e02e6 */
[----:B------:R1:W-:Y:S03]  /*2b4e0*/  STL.64 [R1+0x6b0], R216 ;  /* 0x0006b0d801007387 */ /* 0x0003e60000100a00 */
[C---:B------:R-:W-:Y:S01]  /*2b4f0*/  IMAD.WIDE R22, R2.reuse, 0x4, R228 ;  /* 0x0000000402167825 */ /* 0x040fe200078e02e4 */
[----:B------:R-:W-:Y:S03]  /*2b500*/  STL.64 [R1+0x6a8], R154 ;  /* 0x0006a89a01007387 */ /* 0x000fe60000100a00 */
[----:B------:R-:W-:Y:S01]  /*2b510*/  IMAD.WIDE R4, R2, 0x4, R218 ;  /* 0x0000000402047825 */ /* 0x000fe200078e02da */
[----:B------:R-:W-:Y:S04]  /*2b520*/  LDGSTS.E [R214+-0x47ff4], desc[UR8][R216.64], !P2 ;  /* 0xb800c000d8d67fae */ /* 0x000fe8000d121848 */
[----:B------:R2:W-:Y:S04]  /*2b530*/  LDGSTS.E [R153+-0x43ff4], desc[UR8][R154.64], !P2 ;  /* 0xbc00c0009a997fae */ /* 0x0005e8000d121848 */
[----:B------:R3:W-:Y:S04]  /*2b540*/  LDGSTS.E [R252+-0x60000], desc[UR8][R22.64], !P6 ;  /* 0xa000000016fc7fae */ /* 0x0007e8000f121848 */
[----:B------:R-:W3:Y:S04]  /*2b550*/  LDL.LU.64 R214, [R1+0x130] ;  /* 0x0001300001d67983 */ /* 0x000ee80000300a00 */
[----:B------:R-:W-:Y:S04]  /*2b560*/  STL.64 [R1+0x6a0], R22 ;  /* 0x0006a01601007387 */ /* 0x000fe80000100a00 */
[----:B-1----:R-:W3:Y:S04]  /*2b570*/  LDL.LU.64 R216, [R1+0x128] ;  /* 0x0001280001d87983 */ /* 0x002ee80000300a00 */
[----:B------:R1:W-:Y:S04]  /*2b580*/  STL.64 [R1+0x698], R4 ;  /* 0x0006980401007387 */ /* 0x0003e80000100a00 */
[----:B------:R-:W3:Y:S04]  /*2b590*/  LDL.LU.64 R218, [R1+0x120] ;  /* 0x0001200001da7983 */ /* 0x000ee80000300a00 */
[----:B------:R-:W-:Y:S04]  /*2b5a0*/  LDGSTS.E [R233+-0x5c000], desc[UR8][R4.64], !P6 ;  /* 0xa400000004e97fae */ /* 0x000fe8000f121848 */
[----:B-1----:R-:W3:Y:S01]  /*2b5b0*/  LDL.LU.64 R4, [R1+0x118] ;  /* 0x0001180001047983 */ /* 0x002ee20000300a00 */
[C---:B--2---:R-:W-:Y:S01]  /*2b5c0*/  VIADD R155, R9.reuse, 0x100000 ;  /* 0x00100000099b7836 */ /* 0x044fe20000000000 */
[----:B------:R-:W-:Y:S01]  /*2b5d0*/  ISETP.GE.U32.AND P2, PT, R152, 0x7ffffe73, PT ;  /* 0x7ffffe739800780c */ /* 0x000fe20003f46070 */
[----:B------:R-:W-:Y:S01]  /*2b5e0*/  VIADD R154, R9, 0x100000 ;  /* 0x00100000099a7836 */ /* 0x000fe20000000000 */
[----:B------:R-:W-:Y:S01]  /*2b5f0*/  IADD3 R3, R3, -0x14f, RZ ;  /* 0xfffffeb103037810 */ /* 0x000fe20007ffe0ff */
[----:B----4-:R-:W-:-:S04]  /*2b600*/  IMAD.WIDE R220, R2, 0x4, R220 ;  /* 0x0000000402dc7825 */ /* 0x010fc800078e02dc */
[C---:B------:R-:W-:Y:S01]  /*2b610*/  IMAD.WIDE R222, R2.reuse, 0x4, R222 ;  /* 0x0000000402de7825 */ /* 0x040fe200078e02de */
[----:B------:R1:W-:Y:S04]  /*2b620*/  STL.64 [R1+0x690], R220 ;  /* 0x000690dc01007387 */ /* 0x0003e80000100a00 */
[----:B------:R2:W-:Y:S01]  /*2b630*/  STL.64 [R1+0x688], R222 ;  /* 0x000688de01007387 */ /* 0x0005e20000100a00 */
[----:B------:R-:W-:-:S03]  /*2b640*/  IMAD.WIDE R152, R2, 0x4, R226 ;  /* 0x0000000402987825 */ /* 0x000fc600078e02e2 */
[----:B------:R-:W-:Y:S01]  /*2b650*/  LDGSTS.E [R155+-0x58000], desc[UR8][R220.64], !P6 ;  /* 0xa8000000dc9b7fae */ /* 0x000fe2000f121848 */
[----:B---3--:R-:W-:-:S03]  /*2b660*/  IMAD.WIDE R22, R2, 0x4, R224 ;  /* 0x0000000402167825 */ /* 0x008fc600078e02e0 */
[----:B------:R-:W-:Y:S04]  /*2b670*/  LDGSTS.E [R154+-0x54000], desc[UR8][R222.64], !P6 ;  /* 0xac000000de9a7fae */ /* 0x000fe8000f121848 */
[----:B------:R-:W-:Y:S04]  /*2b680*/  LDGSTS.E [R252+-0x5fffc], desc[UR8][R152.64], !P5 ;  /* 0xa000400098fc7fae */ /* 0x000fe8000e921848 */
[----:B-1----:R-:W3:Y:S04]  /*2b690*/  LDL.LU.64 R220, [R1+0x110] ;  /* 0x0001100001dc7983 */ /* 0x002ee80000300a00 */
[----:B------:R1:W-:Y:S04]  /*2b6a0*/  STL.64 [R1+0x680], R152 ;  /* 0x0006809801007387 */ /* 0x0003e80000100a00 */
[----:B------:R4:W-:Y:S04]  /*2b6b0*/  STL.64 [R1+0x678], R22 ;  /* 0x0006781601007387 */ /* 0x0009e80000100a00 */
[----:B--2---:R-:W2:Y:S04]  /*2b6c0*/  LDL.LU.64 R222, [R1+0x108] ;  /* 0x0001080001de7983 */ /* 0x004ea80000300a00 */
[----:B------:R-:W2:Y:S04]  /*2b6d0*/  LDL.LU.64 R224, [R1+0x100] ;  /* 0x0001000001e07983 */ /* 0x000ea80000300a00 */
[----:B-1----:R-:W2:Y:S04]  /*2b6e0*/  LDL.LU.64 R152, [R1+0xf8] ;  /* 0x0000f80001987983 */ /* 0x002ea80000300a00 */
[----:B------:R-:W2:Y:S01]  /*2b6f0*/  LDL.LU.64 R226, [R1+0xf0] ;  /* 0x0000f00001e27983 */ /* 0x000ea20000300a00 */
[----:B------:R-:W-:Y:S01]  /*2b700*/  ISETP.GE.U32.AND P6, PT, R3, 0x7ffffe72, PT ;  /* 0x7ffffe720300780c */ /* 0x000fe20003fc6070 */
[----:B------:R-:W-:-:S02]  /*2b710*/  VIADD R3, R9, 0x100000 ;  /* 0x0010000009037836 */ /* 0x000fc40000000000 */
[----:B------:R4:W-:Y:S02]  /*2b720*/  LDGSTS.E [R233+-0x5bffc], desc[UR8][R22.64], !P5 ;  /* 0xa400400016e97fae */ /* 0x0009e4000e921848 */
[----:B----4-:R-:W-:Y:S01]  /*2b730*/  VIADD R22, R9, 0x100000 ;  /* 0x0010000009167836 */ /* 0x010fe20000000000 */
[----:B------:R-:W1:Y:S01]  /*2b740*/  LDC R23, c[0x0][0x230] ;  /* 0x00008c00ff177b82 */ /* 0x000e620000000800 */
[----:B------:R-:W-:-:S04]  /*2b750*/  IMAD.WIDE R214, R2, 0x4, R214 ;  /* 0x0000000402d67825 */ /* 0x000fc800078e02d6 */
[C---:B------:R-:W-:Y:S01]  /*2b760*/  IMAD.WIDE R216, R2.reuse, 0x4, R216 ;  /* 0x0000000402d87825 */ /* 0x040fe200078e02d8 */
[----:B------:R4:W-:Y:S04]  /*2b770*/  STL.64 [R1+0x670], R214 ;  /* 0x000670d601007387 */ /* 0x0009e80000100a00 */
[----:B------:R1:W-:Y:S01]  /*2b780*/  STL.64 [R1+0x668], R216 ;  /* 0x000668d801007387 */ /* 0x0003e20000100a00 */
[----:B------:R-:W-:-:S03]  /*2b790*/  IMAD.WIDE R218, R2, 0x4, R218 ;  /* 0x0000000402da7825 */ /* 0x000fc600078e02da */
[----:B------:R-:W2:Y:S04]  /*2b7a0*/  LDL.LU.64 R228, [R1+0xe8] ;  /* 0x0000e80001e47983 */ /* 0x000ea80000300a00 */
[----:B------:R-:W2:Y:S04]  /*2b7b0*/  LDL.LU.64 R230, [R1+0xe0] ;  /* 0x0000e00001e67983 */ /* 0x000ea80000300a00 */
[----:B------:R1:W-:Y:S04]  /*2b7c0*/  STL.64 [R1+0x660], R218 ;  /* 0x000660da01007387 */ /* 0x0003e80000100a00 */
[----:B------:R-:W2:Y:S01]  /*2b7d0*/  LDL.LU.64 R154, [R1+0xd8] ;  /* 0x0000d800019a7983 */ /* 0x000ea20000300a00 */
[----:B------:R-:W-:-:S03]  /*2b7e0*/  IMAD.WIDE R4, R2, 0x4, R4 ;  /* 0x0000000402047825 */ /* 0x000fc600078e0204 */
[----:B------:R1:W-:Y:S04]  /*2b7f0*/  LDGSTS.E [R22+-0x57ffc], desc[UR8][R214.64], !P5 ;  /* 0xa8004000d6167fae */ /* 0x0003e8000e921848 */
[----:B------:R-:W-:Y:S04]  /*2b800*/  LDGSTS.E [R3+-0x53ffc], desc[UR8][R216.64], !P5 ;  /* 0xac004000d8037fae */ /* 0x000fe8000e921848 */
[----:B------:R-:W-:Y:S04]  /*2b810*/  LDGSTS.E [R252+-0x5fff8], desc[UR8][R218.64], !P0 ;  /* 0xa0008000dafc7fae */ /* 0x000fe8000c121848 */
[----:B----4-:R-:W4:Y:S01]  /*2b820*/  LDL.LU.64 R214, [R1+0x1e70] ;  /* 0x001e700001d67983 */ /* 0x010f220000300a00 */
[----:B------:R-:W-:Y:S01]  /*2b830*/  VIADD R0, R0, 0xfffffeb3 ;  /* 0xfffffeb300007836 */ /* 0x000fe20000000000 */
[----:B-1----:R-:W1:Y:S02]  /*2b840*/  LDC R22, c[0x0][0x230] ;  /* 0x00008c00ff167b82 */ /* 0x002e640000000800 */
[----:B------:R-:W4:Y:S04]  /*2b850*/  LDL.LU.64 R216, [R1+0x1e68] ;  /* 0x001e680001d87983 */ /* 0x000f280000300a00 */
[----:B------:R1:W-:Y:S04]  /*2b860*/  STL.64 [R1+0x658], R4 ;  /* 0x0006580401007387 */ /* 0x0003e80000100a00 */
[----:B------:R-:W4:Y:S04]  /*2b870*/  LDL.LU.64 R218, [R1+0x1e60] ;  /* 0x001e600001da7983 */ /* 0x000f280000300a00 */
[----:B------:R-:W-:Y:S04]  /*2b880*/  LDGSTS.E [R233+-0x5bff8], desc[UR8][R4.64], !P0 ;  /* 0xa400800004e97fae */ /* 0x000fe8000c121848 */
[----:B-1----:R-:W4:Y:S01]  /*2b890*/  LDL.LU.64 R4, [R1+0xd0] ;  /* 0x0000d00001047983 */ /* 0x002f220000300a00 */
[----:B------:R-:W-:-:S02]  /*2b8a0*/  ISETP.GE.U32.AND P3, PT, R0, 0x7ffffe74, PT ;  /* 0x7ffffe740000780c */ /* 0x000fc40003f66070 */
[----:B------:R-:W1:Y:S01]  /*2b8b0*/  LDC R0, c[0x0][0x230] ;  /* 0x00008c00ff007b82 */ /* 0x000e620000000800 */
[----:B------:R-:W-:Y:S02]  /*2b8c0*/  VIADD R23, R23, 0xfffffe97 ;  /* 0xfffffe9717177836 */ /* 0x000fe40000000000 */
[----:B---3--:R-:W-:Y:S01]  /*2b8d0*/  IMAD.WIDE R220, R2, 0x4, R220 ;  /* 0x0000000402dc7825 */ /* 0x008fe200078e02dc */
[----:B-1----:R-:W-:-:S04]  /*2b8e0*/  IADD3 R0, R0, -0x150, RZ ;  /* 0xfffffeb000007810 */ /* 0x002fc80007ffe0ff */
[----:B------:R-:W-:Y:S02]  /*2b8f0*/  ISETP.GE.U32.AND P5, PT, R0, 0x7ffffe71, PT ;  /* 0x7ffffe710000780c */ /* 0x000fe40003fa6070 */
[----:B------:R-:W-:Y:S01]  /*2b900*/  IADD3 R0, R9, 0x100000, RZ ;  /* 0x0010000009007810 */ /* 0x000fe20007ffe0ff */
[C---:B--2---:R-:W-:Y:S01]  /*2b910*/  IMAD.WIDE R222, R2.reuse, 0x4, R222 ;  /* 0x0000000402de7825 */ /* 0x044fe200078e02de */
[----:B------:R1:W-:Y:S03]  /*2b920*/  STL.64 [R1+0x650], R220 ;  /* 0x000650dc01007387 */ /* 0x0003e60000100a00 */
[C---:B------:R-:W-:Y:S01]  /*2b930*/  IMAD.WIDE R224, R2.reuse, 0x4, R224 ;  /* 0x0000000402e07825 */ /* 0x040fe200078e02e0 */
[----:B------:R-:W-:Y:S03]  /*2b940*/  LDGSTS.E [R0+-0x57ff8], desc[UR8][R220.64], !P0 ;  /* 0xa8008000dc007fae */ /* 0x000fe6000c121848 */
[----:B------:R-:W-:Y:S01]  /*2b950*/  IMAD.WIDE R152, R2, 0x4, R152 ;  /* 0x0000000402987825 */ /* 0x000fe200078e0298 */
[----:B------:R-:W-:Y:S01]  /*2b960*/  LDGSTS.E [R3+-0x53ff8], desc[UR8][R222.64], !P0 ;  /* 0xac008000de037fae */ /* 0x000fe2000c121848 */
[----:B------:R-:W-:-:S03]  /*2b970*/  ISETP.GE.U32.AND P0, PT, R23, 0x7ffffe58, PT ;  /* 0x7ffffe581700780c */ /* 0x000fc60003f06070 */
[----:B------:R-:W-:Y:S04]  /*2b980*/  LDGSTS.E [R252+-0x5fff4], desc[UR8][R224.64], !P4 ;  /* 0xa000c000e0fc7fae */ /* 0x000fe8000e121848 */
[----:B-1----:R-:W2:Y:S04]  /*2b990*/  LDL.LU.64 R220, [R1+0x1e58] ;  /* 0x001e580001dc7983 */ /* 0x002ea80000300a00 */
[----:B------:R-:W3:Y:S04]  /*2b9a0*/  LDL.LU R0, [R1+0x1e50] ;  /* 0x001e500001007983 */ /* 0x000ee80000300800 */
[----:B------:R1:W-:Y:S04]  /*2b9b0*/  STL.64 [R1+0x648], R222 ;  /* 0x000648de01007387 */ /* 0x0003e80000100a00 */
[----:B------:R1:W-:Y:S01]  /*2b9c0*/  STL.64 [R1+0x640], R224 ;  /* 0x000640e001007387 */ /* 0x0003e20000100a00 */
[----:B------:R-:W-:Y:S01]  /*2b9d0*/  IMAD.WIDE R226, R2, 0x4, R226 ;  /* 0x0000000402e27825 */ /* 0x000fe200078e02e2 */
[----:B------:R-:W-:-:S02]  /*2b9e0*/  IADD3 R23, R9, 0x100000, RZ ;  /* 0x0010000009177810 */ /* 0x000fc40007ffe0ff */
[----:B------:R1:W-:Y:S04]  /*2b9f0*/  LDGSTS.E [R233+-0x5bff4], desc[UR8][R152.64], !P4 ;  /* 0xa400c00098e97fae */ /* 0x0003e8000e121848 */
[----:B-1----:R-:W3:Y:S04]  /*2ba00*/  LDL.LU.64 R222, [R1+0x1e48] ;  /* 0x001e480001de7983 */ /* 0x002ee80000300a00 */
[----:B------:R-:W3:Y:S01]  /*2ba10*/  LDL.LU R3, [R1+0x1e40] ;  /* 0x001e400001037983 */ /* 0x000ee20000300800 */
[----:B------:R-:W-:-:S03]  /*2ba20*/  VIADD R22, R22, 0xfffffe96 ;  /* 0xfffffe9616167836 */ /* 0x000fc60000000000 */
[----:B------:R1:W-:Y:S04]  /*2ba30*/  STL.64 [R1+0x638], R152 ;  /* 0x0006389801007387 */ /* 0x0003e80000100a00 */
[----:B------:R-:W3:Y:S01]  /*2ba40*/  LDL.LU.64 R224, [R1+0x1e38] ;  /* 0x001e380001e07983 */ /* 0x000ee20000300a00 */
[----:B-1----:R-:W-:-:S03]  /*2ba50*/  VIADD R152, R9, 0x100000 ;  /* 0x0010000009987836 */ /* 0x002fc60000000000 */
[----:B------:R1:W-:Y:S01]  /*2ba60*/  STL.64 [R1+0x630], R226 ;  /* 0x000630e201007387 */ /* 0x0003e20000100a00 */
[C---:B------:R-:W-:Y:S01]  /*2ba70*/  IMAD.WIDE R16, R2.reuse, 0x4, R16 ;  /* 0x0000000402107825 */ /* 0x040fe200078e0210 */
[----:B------:R-:W4:Y:S02]  /*2ba80*/  LDC R153, c[0x0][0x230] ;  /* 0x00008c00ff997b82 */ /* 0x000f240000000800 */
[----:B------:R-:W-:Y:S01]  /*2ba90*/  LDGSTS.E [R152+-0x57ff4], desc[UR8][R226.64], !P4 ;  /* 0xa800c000e2987fae */ /* 0x000fe2000e121848 */
[----:B------:R-:W-:-:S03]  /*2baa0*/  IMAD.WIDE R18, R2, 0x4, R18 ;  /* 0x0000000402127825 */ /* 0x000fc600078e0212 */
[----:B-1----:R-:W3:Y:S01]  /*2bab0*/  LDL.LU.64 R226, [R1+0x1e30] ;  /* 0x001e300001e27983 */ /* 0x002ee20000300a00 */
[----:B------:R-:W-:-:S04]  /*2bac0*/  IMAD.WIDE R20, R2, 0x4, R20 ;  /* 0x0000000402147825 */ /* 0x000fc800078e0214 */
[----:B------:R-:W-:-:S04]  /*2bad0*/  IMAD.WIDE R24, R2, 0x4, R24 ;  /* 0x0000000402187825 */ /* 0x000fc800078e0218 */
[----:B------:R-:W-:-:S04]  /*2bae0*/  IMAD.WIDE R26, R2, 0x4, R26 ;  /* 0x00000004021a7825 */ /* 0x000fc800078e021a */
[----:B------:R-:W-:-:S04]  /*2baf0*/  IMAD.WIDE R228, R2, 0x4, R228 ;  /* 0x0000000402e47825 */ /* 0x000fc800078e02e4 */
[----:B------:R-:W-:Y:S01]  /*2bb00*/  IMAD.WIDE R230, R2, 0x4, R230 ;  /* 0x0000000402e67825 */ /* 0x000fe200078e02e6 */
[----:B------:R1:W-:Y:S01]  /*2bb10*/  LDGSTS.E [R23+-0x53ff4], desc[UR8][R228.64], !P4 ;  /* 0xac00c000e4177fae */ /* 0x0003e2000e121848 */
[----:B------:R-:W-:Y:S02]  /*2bb20*/  ISETP.GE.U32.AND P4, PT, R22, 0x7ffffe57, PT ;  /* 0x7ffffe571600780c */ /* 0x000fe40003f86070 */
[----:B------:R-:W4:Y:S01]  /*2bb30*/  LDC R22, c[0x0][0x230] ;  /* 0x00008c00ff167b82 */ /* 0x000f220000000800 */
[----:B------:R1:W-:Y:S01]  /*2bb40*/  STL.64 [R1+0x628], R228 ;  /* 0x000628e401007387 */ /* 0x0003e20000100a00 */
[----:B------:R-:W-:-:S03]  /*2bb50*/  IMAD.WIDE R154, R2, 0x4, R154 ;  /* 0x00000004029a7825 */ /* 0x000fc600078e029a */
[----:B------:R1:W-:Y:S04]  /*2bb60*/  STL.64 [R1+0x620], R230 ;  /* 0x000620e601007387 */ /* 0x0003e80000100a00 */
[----:B------:R-:W-:Y:S01]  /*2bb70*/  LDGSTS.E [R252+-0x50000], desc[UR8][R230.64], !P0 ;  /* 0xb0000000e6fc7fae */ /* 0x000fe2000c121848 */
[----:B-1----:R-:W1:Y:S03]  /*2bb80*/  LDC R23, c[0x0][0x230] ;  /* 0x00008c00ff177b82 */ /* 0x002e660000000800 */
[----:B------:R-:W3:Y:S04]  /*2bb90*/  LDL.LU.64 R228, [R1+0x1e28] ;  /* 0x001e280001e47983 */ /* 0x000ee80000300a00 */
[----:B------:R4:W-:Y:S04]  /*2bba0*/  STL.64 [R1+0x618], R154 ;  /* 0x0006189a01007387 */ /* 0x0009e80000100a00 */
[----:B------:R4:W-:Y:S04]  /*2bbb0*/  LDGSTS.E [R233+-0x4c000], desc[UR8][R154.64], !P0 ;  /* 0xb40000009ae97fae */ /* 0x0009e8000c121848 */
[----:B------:R-:W3:Y:S01]  /*2bbc0*/  LDL.LU.64 R230, [R1+0x1e20] ;  /* 0x001e200001e67983 */ /* 0x000ee20000300a00 */
[----:B----4-:R-:W-:-:S04]  /*2bbd0*/  IMAD.WIDE R154, R2, 0x4, R14 ;  /* 0x00000004029a7825 */ /* 0x010fc800078e020e */
[----:B------:R-:W-:Y:S02]  /*2bbe0*/  VIADD R15, R9, 0x100000 ;  /* 0x00100000090f7836 */ /* 0x000fe40000000000 */
[----:B------:R-:W-:-:S05]  /*2bbf0*/  IMAD.WIDE R4, R2, 0x4, R4 ;  /* 0x0000000402047825 */ /* 0x000fca00078e0204 */
[----:B------:R4:W-:Y:S04]  /*2bc00*/  STL.64 [R1+0x610], R4 ;  /* 0x0006100401007387 */ /* 0x0009e80000100a00 */
[----:B------:R-:W-:Y:S04]  /*2bc10*/  LDGSTS.E [R15+-0x48000], desc[UR8][R4.64], !P0 ;  /* 0xb8000000040f7fae */ /* 0x000fe8000c121848 */
[----:B------:R-:W-:Y:S04]  /*2bc20*/  LDGSTS.E [R152+-0x44000], desc[UR8][R154.64], !P0 ;  /* 0xbc0000009a987fae */ /* 0x000fe8000c121848 */
[----:B------:R-:W-:Y:S04]  /*2bc30*/  LDGSTS.E [R252+-0x4fffc], desc[UR8][R16.64], !P4 ;  /* 0xb000400010fc7fae */ /* 0x000fe8000e121848 */
[----:B----4-:R-:W4:Y:S04]  /*2bc40*/  LDL.LU.64 R4, [R1+0x1e18] ;  /* 0x001e180001047983 */ /* 0x010f280000300a00 */
[----:B------:R-:W-:Y:S04]  /*2bc50*/  STL.64 [R1+0x608], R154 ;  /* 0x0006089a01007387 */ /* 0x000fe80000100a00 */
[----:B------:R-:W-:Y:S04]  /*2bc60*/  STL.64 [R1+0x600], R16 ;  /* 0x0006001001007387 */ /* 0x000fe80000100a00 */
[----:B------:R1:W-:Y:S04]  /*2bc70*/  STL.64 [R1+0x5f8], R18 ;  /* 0x0005f81201007387 */ /* 0x0003e80000100a00 */
[----:B------:R1:W-:Y:S04]  /*2bc80*/  LDGSTS.E [R233+-0x4bffc], desc[UR8][R18.64], !P4 ;  /* 0xb400400012e97fae */ /* 0x0003e8000e121848 */
[----:B------:R-:W-:Y:S04]  /*2bc90*/  STL.64 [R1+0x5f0], R20 ;  /* 0x0005f01401007387 */ /* 0x000fe80000100a00 */
[----:B------:R1:W-:Y:S02]  /*2bca0*/  STL.64 [R1+0x5e8], R24 ;  /* 0x0005e81801007387 */ /* 0x0003e40000100a00 */
[----:B-1----:R-:W-:-:S02]  /*2bcb0*/  IMAD.WIDE R18, R2, 0x4, R28 ;  /* 0x0000000402127825 */ /* 0x002fc400078e021c */
[----:B------:R-:W-:Y:S01]  /*2bcc0*/  STL.64 [R1+0x5e0], R26 ;  /* 0x0005e01a01007387 */ /* 0x000fe20000100a00 */
[----:B------:R-:W-:Y:S01]  /*2bcd0*/  IADD3 R14, R153, -0x16b, RZ ;  /* 0xfffffe95990e7810 */ /* 0x000fe20007ffe0ff */
[----:B------:R-:W1:Y:S02]  /*2bce0*/  LDC R233, c[0x0][0x230] ;  /* 0x00008c00ffe97b82 */ /* 0x000e640000000800 */
[----:B------:R2:W-:Y:S04]  /*2bcf0*/  STL.64 [R1+0x5d8], R18 ;  /* 0x0005d81201007387 */ /* 0x0005e80000100a00 */
[----:B------:R-:W3:Y:S04]  /*2bd00*/  LDL.LU.64 R28, [R1+0xc8] ;  /* 0x0000c800011c7983 */ /* 0x000ee80000300a00 */
[----:B------:R-:W4:Y:S01]  /*2bd10*/  LDL.LU.64 R154, [R1+0xc0] ;  /* 0x0000c000019a7983 */ /* 0x000f220000300a00 */
[----:B------:R-:W-:Y:S01]  /*2bd20*/  ISETP.GE.U32.AND P0, PT, R14, 0x7ffffe56, PT ;  /* 0x7ffffe560e00780c */ /* 0x000fe20003f06070 */
[----:B------:R-:W-:-:S02]  /*2bd30*/  VIADD R17, R9, 0x100000 ;  /* 0x0010000009117836 */ /* 0x000fc40000000000 */
[C---:B------:R-:W-:Y:S01]  /*2bd40*/  VIADD R16, R9.reuse, 0x100000 ;  /* 0x0010000009107836 */ /* 0x040fe20000000000 */
[----:B------:R-:W-:Y:S02]  /*2bd50*/  IADD3 R14, R9, 0x100000, RZ ;  /* 0x00100000090e7810 */ /* 0x000fe40007ffe0ff */
[----:B------:R2:W-:Y:S04]  /*2bd60*/  LDGSTS.E [R17+-0x47ffc], desc[UR8][R20.64], !P4 ;  /* 0xb800400014117fae */ /* 0x0005e8000e121848 */
[----:B------:R2:W-:Y:S04]  /*2bd70*/  LDGSTS.E [R16+-0x43ffc], desc[UR8][R24.64], !P4 ;  /* 0xbc00400018107fae */ /* 0x0005e8000e121848 */
[----:B------:R-:W-:Y:S01]  /*2bd80*/  LDGSTS.E [R15+-0x4fff8], desc[UR8][R26.64], !P0 ;  /* 0xb00080001a0f7fae */ /* 0x000fe2000c121848 */
[----:B------:R-:W-:-:S03]  /*2bd90*/  IMAD.WIDE R34, R2, 0x4, R34 ;  /* 0x0000000402227825 */ /* 0x000fc600078e0222 */
[----:B------:R1:W-:Y:S01]  /*2bda0*/  LDGSTS.E [R14+-0x4bff8], desc[UR8][R18.64], !P0 ;  /* 0xb4008000120e7fae */ /* 0x0003e2000c121848 */
[----:B--2---:R-:W-:Y:S02]  /*2bdb0*/  VIADD R17, R23, 0xfffffe94 ;  /* 0xfffffe9417117836 */ /* 0x004fe40000000000 */
[----:B------:R-:W-:-:S03]  /*2bdc0*/  IMAD.WIDE R24, R2, 0x4, R30 ;  /* 0x0000000402187825 */ /* 0x000fc600078e021e */
[----:B------:R-:W-:Y:S01]  /*2bdd0*/  ISETP.GE.U32.AND P4, PT, R17, 0x7ffffe55, PT ;  /* 0x7ffffe551100780c */ /* 0x000fe20003f86070 */
[----:B-1----:R-:W-:Y:S01]  /*2bde0*/  VIADD R18, R22, 0xfffffeaf ;  /* 0xfffffeaf16127836 */ /* 0x002fe20000000000 */
[----:B------:R-:W1:Y:S01]  /*2bdf0*/  LDC R19, c[0x0][0x230] ;  /* 0x00008c00ff137b82 */ /* 0x000e620000000800 */
[C---:B------:R-:W-:Y:S01]  /*2be00*/  IMAD.WIDE R22, R2.reuse, 0x4, R32 ;  /* 0x0000000402167825 */ /* 0x040fe200078e0220 */
[----:B------:R2:W-:Y:S01]  /*2be10*/  STL.64 [R1+0x5d0], R24 ;  /* 0x0005d01801007387 */ /* 0x0005e20000100a00 */
[----:B------:R-:W-:Y:S02]  /*2be20*/  IADD3 R17, R9, 0x100000, RZ ;  /* 0x0010000009117810 */ /* 0x000fe40007ffe0ff */
[C---:B------:R-:W-:Y:S01]  /*2be30*/  IMAD.WIDE R20, R2.reuse, 0x4, R36 ;  /* 0x0000000402147825 */ /* 0x040fe200078e0224 */
[----:B------:R2:W-:Y:S04]  /*2be40*/  STL.64 [R1+0x5c8], R22 ;  /* 0x0005c81601007387 */ /* 0x0005e80000100a00 */
[----:B------:R-:W-:Y:S04]  /*2be50*/  STL.64 [R1+0x5c0], R34 ;  /* 0x0005c02201007387 */ /* 0x000fe80000100a00 */
[----:B------:R-:W4:Y:S04]  /*2be60*/  LDL.LU.64 R26, [R1+0xb8] ;  /* 0x0000b800011a7983 */ /* 0x000f280000300a00 */
[----:B------:R-:W-:Y:S04]  /*2be70*/  LDGSTS.E [R17+-0x47ff8], desc[UR8][R24.64], !P0 ;  /* 0xb800800018117fae */ /* 0x000fe8000c121848 */
[----:B------:R-:W-:Y:S04]  /*2be80*/  STL.64 [R1+0x5b8], R20 ;  /* 0x0005b81401007387 */ /* 0x000fe80000100a00 */
[----:B------:R-:W-:Y:S04]  /*2be90*/  LDGSTS.E [R16+-0x43ff8], desc[UR8][R22.64], !P0 ;  /* 0xbc00800016107fae */ /* 0x000fe8000c121848 */
[----:B--2---:R-:W2:Y:S01]  /*2bea0*/  LDL.LU.64 R24, [R1+0xb0] ;  /* 0x0000b00001187983 */ /* 0x004ea20000300a00 */
[----:B------:R-:W-:-:S03]  /*2beb0*/  IMAD.WIDE R32, R2, 0x4, R38 ;  /* 0x0000000402207825 */ /* 0x000fc600078e0226 */
[----:B------:R-:W-:Y:S04]  /*2bec0*/  LDGSTS.E [R15+-0x4fff4], desc[UR8][R34.64], !P4 ;  /* 0xb000c000220f7fae */ /* 0x000fe8000e121848 */
[----:B------:R-:W2:Y:S04]  /*2bed0*/  LDL.LU.64 R22, [R1+0xa8] ;  /* 0x0000a80001167983 */ /* 0x000ea80000300a00 */
[----:B------:R-:W2:Y:S01]  /*2bee0*/  LDL.LU.64 R152, [R1+0xa0] ;  /* 0x0000a00001987983 */ /* 0x000ea20000300a00 */
[----:B------:R-:W-:-:S03]  /*2bef0*/  IMAD.WIDE R30, R2, 0x4, R40 ;  /* 0x00000004021e7825 */ /* 0x000fc600078e0228 */
[----:B------:R4:W-:Y:S04]  /*2bf00*/  STL.64 [R1+0x1ca0], R8 ;  /* 0x001ca00801007387 */ /* 0x0009e80000100a00 */
[----:B------:R-:W-:Y:S04]  /*2bf10*/  STL.64 [R1+0x5b0], R32 ;  /* 0x0005b02001007387 */ /* 0x000fe80000100a00 */
[----:B------:R1:W-:Y:S04]  /*2bf20*/  STL.64 [R1+0x5a8], R30 ;  /* 0x0005a81e01007387 */ /* 0x0003e80000100a00 */
[----:B------:R1:W-:Y:S04]  /*2bf30*/  LDGSTS.E [R14+-0x4bff4], desc[UR8][R20.64], !P4 ;  /* 0xb400c000140e7fae */ /* 0x0003e8000e121848 */
[----:B------:R1:W-:Y:S04]  /*2bf40*/  LDGSTS.E [R17+-0x47ff4], desc[UR8][R32.64], !P4 ;  /* 0xb800c00020117fae */ /* 0x0003e8000e121848 */
[----:B------:R1:W-:Y:S01]  /*2bf50*/  LDGSTS.E [R16+-0x43ff4], desc[UR8][R30.64], !P4 ;  /* 0xbc00c0001e107fae */ /* 0x0003e2000e121848 */
[----:B---3--:R-:W-:-:S04]  /*2bf60*/  IMAD.WIDE R28, R2, 0x4, R28 ;  /* 0x00000004021c7825 */ /* 0x008fc800078e021c */
[----:B----4-:R-:W-:Y:S01]  /*2bf70*/  IMAD.WIDE R8, R2, 0x4, R154 ;  /* 0x0000000402087825 */ /* 0x010fe200078e029a */
[----:B------:R-:W-:Y:S01]  /*2bf80*/  STL.64 [R1+0x5a0], R28 ;  /* 0x0005a01c01007387 */ /* 0x000fe20000100a00 */
[C---:B-1----:R-:W-:Y:S01]  /*2bf90*/  IADD3 R14, R10.reuse, 0x100000, RZ ;  /* 0x001000000a0e7810 */ /* 0x042fe20007ffe0ff */
[----:B------:R-:W1:Y:S02]  /*2bfa0*/  LDC R20, c[0x0][0x230] ;  /* 0x00008c00ff147b82 */ /* 0x000e640000000800 */
[----:B------:R-:W3:Y:S04]  /*2bfb0*/  LDL.LU.64 R154, [R1+0x98] ;  /* 0x00009800019a7983 */ /* 0x000ee80000300a00 */
[----:B------:R4:W-:Y:S04]  /*2bfc0*/  STL.64 [R1+0x598], R8 ;  /* 0x0005980801007387 */ /* 0x0009e80000100a00 */
[----:B------:R-:W3:Y:S01]  /*2bfd0*/  LDL.LU.64 R30, [R1+0x90] ;  /* 0x00009000011e7983 */ /* 0x000ee20000300a00 */
[----:B------:R-:W-:-:S03]  /*2bfe0*/  VIADD R15, R10, 0x100000 ;  /* 0x001000000a0f7836 */ /* 0x000fc60000000000 */
[----:B------:R-:W3:Y:S04]  /*2bff0*/  LDL.LU.64 R36, [R1+0x88] ;  /* 0x0000880001247983 */ /* 0x000ee80000300a00 */
[----:B------:R-:W3:Y:S01]  /*2c000*/  LDL.LU.64 R34, [R1+0x80] ;  /* 0x0000800001227983 */ /* 0x000ee20000300a00 */
[----:B------:R-:W-:-:S03]  /*2c010*/  VIADD R17, R10, 0x100000 ;  /* 0x001000000a117836 */ /* 0x000fc60000000000 */
[----:B------:R-:W-:Y:S04]  /*2c020*/  LDGSTS.E [R15+-0x60000], desc[UR8][R28.64], !P3 ;  /* 0xa00000001c0f7fae */ /* 0x000fe8000d921848 */
[----:B------:R4:W-:Y:S01]  /*2c030*/  LDGSTS.E [R14+-0x5c000], desc[UR8][R8.64], !P3 ;  /* 0xa4000000080e7fae */ /* 0x0009e2000d921848 */
[----:B------:R-:W-:Y:S01]  /*2c040*/  IADD3 R16, R10, 0x100000, RZ ;  /* 0x001000000a107810 */ /* 0x000fe20007ffe0ff */
[----:B------:R-:W-:-:S05]  /*2c050*/  IMAD.WIDE R26, R2, 0x4, R26 ;  /* 0x00000004021a7825 */ /* 0x000fca00078e021a */
[----:B------:R1:W-:Y:S04]  /*2c060*/  STL.64 [R1+0x590], R26 ;  /* 0x0005901a01007387 */ /* 0x0003e80000100a00 */
[----:B------:R-:W-:Y:S01]  /*2c070*/  LDGSTS.E [R17+-0x58000], desc[UR8][R26.64], !P3 ;  /* 0xa80000001a117fae */ /* 0x000fe2000d921848 */
[----:B--2---:R-:W-:-:S03]  /*2c080*/  IMAD.WIDE R38, R2, 0x4, R24 ;  /* 0x0000000402267825 */ /* 0x004fc600078e0218 */
[----:B------:R-:W2:Y:S04]  /*2c090*/  LDL.LU.64 R24, [R1+0x78] ;  /* 0x0000780001187983 */ /* 0x000ea80000300a00 */
[----:B------:R-:W-:Y:S01]  /*2c0a0*/  STL.64 [R1+0x588], R38 ;  /* 0x0005882601007387 */ /* 0x000fe20000100a00 */
[----:B------:R-:W-:-:S03]  /*2c0b0*/  IMAD.WIDE R32, R2, 0x4, R22 ;  /* 0x0000000402207825 */ /* 0x000fc600078e0216 */
[----:B------:R-:W2:Y:S01]  /*2c0c0*/  LDL.LU.64 R22, [R1+0x70] ;  /* 0x0000700001167983 */ /* 0x000ea20000300a00 */
[----:B----4-:R-:W-:-:S03]  /*2c0d0*/  IMAD.WIDE R8, R2, 0x4, R152 ;  /* 0x0000000402087825 */ /* 0x010fc600078e0298 */
[----:B------:R3:W-:Y:S04]  /*2c0e0*/  STL.64 [R1+0x580], R32 ;  /* 0x0005802001007387 */ /* 0x0007e80000100a00 */
[----:B------:R-:W4:Y:S04]  /*2c0f0*/  LDL.LU.64 R28, [R1+0x68] ;  /* 0x00006800011c7983 */ /* 0x000f280000300a00 */
[----:B------:R3:W-:Y:S04]  /*2c100*/  STL.64 [R1+0x578], R8 ;  /* 0x0005780801007387 */ /* 0x0007e80000100a00 */
[----:B-1----:R-:W4:Y:S04]  /*2c110*/  LDL.LU.64 R26, [R1+0x60] ;  /* 0x00006000011a7983 */ /* 0x002f280000300a00 */
[----:B------:R-:W4:Y:S04]  /*2c120*/  LDL.LU.64 R152, [R1+0x58] ;  /* 0x0000580001987983 */ /* 0x000f280000300a00 */
[----:B------:R-:W-:Y:S04]  /*2c130*/  LDGSTS.E [R16+-0x54000], desc[UR8][R38.64], !P3 ;  /* 0xac00000026107fae */ /* 0x000fe8000d921848 */
[----:B------:R3:W-:Y:S01]  /*2c140*/  LDGSTS.E [R15+-0x5fffc], desc[UR8][R32.64], !P2 ;  /* 0xa0004000200f7fae */ /* 0x0007e2000d121848 */
[----:B------:R-:W-:Y:S01]  /*2c150*/  ISETP.GE.U32.AND P0, PT, R18, 0x7ffffe70, PT ;  /* 0x7ffffe701200780c */ /* 0x000fe20003f06070 */
[----:B---3--:R-:W-:-:S02]  /*2c160*/  IMAD.WIDE R32, R2, 0x4, R154 ;  /* 0x0000000402207825 */ /* 0x008fc400078e029a */
[----:B------:R1:W-:Y:S04]  /*2c170*/  LDGSTS.E [R14+-0x5bffc], desc[UR8][R8.64], !P2 ;  /* 0xa4004000080e7fae */ /* 0x0003e8000d121848 */
[----:B------:R-:W3:Y:S01]  /*2c180*/  LDL.LU.64 R154, [R1+0x50] ;  /* 0x00005000019a7983 */ /* 0x000ee20000300a00 */
[----:B------:R-:W-:Y:S02]  /*2c190*/  VIADD R18, R233, 0xfffffeae ;  /* 0xfffffeaee9127836 */ /* 0x000fe40000000000 */
[----:B------:R-:W-:Y:S01]  /*2c1a0*/  IMAD.WIDE R30, R2, 0x4, R30 ;  /* 0x00000004021e7825 */ /* 0x000fe200078e021e */
[----:B------:R-:W-:Y:S02]  /*2c1b0*/  LDGSTS.E [R17+-0x57ffc], desc[UR8][R32.64], !P2 ;  /* 0xa800400020117fae */ /* 0x000fe4000d121848 */
[----:B------:R-:W-:Y:S01]  /*2c1c0*/  ISETP.GE.U32.AND P4, PT, R18, 0x7ffffe6f, PT ;  /* 0x7ffffe6f1200780c */ /* 0x000fe20003f86070 */
[----:B------:R-:W-:Y:S01]  /*2c1d0*/  VIADD R18, R19, 0xfffffead ;  /* 0xfffffead13127836 */ /* 0x000fe20000000000 */
[----:B------:R-:W-:Y:S01]  /*2c1e0*/  LDGSTS.E [R16+-0x53ffc], desc[UR8][R30.64], !P2 ;  /* 0xac0040001e107fae */ /* 0x000fe2000d121848 */
[----:B------:R-:W2:Y:S03]  /*2c1f0*/  LDC R19, c[0x0][0x230] ;  /* 0x00008c00ff137b82 */ /* 0x000ea60000000800 */
[----:B------:R-:W-:Y:S01]  /*2c200*/  ISETP.GE.U32.AND P3, PT, R18, 0x7ffffe6e, PT ;  /* 0x7ffffe6e1200780c */ /* 0x000fe20003f66070 */
[----:B------:R-:W-:-:S05]  /*2c210*/  VIADD R18, R20, 0xfffffeac ;  /* 0xfffffeac14127836 */ /* 0x000fca0000000000 */
[----:B------:R-:W-:Y:S02]  /*2c220*/  ISETP.GE.U32.AND P2, PT, R18, 0x7ffffe6d, PT ;  /* 0x7ffffe6d1200780c */ /* 0x000fe40003f46070 */
[----:B------:R-:W4:Y:S01]  /*2c230*/  LDC R18, c[0x0][0x230] ;  /* 0x00008c00ff127b82 */ /* 0x000f220000000800 */
[----:B------:R-:W-:-:S04]  /*2c240*/  IMAD.WIDE R20, R2, 0x4, R36 ;  /* 0x0000000402147825 */ /* 0x000fc800078e0224 */
[C---:B-1----:R-:W-:Y:S01]  /*2c250*/  IMAD.WIDE R8, R2.reuse, 0x4, R34 ;  /* 0x0000000402087825 */ /* 0x042fe200078e0222 */
[----:B------:R-:W-:Y:S04]  /*2c260*/  LDGSTS.E [R15+-0x5fff8], desc[UR8][R20.64], !P6 ;  /* 0xa0008000140f7fae */ /* 0x000fe8000f121848 */
[----:B------:R-:W-:Y:S04]  /*2c270*/  LDGSTS.E [R14+-0x5bff8], desc[UR8][R8.64], !P6 ;  /* 0xa4008000080e7fae */ /* 0x000fe8000f121848 */
[----:B------:R-:W-:Y:S04]  /*2c280*/  STL.64 [R1+0x570], R32 ;  /* 0x0005702001007387 */ /* 0x000fe80000100a00 */
[----:B------:R-:W-:Y:S04]  /*2c290*/  STL.64 [R1+0x568], R30 ;  /* 0x0005681e01007387 */ /* 0x000fe80000100a00 */
[----:B------:R4:W-:Y:S01]  /*2c2a0*/  STL.64 [R1+0x560], R20 ;  /* 0x0005601401007387 */ /* 0x0009e20000100a00 */
[----:B--2---:R-:W-:-:S05]  /*2c2b0*/  IMAD.WIDE R24, R2, 0x4, R24 ;  /* 0x0000000402187825 */ /* 0x004fca00078e0218 */
[----:B------:R1:W-:Y:S01]  /*2c2c0*/  LDGSTS.E [R17+-0x57ff8], desc[UR8][R24.64], !P6 ;  /* 0xa800800018117fae */ /* 0x0003e2000f121848 */
[----:B------:R-:W-:-:S03]  /*2c2d0*/  IMAD.WIDE R22, R2, 0x4, R22 ;  /* 0x0000000402167825 */ /* 0x000fc600078e0216 */
[----:B------:R2:W-:Y:S04]  /*2c2e0*/  STL.64 [R1+0x558], R8 ;  /* 0x0005580801007387 */ /* 0x0005e80000100a00 */
[----:B------:R-:W-:Y:S01]  /*2c2f0*/  LDGSTS.E [R16+-0x53ff8], desc[UR8][R22.64], !P6 ;  /* 0xac00800016107fae */ /* 0x000fe2000f121848 */
[----:B-1----:R-:W-:-:S03]  /*2c300*/  VIADD R17, R19, 0xfffffe93 ;  /* 0xfffffe9313117836 */ /* 0x002fc60000000000 */
[----:B------:R1:W-:Y:S01]  /*2c310*/  STL.64 [R1+0x550], R24 ;  /* 0x0005501801007387 */ /* 0x0003e20000100a00 */
[C---:B----4-:R-:W-:Y:S01]  /*2c320*/  IMAD.WIDE R20, R2.reuse, 0x4, R28 ;  /* 0x0000000402147825 */ /* 0x050fe200078e021c */
[----:B------:R-:W4:Y:S01]  /*2c330*/  LDC R19, c[0x0][0x230] ;  /* 0x00008c00ff137b82 */ /* 0x000f220000000800 */
[----:B------:R-:W-:Y:S02]  /*2c340*/  ISETP.GE.U32.AND P6, PT, R17, 0x7ffffe54, PT ;  /* 0x7ffffe541100780c */ /* 0x000fe40003fc6070 */
[----:B--2---:R-:W-:Y:S01]  /*2c350*/  IMAD.WIDE R8, R2, 0x4, R26 ;  /* 0x0000000402087825 */ /* 0x004fe200078e021a */
[----:B------:R-:W-:Y:S01]  /*2c360*/  IADD3 R17, R10, 0x100000, RZ ;  /* 0x001000000a117810 */ /* 0x000fe20007ffe0ff */
[----:B------:R-:W-:Y:S02]  /*2c370*/  LDGSTS.E [R15+-0x5fff4], desc[UR8][R20.64], !P5 ;  /* 0xa000c000140f7fae */ /* 0x000fe4000e921848 */
[----:B-1----:R-:W-:Y:S02]  /*2c380*/  IMAD.WIDE R24, R2, 0x4, R152 ;  /* 0x0000000402187825 */ /* 0x002fe400078e0298 */
[----:B------:R-:W-:Y:S04]  /*2c390*/  STL.64 [R1+0x548], R22 ;  /* 0x0005481601007387 */ /* 0x000fe80000100a00 */
[----:B------:R-:W-:Y:S04]  /*2c3a0*/  LDGSTS.E [R14+-0x5bff4], desc[UR8][R8.64], !P5 ;  /* 0xa400c000080e7fae */ /* 0x000fe8000e921848 */
[----:B------:R1:W-:Y:S04]  /*2c3b0*/  LDGSTS.E [R17+-0x57ff4], desc[UR8][R24.64], !P5 ;  /* 0xa800c00018117fae */ /* 0x0003e8000e921848 */
[----:B------:R2:W-:Y:S01]  /*2c3c0*/  STL.64 [R1+0x540], R20 ;  /* 0x0005401401007387 */ /* 0x0005e20000100a00 */
[----:B-1----:R-:W-:-:S03]  /*2c3d0*/  VIADD R17, R18, 0xfffffe92 ;  /* 0xfffffe9212117836 */ /* 0x002fc60000000000 */
[----:B------:R1:W-:Y:S01]  /*2c3e0*/  STL.64 [R1+0x538], R8 ;  /* 0x0005380801007387 */ /* 0x0003e20000100a00 */
[C---:B------:R-:W-:Y:S01]  /*2c3f0*/  IMAD.WIDE R26, R2.reuse, 0x4, R46 ;  /* 0x00000004021a7825 */ /* 0x040fe200078e022e */
[----:B------:R-:W4:Y:S03]  /*2c400*/  LDC R18, c[0x0][0x230] ;  /* 0x00008c00ff127b82 */ /* 0x000f260000000800 */
[C---:B--2---:R-:W-:Y:S01]  /*2c410*/  IMAD.WIDE R20, R2.reuse, 0x4, R42 ;  /* 0x0000000402147825 */ /* 0x044fe200078e022a */
[----:B------:R2:W-:Y:S03]  /*2c420*/  STL.64 [R1+0x530], R24 ;  /* 0x0005301801007387 */ /* 0x0005e60000100a00 */
[----:B-1----:R-:W-:-:S04]  /*2c430*/  IMAD.WIDE R8, R2, 0x4, R44 ;  /* 0x0000000402087825 */ /* 0x002fc800078e022c */
[----:B--2---:R-:W-:-:S04]  /*2c440*/  IMAD.WIDE R24, R2, 0x4, R48 ;  /* 0x0000000402187825 */ /* 0x004fc800078e0230 */
[----:B---3--:R-:W-:-:S05]  /*2c450*/  IMAD.WIDE R22, R2, 0x4, R154 ;  /* 0x0000000402167825 */ /* 0x008fca00078e029a */
[----:B------:R1:W-:Y:S01]  /*2c460*/  LDGSTS.E [R16+-0x53ff4], desc[UR8][R22.64], !P5 ;  /* 0xac00c00016107fae */ /* 0x0003e2000e921848 */
[----:B------:R-:W-:Y:S01]  /*2c470*/  ISETP.GE.U32.AND P5, PT, R17, 0x7ffffe53, PT ;  /* 0x7ffffe531100780c */ /* 0x000fe20003fa6070 */
[----:B------:R-:W-:Y:S02]  /*2c480*/  VIADD R17, R10, 0x100000 ;  /* 0x001000000a117836 */ /* 0x000fe40000000000 */
[----:B------:R1:W-:Y:S04]  /*2c490*/  STL.64 [R1+0x528], R22 ;  /* 0x0005281601007387 */ /* 0x0003e80000100a00 */
[----:B------:R2:W-:Y:S04]  /*2c4a0*/  STL.64 [R1+0x520], R20 ;  /* 0x0005201401007387 */ /* 0x0005e80000100a00 */
[----:B------:R2:W-:Y:S04]  /*2c4b0*/  LDGSTS.E [R15+-0x50000], desc[UR8][R20.64], !P6 ;  /* 0xb0000000140f7fae */ /* 0x0005e8000f121848 */
[----:B------:R3:W-:Y:S01]  /*2c4c0*/  STL.64 [R1+0x510], R8 ;  /* 0x0005100801007387 */ /* 0x0007e20000100a00 */
[----:B-1----:R-:W-:-:S03]  /*2c4d0*/  IMAD.WIDE R22, R2, 0x4, R50 ;  /* 0x0000000402167825 */ /* 0x002fc600078e0232 */
[----:B------:R3:W-:Y:S04]  /*2c4e0*/  LDGSTS.E [R14+-0x4c000], desc[UR8][R8.64], !P6 ;  /* 0xb4000000080e7fae */ /* 0x0007e8000f121848 */
[----:B------:R1:W-:Y:S01]  /*2c4f0*/  STL.64 [R1+0x508], R26 ;  /* 0x0005081a01007387 */ /* 0x0003e20000100a00 */
[C---:B------:R-:W-:Y:S01]  /*2c500*/  IMAD.WIDE R28, R2.reuse, 0x4, R62 ;  /* 0x00000004021c7825 */ /* 0x040fe200078e023e */
[----:B--2---:R-:W2:Y:S02]  /*2c510*/  LDC R20, c[0x0][0x230] ;  /* 0x00008c00ff147b82 */ /* 0x004ea40000000800 */
[----:B------:R1:W-:Y:S01]  /*2c520*/  LDGSTS.E [R17+-0x48000], desc[UR8][R26.64], !P6 ;  /* 0xb80000001a117fae */ /* 0x0003e2000f121848 */
[----:B---3--:R-:W-:-:S03]  /*2c530*/  IMAD.WIDE R8, R2, 0x4, R52 ;  /* 0x0000000402087825 */ /* 0x008fc600078e0234 */
[----:B------:R3:W-:Y:S02]  /*2c540*/  STL.64 [R1+0x4f8], R24 ;  /* 0x0004f81801007387 */ /* 0x0007e40000100a00 */
[----:B------:R-:W2:Y:S02]  /*2c550*/  LDC R21, c[0x0][0x230] ;  /* 0x00008c00ff157b82 */ /* 0x000ea40000000800 */
[----:B------:R3:W-:Y:S01]  /*2c560*/  LDGSTS.E [R16+-0x44000], desc[UR8][R24.64], !P6 ;  /* 0xbc00000018107fae */ /* 0x0007e2000f121848 */
[----:B-1----:R-:W-:-:S03]  /*2c570*/  IMAD.WIDE R26, R2, 0x4, R54 ;  /* 0x00000004021a7825 */ /* 0x002fc600078e0236 */
[----:B------:R1:W-:Y:S04]  /*2c580*/  STL.64 [R1+0x4e0], R22 ;  /* 0x0004e01601007387 */ /* 0x0003e80000100a00 */
[----:B------:R1:W-:Y:S01]  /*2c590*/  LDGSTS.E [R15+-0x4fffc], desc[UR8][R22.64], !P5 ;  /* 0xb0004000160f7fae */ /* 0x0003e2000e921848 */
[----:B---3--:R-:W-:-:S03]  /*2c5a0*/  IMAD.WIDE R24, R2, 0x4, R56 ;  /* 0x0000000402187825 */ /* 0x008fc600078e0238 */
[----:B------:R3:W-:Y:S04]  /*2c5b0*/  STL.64 [R1+0x4c8], R8 ;  /* 0x0004c80801007387 */ /* 0x0007e80000100a00 */
[----:B------:R3:W-:Y:S01]  /*2c5c0*/  LDGSTS.E [R14+-0x4bffc], desc[UR8][R8.64], !P5 ;  /* 0xb4004000080e7fae */ /* 0x0007e2000e921848 */
[----:B-1----:R-:W-:-:S03]  /*2c5d0*/  IMAD.WIDE R22, R2, 0x4, R58 ;  /* 0x0000000402167825 */ /* 0x002fc600078e023a */
[----:B------:R1:W-:Y:S04]  /*2c5e0*/  STL.64 [R1+0x4b0], R26 ;  /* 0x0004b01a01007387 */ /* 0x0003e80000100a00 */
[----:B------:R1:W-:Y:S01]  /*2c5f0*/  STL.64 [R1+0x4a8], R24 ;  /* 0x0004a81801007387 */ /* 0x0003e20000100a00 */
[----:B---3--:R-:W-:-:S03]  /*2c600*/  IMAD.WIDE R8, R2, 0x4, R60 ;  /* 0x0000000402087825 */ /* 0x008fc600078e023c */
[----:B------:R3:W-:Y:S04]  /*2c610*/  STL.64 [R1+0x4a0], R22 ;  /* 0x0004a01601007387 */ /* 0x0007e80000100a00 */
[----:B------:R2:W-:Y:S04]  /*2c620*/  STL.64 [R1+0x498], R8 ;  /* 0x0004980801007387 */ /* 0x0005e80000100a00 */
[----:B------:R-:W2:Y:S01]  /*2c630*/  LDL.LU.64 R154, [R1+0x48] ;  /* 0x00004800019a7983 */ /* 0x000ea20000300a00 */
[----:B----4-:R-:W-:Y:S01]  /*2c640*/  IADD3 R17, R19, -0x16f, RZ ;  /* 0xfffffe9113117810 */ /* 0x010fe20007ffe0ff */
[----:B------:R-:W-:Y:S01]  /*2c650*/  IMAD.WIDE R38, R2, 0x4, R70 ;  /* 0x0000000402267825 */ /* 0x000fe200078e0246 */
[----:B------:R-:W4:Y:S02]  /*2c660*/  LDC R19, c[0x0][0x230] ;  /* 0x00008c00ff137b82 */ /* 0x000f240000000800 */
[----:B------:R-:W-:Y:S01]  /*2c670*/  ISETP.GE.U32.AND P6, PT, R17, 0x7ffffe52, PT ;  /* 0x7ffffe521100780c */ /* 0x000fe20003fc6070 */
[----:B------:R-:W-:-:S05]  /*2c680*/  VIADD R17, R10, 0x100000 ;  /* 0x001000000a117836 */ /* 0x000fca0000000000 */
[----:B------:R1:W-:Y:S04]  /*2c690*/  LDGSTS.E [R17+-0x47ffc], desc[UR8][R26.64], !P5 ;  /* 0xb80040001a117fae */ /* 0x0003e8000e921848 */
[----:B------:R3:W-:Y:S04]  /*2c6a0*/  LDGSTS.E [R16+-0x43ffc], desc[UR8][R24.64], !P5 ;  /* 0xbc00400018107fae */ /* 0x0007e8000e921848 */
[----:B------:R3:W-:Y:S01]  /*2c6b0*/  LDGSTS.E [R15+-0x4fff8], desc[UR8][R22.64], !P6 ;  /* 0xb0008000160f7fae */ /* 0x0007e2000f121848 */
[----:B-1----:R-:W-:-:S03]  /*2c6c0*/  VIADD R17, R18, 0xfffffe90 ;  /* 0xfffffe9012117836 */ /* 0x002fc60000000000 */
[----:B------:R-:W-:Y:S01]  /*2c6d0*/  LDGSTS.E [R14+-0x4bff8], desc[UR8][R8.64], !P6 ;  /* 0xb4008000080e7fae */ /* 0x000fe2000f121848 */
[----:B------:R-:W-:Y:S01]  /*2c6e0*/  IMAD.WIDE R26, R2, 0x4, R64 ;  /* 0x00000004021a7825 */ /* 0x000fe200078e0240 */
[----:B------:R-:W-:-:S03]  /*2c6f0*/  ISETP.GE.U32.AND P5, PT, R17, 0x7ffffe51, PT ;  /* 0x7ffffe511100780c */ /* 0x000fc60003fa6070 */
[----:B------:R-:W-:Y:S02]  /*2c700*/  VIADD R17, R10, 0x100000 ;  /* 0x001000000a117836 */ /* 0x000fe40000000000 */
[----:B---3--:R-:W-:-:S03]  /*2c710*/  IMAD.WIDE R24, R2, 0x4, R66 ;  /* 0x0000000402187825 */ /* 0x008fc600078e0242 */
[----:B------:R-:W-:Y:S01]  /*2c720*/  LDGSTS.E [R17+-0x47ff8], desc[UR8][R28.64], !P6 ;  /* 0xb80080001c117fae */ /* 0x000fe2000f121848 */
[----:B------:R-:W-:-:S03]  /*2c730*/  IMAD.WIDE R22, R2, 0x4, R68 ;  /* 0x0000000402167825 */ /* 0x000fc600078e0244 */
[----:B--2---:R-:W2:Y:S04]  /*2c740*/  LDL.LU.64 R8, [R1+0x40] ;  /* 0x0000400001087983 */ /* 0x004ea80000300a00 */
[----:B------:R1:W-:Y:S04]  /*2c750*/  STL.64 [R1+0x490], R28 ;  /* 0x0004901c01007387 */ /* 0x0003e80000100a00 */
[----:B------:R3:W-:Y:S04]  /*2c760*/  STL.64 [R1+0x488], R26 ;  /* 0x0004881a01007387 */ /* 0x0007e80000100a00 */
[----:B------:R-:W2:Y:S04]  /*2c770*/  LDL.LU.64 R30, [R1+0x38] ;  /* 0x00003800011e7983 */ /* 0x000ea80000300a00 */
[----:B------:R4:W-:Y:S04]  /*2c780*/  STL.64 [R1+0x480], R24 ;  /* 0x0004801801007387 */ /* 0x0009e80000100a00 */
[----:B-1----:R-:W2:Y:S04]  /*2c790*/  LDL.LU.64 R28, [R1+0x30] ;  /* 0x00003000011c7983 */ /* 0x002ea80000300a00 */
[----:B------:R1:W-:Y:S04]  /*2c7a0*/  STL.64 [R1+0x478], R22 ;  /* 0x0004781601007387 */ /* 0x0003e80000100a00 */
[----:B------:R-:W-:Y:S04]  /*2c7b0*/  LDGSTS.E [R16+-0x43ff8], desc[UR8][R26.64], !P6 ;  /* 0xbc0080001a107fae */ /* 0x000fe8000f121848 */
[----:B------:R1:W-:Y:S04]  /*2c7c0*/  LDGSTS.E [R15+-0x4fff4], desc[UR8][R24.64], !P5 ;  /* 0xb000c000180f7fae */ /* 0x0003e8000e921848 */
[----:B------:R1:W-:Y:S04]  /*2c7d0*/  LDGSTS.E [R14+-0x4bff4], desc[UR8][R22.64], !P5 ;  /* 0xb400c000160e7fae */ /* 0x0003e8000e921848 */
[----:B---3--:R-:W3:Y:S04]  /*2c7e0*/  LDL.LU.64 R26, [R1+0x28] ;  /* 0x00002800011a7983 */ /* 0x008ee80000300a00 */
[----:B------:R-:W3:Y:S04]  /*2c7f0*/  LDL.LU.64 R32, [R1+0x20] ;  /* 0x0000200001207983 */ /* 0x000ee80000300a00 */
[----:B----4-:R-:W4:Y:S04]  /*2c800*/  LDL.LU.64 R24, [R1+0x18] ;  /* 0x0000180001187983 */ /* 0x010f280000300a00 */
[----:B-1----:R-:W4:Y:S04]  /*2c810*/  LDL.LU.64 R22, [R1+0x10] ;  /* 0x0000100001167983 */ /* 0x002f280000300a00 */
[----:B------:R-:W4:Y:S04]  /*2c820*/  LDL.LU.64 R152, [R1+0x8] ;  /* 0x0000080001987983 */ /* 0x000f280000300a00 */
[----:B------:R-:W-:Y:S01]  /*2c830*/  STL.64 [R1+0x470], R38 ;  /* 0x0004702601007387 */ /* 0x000fe20000100a00 */
[----:B------:R-:W-:Y:S01]  /*2c840*/  IMAD.WIDE R34, R2, 0x4, R154 ;  /* 0x0000000402227825 */ /* 0x000fe200078e029a */
[----:B------:R-:W-:-:S02]  /*2c850*/  IADD3 R18, R20, -0x155, RZ ;  /* 0xfffffeab14127810 */ /* 0x000fc40007ffe0ff */
[----:B------:R-:W4:Y:S01]  /*2c860*/  LDL.LU.64 R154, [R1] ;  /* 0x00000000019a7983 */ /* 0x000f220000300a00 */
[----:B------:R-:W1:Y:S01]  /*2c870*/  LDC R20, c[0x0][0x230] ;  /* 0x00008c00ff147b82 */ /* 0x000e620000000800 */
[----:B------:R-:W-:Y:S01]  /*2c880*/  IMAD.WIDE R36, R2, 0x4, R72 ;  /* 0x0000000402247825 */ /* 0x000fe200078e0248 */
[----:B------:R-:W-:Y:S01]  /*2c890*/  ISETP.GE.U32.AND P6, PT, R18, 0x7ffffe6c, PT ;  /* 0x7ffffe6c1200780c */ /* 0x000fe20003fc6070 */
[----:B------:R2:W-:Y:S02]  /*2c8a0*/  LDGSTS.E [R17+-0x47ff4], desc[UR8][R38.64], !P5 ;  /* 0xb800c00026117fae */ /* 0x0005e4000e921848 */
[----:B------:R-:W-:Y:S01]  /*2c8b0*/  VIADD R18, R21, 0xfffffeaa ;  /* 0xfffffeaa15127836 */ /* 0x000fe20000000000 */
[C---:B------:R-:W-:Y:S01]  /*2c8c0*/  IADD3 R15, R11.reuse, 0x100000, RZ ;  /* 0x001000000b0f7810 */ /* 0x040fe20007ffe0ff */
[----:B------:R-:W-:Y:S01]  /*2c8d0*/  VIADD R14, R11, 0x100000 ;  /* 0x001000000b0e7836 */ /* 0x000fe20000000000 */
[----:B------:R2:W-:Y:S02]  /*2c8e0*/  LDGSTS.E [R16+-0x43ff4], desc[UR8][R36.64], !P5 ;  /* 0xbc00c00024107fae */ /* 0x0005e4000e921848 */
[----:B------:R-:W-:Y:S01]  /*2c8f0*/  ISETP.GE.U32.AND P5, PT, R18, 0x7ffffe6b, PT ;  /* 0x7ffffe6b1200780c */ /* 0x000fe20003fa6070 */
[----:B------:R-:W-:Y:S01]  /*2c900*/  VIADD R18, R19, 0xfffffea9 ;  /* 0xfffffea913127836 */ /* 0x000fe20000000000 */
[----:B------:R-:W-:Y:S01]  /*2c910*/  STL.64 [R1+0x468], R36 ;  /* 0x0004682401007387 */ /* 0x000fe20000100a00 */
[----:B------:R-:W4:Y:S01]  /*2c920*/  LDC R19, c[0x0][0x230] ;  /* 0x00008c00ff137b82 */ /* 0x000f220000000800 */
[----:B--2---:R-:W-:-:S02]  /*2c930*/  IADD3 R17, R11, 0x100000, RZ ;  /* 0x001000000b117810 */ /* 0x004fc40007ffe0ff */
[----:B------:R-:W-:Y:S01]  /*2c940*/  STL.64 [R1+0x460], R34 ;  /* 0x0004602201007387 */ /* 0x000fe20000100a00 */
[----:B------:R-:W-:-:S03]  /*2c950*/  VIADD R16, R11, 0x100000 ;  /* 0x001000000b107836 */ /* 0x000fc60000000000 */
[----:B------:R-:W-:Y:S01]  /*2c960*/  LDGSTS.E [R15+-0x60000], desc[UR8][R34.64], !P0 ;  /* 0xa0000000220f7fae */ /* 0x000fe2000c121848 */
[----:B------:R-:W-:-:S05]  /*2c970*/  IMAD.WIDE R8, R2, 0x4, R8 ;  /* 0x0000000402087825 */ /* 0x000fca00078e0208 */
[----:B------:R2:W-:Y:S04]  /*2c980*/  STL.64 [R1+0x458], R8 ;  /* 0x0004580801007387 */ /* 0x0005e80000100a00 */
[----:B------:R2:W-:Y:S01]  /*2c990*/  LDGSTS.E [R14+-0x5c000], desc[UR8][R8.64], !P0 ;  /* 0xa4000000080e7fae */ /* 0x0005e2000c121848 */
[----:B------:R-:W-:-:S05]  /*2c9a0*/  IMAD.WIDE R30, R2, 0x4, R30 ;  /* 0x00000004021e7825 */ /* 0x000fca00078e021e */
[----:B------:R-:W-:Y:S01]  /*2c9b0*/  LDGSTS.E [R17+-0x58000], desc[UR8][R30.64], !P0 ;  /* 0xa80000001e117fae */ /* 0x000fe2000c121848 */
[----:B------:R-:W-:-:S05]  /*2c9c0*/  IMAD.WIDE R28, R2, 0x4, R28 ;  /* 0x00000004021c7825 */ /* 0x000fca00078e021c */
[----:B------:R-:W-:Y:S01]  /*2c9d0*/  LDGSTS.E [R16+-0x54000], desc[UR8][R28.64], !P0 ;  /* 0xac0000001c107fae */ /* 0x000fe2000c121848 */
[----:B------:R-:W-:Y:S01]  /*2c9e0*/  ISETP.GE.U32.AND P0, PT, R18, 0x7ffffe6a, PT ;  /* 0x7ffffe6a1200780c */ /* 0x000fe20003f06070 */
[----:B-1----:R-:W-:Y:S02]  /*2c9f0*/  VIADD R18, R20, 0xfffffea8 ;  /* 0xfffffea814127836 */ /* 0x002fe40000000000 */
[----:B------:R-:W-:Y:S01]  /*2ca00*/  STL.64 [R1+0x450], R30 ;  /* 0x0004501e01007387 */ /* 0x000fe20000100a00 */
[----:B---3--:R-:W-:-:S04]  /*2ca10*/  IMAD.WIDE R26, R2, 0x4, R26 ;  /* 0x00000004021a7825 */ /* 0x008fc800078e021a */
[C---:B--2---:R-:W-:Y:S01]  /*2ca20*/  IMAD.WIDE R8, R2.reuse, 0x4, R32 ;  /* 0x0000000402087825 */ /* 0x044fe200078e0220 */
[----:B------:R-:W-:Y:S03]  /*2ca30*/  LDGSTS.E [R15+-0x5fffc], desc[UR8][R26.64], !P4 ;  /* 0xa00040001a0f7fae */ /* 0x000fe6000e121848 */
[C---:B----4-:R-:W-:Y:S01]  /*2ca40*/  IMAD.WIDE R24, R2.reuse, 0x4, R24 ;  /* 0x0000000402187825 */ /* 0x050fe200078e0218 */
[----:B------:R-:W-:Y:S03]  /*2ca50*/  LDGSTS.E [R14+-0x5bffc], desc[UR8][R8.64], !P4 ;  /* 0xa4004000080e7fae */ /* 0x000fe6000e121848 */
[----:B------:R-:W-:Y:S01]  /*2ca60*/  IMAD.WIDE R22, R2, 0x4, R22 ;  /* 0x0000000402167825 */ /* 0x000fe200078e0216 */
[----:B------:R1:W-:Y:S04]  /*2ca70*/  LDGSTS.E [R17+-0x57ffc], desc[UR8][R24.64], !P4 ;  /* 0xa800400018117fae */ /* 0x0003e8000e121848 */
[----:B------:R2:W-:Y:S01]  /*2ca80*/  LDGSTS.E [R16+-0x53ffc], desc[UR8][R22.64], !P4 ;  /* 0xac00400016107fae */ /* 0x0005e2000e121848 */
[----:B------:R-:W-:-:S02]  /*2ca90*/  ISETP.GE.U32.AND P4, PT, R18, 0x7ffffe69, PT ;  /* 0x7ffffe691200780c */ /* 0x000fc40003f86070 */
[----:B------:R-:W3:Y:S01]  /*2caa0*/  LDC R18, c[0x0][0x230] ;  /* 0x00008c00ff127b82 */ /* 0x000ee20000000800 */
[----:B------:R-:W-:Y:S01]  /*2cab0*/  STL.64 [R1+0x448], R28 ;  /* 0x0004481c01007387 */ /* 0x000fe20000100a00 */
[----:B------:R-:W-:-:S03]  /*2cac0*/  IMAD.WIDE R20, R2, 0x4, R152 ;  /* 0x0000000402147825 */ /* 0x000fc600078e0298 */
[----:B------:R-:W-:Y:S04]  /*2cad0*/  STL.64 [R1+0x440], R26 ;  /* 0x0004401a01007387 */ /* 0x000fe80000100a00 */
[----:B------:R-:W-:Y:S04]  /*2cae0*/  STL.64 [R1+0x438], R8 ;  /* 0x0004380801007387 */ /* 0x000fe80000100a00 */
[----:B------:R1:W-:Y:S04]  /*2caf0*/  STL.64 [R1+0x430], R24 ;  /* 0x0004301801007387 */ /* 0x0003e80000100a00 */
[----:B------:R4:W-:Y:S04]  /*2cb00*/  LDGSTS.E [R15+-0x5fff8], desc[UR8][R20.64], !P3 ;  /* 0xa0008000140f7fae */ /* 0x0009e8000d921848 */
[----:B------:R2:W-:Y:S01]  /*2cb10*/  STL.64 [R1+0x428], R22 ;  /* 0x0004281601007387 */ /* 0x0005e20000100a00 */
[----:B-1----:R-:W-:-:S03]  /*2cb20*/  IMAD.WIDE R24, R2, 0x4, R250 ;  /* 0x0000000402187825 */ /* 0x002fc600078e02fa */
[----:B------:R4:W-:Y:S01]  /*2cb30*/  STL.64 [R1+0x420], R20 ;  /* 0x0004201401007387 */ /* 0x0009e20000100a00 */
[----:B--2---:R-:W-:-:S04]  /*2cb40*/  IMAD.WIDE R22, R2, 0x4, R248 ;  /* 0x0000000402167825 */ /* 0x004fc800078e02f8 */
[----:B----4-:R-:W-:-:S04]  /*2cb50*/  IMAD.WIDE R20, R2, 0x4, R246 ;  /* 0x0000000402147825 */ /* 0x010fc800078e02f6 */
[----:B------:R-:W-:-:S04]  /*2cb60*/  IMAD.WIDE R26, R2, 0x4, R78 ;  /* 0x00000004021a7825 */ /* 0x000fc800078e024e */
[----:B------:R-:W-:-:S05]  /*2cb70*/  IMAD.WIDE R8, R2, 0x4, R154 ;  /* 0x0000000402087825 */ /* 0x000fca00078e029a */
[----:B------:R-:W-:Y:S04]  /*2cb80*/  LDGSTS.E [R14+-0x5bff8], desc[UR8][R8.64], !P3 ;  /* 0xa4008000080e7fae */ /* 0x000fe8000d921848 */
[----:B------:R1:W-:Y:S04]  /*2cb90*/  LDGSTS.E [R17+-0x57ff8], desc[UR8][R24.64], !P3 ;  /* 0xa800800018117fae */ /* 0x0003e8000d921848 */
[----:B------:R2:W-:Y:S04]  /*2cba0*/  STL.64 [R1+0x418], R8 ;  /* 0x0004180801007387 */ /* 0x0005e80000100a00 */
[----:B------:R4:W-:Y:S01]  /*2cbb0*/  LDGSTS.E [R16+-0x53ff8], desc[UR8][R22.64], !P3 ;  /* 0xac00800016107fae */ /* 0x0009e2000d921848 */
[----:B-1----:R-:W-:-:S03]  /*2cbc0*/  IADD3 R17, R19, -0x171, RZ ;  /* 0xfffffe8f13117810 */ /* 0x002fc60007ffe0ff */
[----:B------:R1:W-:Y:S01]  /*2cbd0*/  STL.64 [R1+0x410], R24 ;  /* 0x0004101801007387 */ /* 0x0003e20000100a00 */
[----:B------:R-:W3:Y:S01]  /*2cbe0*/  LDC R19, c[0x0][0x230] ;  /* 0x00008c00ff137b82 */ /* 0x000ee20000000800 */
[C---:B--2---:R-:W-:Y:S01]  /*2cbf0*/  IMAD.WIDE R8, R2.reuse, 0x4, R244 ;  /* 0x0000000402087825 */ /* 0x044fe200078e02f4 */
[----:B------:R-:W-:Y:S01]  /*2cc00*/  ISETP.GE.U32.AND P3, PT, R17, 0x7ffffe50, PT ;  /* 0x7ffffe501100780c */ /* 0x000fe20003f66070 */
[----:B------:R-:W-:Y:S02]  /*2cc10*/  LDGSTS.E [R15+-0x5fff4], desc[UR8][R20.64], !P2 ;  /* 0xa000c000140f7fae */ /* 0x000fe4000d121848 */
[----:B------:R-:W-:Y:S02]  /*2cc20*/  VIADD R17, R11, 0x100000 ;  /* 0x001000000b117836 */ /* 0x000fe40000000000 */
[----:B------:R-:W-:Y:S01]  /*2cc30*/  LDGSTS.E [R14+-0x5bff4], desc[UR8][R8.64], !P2 ;  /* 0xa400c000080e7fae */ /* 0x000fe2000d121848 */
[----:B-1----:R-:W-:-:S03]  /*2cc40*/  IMAD.WIDE R24, R2, 0x4, R242 ;  /* 0x0000000402187825 */ /* 0x002fc600078e02f2 */
[----:B------:R4:W-:Y:S04]  /*2cc50*/  STL.64 [R1+0x408], R22 ;  /* 0x0004081601007387 */ /* 0x0009e80000100a00 */
[----:B------:R3:W-:Y:S04]  /*2cc60*/  LDGSTS.E [R17+-0x57ff4], desc[UR8][R24.64], !P2 ;  /* 0xa800c00018117fae */ /* 0x0007e8000d121848 */
[----:B------:R1:W-:Y:S01]  /*2cc70*/  STL.64 [R1+0x400], R20 ;  /* 0x0004001401007387 */ /* 0x0003e20000100a00 */
[----:B----4-:R-:W-:-:S03]  /*2cc80*/  IMAD.WIDE R22, R2, 0x4, R240 ;  /* 0x0000000402167825 */ /* 0x010fc600078e02f0 */
[----:B------:R2:W-:Y:S01]  /*2cc90*/  STL.64 [R1+0x3f8], R8 ;  /* 0x0003f80801007387 */ /* 0x0005e20000100a00 */
[----:B---3--:R-:W-:-:S03]  /*2cca0*/  VIADD R17, R18, 0xfffffe8e ;  /* 0xfffffe8e12117836 */ /* 0x008fc60000000000 */
[----:B------:R-:W-:Y:S01]  /*2ccb0*/  LDGSTS.E [R16+-0x53ff4], desc[UR8][R22.64], !P2 ;  /* 0xac00c00016107fae */ /* 0x000fe2000d121848 */
[----:B------:R-:W3:Y:S01]  /*2ccc0*/  LDC R18, c[0x0][0x230] ;  /* 0x00008c00ff127b82 */ /* 0x000ee20000000800 */
[----:B-1----:R-:W-:Y:S02]  /*2ccd0*/  IMAD.WIDE R20, R2, 0x4, R74 ;  /* 0x0000000402147825 */ /* 0x002fe400078e024a */
[----:B------:R1:W-:Y:S01]  /*2cce0*/  STL.64 [R1+0x3f0], R24 ;  /* 0x0003f01801007387 */ /* 0x0003e20000100a00 */
[----:B------:R-:W-:-:S03]  /*2ccf0*/  ISETP.GE.U32.AND P2, PT, R17, 0x7ffffe4f, PT ;  /* 0x7ffffe4f1100780c */ /* 0x000fc60003f46070 */
[----:B------:R-:W-:Y:S01]  /*2cd00*/  STL.64 [R1+0x3e8], R22 ;  /* 0x0003e81601007387 */ /* 0x000fe20000100a00 */
[C---:B--2---:R-:W-:Y:S01]  /*2cd10*/  IMAD.WIDE R8, R2.reuse, 0x4, R76 ;  /* 0x0000000402087825 */ /* 0x044fe200078e024c */
[----:B------:R-:W-:Y:S02]  /*2cd20*/  IADD3 R17, R11, 0x100000, RZ ;  /* 0x001000000b117810 */ /* 0x000fe40007ffe0ff */
[----:B------:R2:W-:Y:S04]  /*2cd30*/  STL.64 [R1+0x3e0], R20 ;  /* 0x0003e01401007387 */ /* 0x0005e80000100a00 */
[----:B------:R2:W-:Y:S01]  /*2cd40*/  LDGSTS.E [R15+-0x50000], desc[UR8][R20.64], !P3 ;  /* 0xb0000000140f7fae */ /* 0x0005e2000d921848 */
[----:B-1----:R-:W-:-:S03]  /*2cd50*/  IMAD.WIDE R24, R2, 0x4, R80 ;  /* 0x0000000402187825 */ /* 0x002fc600078e0250 */
[----:B------:R-:W-:Y:S04]  /*2cd60*/  LDGSTS.E [R14+-0x4c000], desc[UR8][R8.64], !P3 ;  /* 0xb4000000080e7fae */ /* 0x000fe8000d921848 */
[----:B------:R1:W-:Y:S01]  /*2cd70*/  LDGSTS.E [R17+-0x48000], desc[UR8][R26.64], !P3 ;  /* 0xb80000001a117fae */ /* 0x0003e2000d921848 */
[----:B--2---:R-:W2:Y:S03]  /*2cd80*/  LDC R20, c[0x0][0x230] ;  /* 0x00008c00ff147b82 */ /* 0x004ea60000000800 */
[----:B------:R4:W-:Y:S01]  /*2cd90*/  STL.64 [R1+0x3d8], R8 ;  /* 0x0003d80801007387 */ /* 0x0009e20000100a00 */
[----:B------:R-:W-:-:S03]  /*2cda0*/  IMAD.WIDE R22, R2, 0x4, R82 ;  /* 0x0000000402167825 */ /* 0x000fc600078e0252 */
[----:B------:R3:W-:Y:S01]  /*2cdb0*/  LDGSTS.E [R16+-0x44000], desc[UR8][R24.64], !P3 ;  /* 0xbc00000018107fae */ /* 0x0007e2000d921848 */
[----:B-1----:R-:W-:-:S03]  /*2cdc0*/  VIADD R17, R19, 0xfffffe8d ;  /* 0xfffffe8d13117836 */ /* 0x002fc60000000000 */
[----:B------:R1:W-:Y:S01]  /*2cdd0*/  STL.64 [R1+0x3d0], R26 ;  /* 0x0003d01a01007387 */ /* 0x0003e20000100a00 */
[----:B------:R-:W2:Y:S01]  /*2cde0*/  LDC R21, c[0x0][0x230] ;  /* 0x00008c00ff157b82 */ /* 0x000ea20000000800 */
[----:B----4-:R-:W-:Y:S01]  /*2cdf0*/  IMAD.WIDE R8, R2, 0x4, R84 ;  /* 0x0000000402087825 */ /* 0x010fe200078e0254 */
[----:B------:R-:W-:Y:S01]  /*2ce00*/  ISETP.GE.U32.AND P3, PT, R17, 0x7ffffe4e, PT ;  /* 0x7ffffe4e1100780c */ /* 0x000fe20003f66070 */
[----:B------:R-:W-:Y:S02]  /*2ce10*/  LDGSTS.E [R15+-0x4fffc], desc[UR8][R22.64], !P2 ;  /* 0xb0004000160f7fae */ /* 0x000fe4000d121848 */
[----:B------:R-:W-:-:S03]  /*2ce20*/  VIADD R17, R11, 0x100000 ;  /* 0x001000000b117836 */ /* 0x000fc60000000000 */
[----:B------:R-:W4:Y:S01]  /*2ce30*/  LDC R19, c[0x0][0x230] ;  /* 0x00008c00ff137b82 */ /* 0x000f220000000800 */
[C---:B-1----:R-:W-:Y:S01]  /*2ce40*/  IMAD.WIDE R26, R2.reuse, 0x4, R86 ;  /* 0x00000004021a7825 */ /* 0x042fe200078e0256 */
[----:B------:R3:W-:Y:S04]  /*2ce50*/  STL.64 [R1+0x3c8], R24 ;  /* 0x0003c81801007387 */ /* 0x0007e80000100a00 */
[----:B------:R-:W-:Y:S04]  /*2ce60*/  LDGSTS.E [R14+-0x4bffc], desc[UR8][R8.64], !P2 ;  /* 0xb4004000080e7fae */ /* 0x000fe8000d121848 */
[----:B------:R1:W-:Y:S01]  /*2ce70*/  LDGSTS.E [R17+-0x47ffc], desc[UR8][R26.64], !P2 ;  /* 0xb80040001a117fae */ /* 0x0003e2000d121848 */
[----:B---3--:R-:W-:-:S03]  /*2ce80*/  IMAD.WIDE R24, R2, 0x4, R88 ;  /* 0x0000000402187825 */ /* 0x008fc600078e0258 */
[----:B------:R3:W-:Y:S04]  /*2ce90*/  STL.64 [R1+0x3c0], R22 ;  /* 0x0003c01601007387 */ /* 0x0007e80000100a00 */
[----:B------:R4:W-:Y:S01]  /*2cea0*/  LDGSTS.E [R16+-0x43ffc], desc[UR8][R24.64], !P2 ;  /* 0xbc00400018107fae */ /* 0x0009e2000d121848 */
[----:B-1----:R-:W-:Y:S01]  /*2ceb0*/  IADD3 R17, R18, -0x174, RZ ;  /* 0xfffffe8c12117810 */ /* 0x002fe20007ffe0ff */
[----:B--2---:R-:W-:Y:S02]  /*2cec0*/  VIADD R18, R20, 0xfffffea7 ;  /* 0xfffffea714127836 */ /* 0x004fe40000000000 */
[----:B------:R1:W-:Y:S01]  /*2ced0*/  STL.64 [R1+0x3b8], R8 ;  /* 0x0003b80801007387 */ /* 0x0003e20000100a00 */
[----:B------:R-:W2:Y:S01]  /*2cee0*/  LDC R20, c[0x0][0x230] ;  /* 0x00008c00ff147b82 */ /* 0x000ea20000000800 */
[----:B------:R-:W-:Y:S01]  /*2cef0*/  ISETP.GE.U32.AND P2, PT, R17, 0x7ffffe4d, PT ;  /* 0x7ffffe4d1100780c */ /* 0x000fe20003f46070 */
[C---:B---3--:R-:W-:Y:S01]  /*2cf00*/  IMAD.WIDE R22, R2.reuse, 0x4, R90 ;  /* 0x0000000402167825 */ /* 0x048fe200078e025a */
[----:B------:R3:W-:Y:S03]  /*2cf10*/  STL.64 [R1+0x3b0], R26 ;  /* 0x0003b01a01007387 */ /* 0x0007e60000100a00 */
[----:B------:R-:W-:Y:S01]  /*2cf20*/  VIADD R17, R11, 0x100000 ;  /* 0x001000000b117836 */ /* 0x000fe20000000000 */
[----:B------:R4:W-:Y:S01]  /*2cf30*/  STL.64 [R1+0x3a8], R24 ;  /* 0x0003a81801007387 */ /* 0x0009e20000100a00 */
[----:B-1----:R-:W-:-:S03]  /*2cf40*/  IMAD.WIDE R8, R2, 0x4, R92 ;  /* 0x0000000402087825 */ /* 0x002fc600078e025c */
[----:B------:R1:W-:Y:S01]  /*2cf50*/  STL.64 [R1+0x3a0], R22 ;  /* 0x0003a01601007387 */ /* 0x0003e20000100a00 */
[----:B---3--:R-:W-:-:S03]  /*2cf60*/  IMAD.WIDE R26, R2, 0x4, R94 ;  /* 0x00000004021a7825 */ /* 0x008fc600078e025e */
[----:B------:R1:W-:Y:S01]  /*2cf70*/  LDGSTS.E [R15+-0x4fff8], desc[UR8][R22.64], !P3 ;  /* 0xb0008000160f7fae */ /* 0x0003e2000d921848 */
[----:B----4-:R-:W-:-:S03]  /*2cf80*/  IMAD.WIDE R24, R2, 0x4, R96 ;  /* 0x0000000402187825 */ /* 0x010fc600078e0260 */
[----:B------:R3:W-:Y:S04]  /*2cf90*/  STL.64 [R1+0x398], R8 ;  /* 0x0003980801007387 */ /* 0x0007e80000100a00 */
[----:B------:R3:W-:Y:S01]  /*2cfa0*/  LDGSTS.E [R14+-0x4bff8], desc[UR8][R8.64], !P3 ;  /* 0xb4008000080e7fae */ /* 0x0007e2000d921848 */
[----:B-1----:R-:W-:-:S03]  /*2cfb0*/  IMAD.WIDE R22, R2, 0x4, R98 ;  /* 0x0000000402167825 */ /* 0x002fc600078e0262 */
[----:B------:R1:W-:Y:S04]  /*2cfc0*/  STL.64 [R1+0x390], R26 ;  /* 0x0003901a01007387 */ /* 0x0003e80000100a00 */
[----:B------:R1:W-:Y:S01]  /*2cfd0*/  LDGSTS.E [R17+-0x47ff8], desc[UR8][R26.64], !P3 ;  /* 0xb80080001a117fae */ /* 0x0003e2000d921848 */
[----:B---3--:R-:W-:-:S03]  /*2cfe0*/  IMAD.WIDE R8, R2, 0x4, R100 ;  /* 0x0000000402087825 */ /* 0x008fc600078e0264 */
[----:B------:R3:W-:Y:S04]  /*2cff0*/  STL.64 [R1+0x388], R24 ;  /* 0x0003881801007387 */ /* 0x0007e80000100a00 */
[----:B------:R3:W-:Y:S01]  /*2d000*/  LDGSTS.E [R16+-0x43ff8], desc[UR8][R24.64], !P3 ;  /* 0xbc00800018107fae */ /* 0x0007e2000d921848 */
[----:B------:R-:W-:Y:S01]  /*2d010*/  ISETP.GE.U32.AND P3, PT, R18, 0x7ffffe68, PT ;  /* 0x7ffffe681200780c */ /* 0x000fe20003f66070 */
[----:B-1----:R-:W-:Y:S02]  /*2d020*/  IMAD.WIDE R26, R2, 0x4, R102 ;  /* 0x00000004021a7825 */ /* 0x002fe400078e0266 */
[----:B------:R1:W-:Y:S01]  /*2d030*/  STL.64 [R1+0x380], R22 ;  /* 0x0003801601007387 */ /* 0x0003e20000100a00 */
[----:B------:R-:W-:-:S03]  /*2d040*/  IADD3 R18, R21, -0x15a, RZ ;  /* 0xfffffea615127810 */ /* 0x000fc60007ffe0ff */
[----:B------:R4:W-:Y:S01]  /*2d050*/  LDGSTS.E [R15+-0x4fff4], desc[UR8][R22.64], !P2 ;  /* 0xb000c000160f7fae */ /* 0x0009e2000d121848 */
[----:B---3--:R-:W-:-:S03]  /*2d060*/  IMAD.WIDE R24, R2, 0x4, R104 ;  /* 0x0000000402187825 */ /* 0x008fc600078e0268 */
[----:B------:R3:W-:Y:S04]  /*2d070*/  STL.64 [R1+0x378], R8 ;  /* 0x0003780801007387 */ /* 0x0007e80000100a00 */
[----:B------:R2:W-:Y:S01]  /*2d080*/  LDGSTS.E [R14+-0x4bff4], desc[UR8][R8.64], !P2 ;  /* 0xb400c000080e7fae */ /* 0x0005e2000d121848 */
[----:B----4-:R-:W-:Y:S02]  /*2d090*/  VIADD R15, R12, 0x100000 ;  /* 0x001000000c0f7836 */ /* 0x010fe40000000000 */
[----:B-1----:R-:W-:Y:S01]  /*2d0a0*/  IMAD.WIDE R22, R2, 0x4, R238 ;  /* 0x0000000402167825 */ /* 0x002fe200078e02ee */
[----:B------:R-:W-:Y:S04]  /*2d0b0*/  STL.64 [R1+0x1ca8], R10 ;  /* 0x001ca80a01007387 */ /* 0x000fe80000100a00 */
[----:B------:R-:W-:Y:S01]  /*2d0c0*/  STL.64 [R1+0x370], R26 ;  /* 0x0003701a01007387 */ /* 0x000fe20000100a00 */
[----:B--2---:R-:W-:-:S02]  /*2d0d0*/  VIADD R14, R12, 0x100000 ;  /* 0x001000000c0e7836 */ /* 0x004fc40000000000 */
[----:B---3--:R-:W-:Y:S01]  /*2d0e0*/  IMAD.WIDE R8, R2, 0x4, R236 ;  /* 0x0000000402087825 */ /* 0x008fe200078e02ec */
[----:B------:R1:W-:Y:S04]  /*2d0f0*/  LDGSTS.E [R17+-0x47ff4], desc[UR8][R26.64], !P2 ;  /* 0xb800c0001a117fae */ /* 0x0003e8000d121848 */
[----:B------:R2:W-:Y:S04]  /*2d100*/  STL.64 [R1+0x368], R24 ;  /* 0x0003681801007387 */ /* 0x0005e80000100a00 */
[----:B------:R2:W-:Y:S01]  /*2d110*/  LDGSTS.E [R16+-0x43ff4], desc[UR8][R24.64], !P2 ;  /* 0xbc00c00018107fae */ /* 0x0005e2000d121848 */
[----:B------:R-:W-:-:S02]  /*2d120*/  ISETP.GE.U32.AND P2, PT, R18, 0x7ffffe67, PT ;  /* 0x7ffffe671200780c */ /* 0x000fc40003f46070 */
[----:B------:R-:W-:Y:S01]  /*2d130*/  IADD3 R18, R19, -0x15b, RZ ;  /* 0xfffffea513127810 */ /* 0x000fe20007ffe0ff */
[----:B------:R3:W-:Y:S01]  /*2d140*/  STL.64 [R1+0x360], R22 ;  /* 0x0003601601007387 */ /* 0x0007e20000100a00 */
[----:B-1----:R-:W-:Y:S01]  /*2d150*/  VIADD R17, R12, 0x100000 ;  /* 0x001000000c117836 */ /* 0x002fe20000000000 */
[----:B------:R-:W1:Y:S02]  /*2d160*/  LDC R19, c[0x0][0x230] ;  /* 0x00008c00ff137b82 */ /* 0x000e640000000800 */
[----:B------:R3:W-:Y:S01]  /*2d170*/  LDGSTS.E [R15+-0x60000], desc[UR8][R22.64], !P6 ;  /* 0xa0000000160f7fae */ /* 0x0007e2000f121848 */
[----:B--2---:R-:W-:-:S03]  /*2d180*/  IMAD.WIDE R24, R2, 0x4, R234 ;  /* 0x0000000402187825 */ /* 0x004fc600078e02ea */
[----:B------:R2:W-:Y:S01]  /*2d190*/  STL.64 [R1+0x358], R8 ;  /* 0x0003580801007387 */ /* 0x0005e20000100a00 */
[----:B------:R-:W-:-:S03]  /*2d1a0*/  VIADD R16, R12, 0x100000 ;  /* 0x001000000c107836 */ /* 0x000fc60000000000 */
[----:B------:R2:W-:Y:S01]  /*2d1b0*/  LDGSTS.E [R14+-0x5c000], desc[UR8][R8.64], !P6 ;  /* 0xa4000000080e7fae */ /* 0x0005e2000f121848 */
[----:B---3--:R-:W-:-:S03]  /*2d1c0*/  IMAD.WIDE R22, R2, 0x4, R106 ;  /* 0x0000000402167825 */ /* 0x008fc600078e026a */
[----:B------:R3:W-:Y:S01]  /*2d1d0*/  STL.64 [R1+0x350], R24 ;  /* 0x0003501801007387 */ /* 0x0007e20000100a00 */
[----:B------:R-:W-:-:S03]  /*2d1e0*/  IMAD.WIDE R10, R2, 0x4, R108 ;  /* 0x00000004020a7825 */ /* 0x000fc600078e026c */
[----:B------:R3:W-:Y:S01]  /*2d1f0*/  LDGSTS.E [R17+-0x58000], desc[UR8][R24.64], !P6 ;  /* 0xa800000018117fae */ /* 0x0007e2000f121848 */
[----:B--2---:R-:W-:-:S03]  /*2d200*/  IMAD.WIDE R8, R2, 0x4, R110 ;  /* 0x0000000402087825 */ /* 0x004fc600078e026e */
[----:B------:R2:W-:Y:S04]  /*2d210*/  STL.64 [R1+0x348], R22 ;  /* 0x0003481601007387 */ /* 0x0005e80000100a00 */
[----:B------:R2:W-:Y:S01]  /*2d220*/  LDGSTS.E [R16+-0x54000], desc[UR8][R22.64], !P6 ;  /* 0xac00000016107fae */ /* 0x0005e2000f121848 */
[----:B------:R-:W-:Y:S01]  /*2d230*/  ISETP.GE.U32.AND P6, PT, R18, 0x7ffffe66, PT ;  /* 0x7ffffe661200780c */ /* 0x000fe20003fc6070 */
[----:B---3--:R-:W-:Y:S01]  /*2d240*/  IMAD.WIDE R24, R2, 0x4, R112 ;  /* 0x0000000402187825 */ /* 0x008fe200078e0270 */
[----:B------:R-:W-:Y:S01]  /*2d250*/  IADD3 R18, R20, -0x15c, RZ ;  /* 0xfffffea414127810 */ /* 0x000fe20007ffe0ff */
[----:B------:R3:W-:Y:S04]  /*2d260*/  LDGSTS.E [R15+-0x5fffc], desc[UR8][R10.64], !P5 ;  /* 0xa00040000a0f7fae */ /* 0x0007e8000e921848 */
[----:B------:R4:W-:Y:S01]  /*2d270*/  LDGSTS.E [R14+-0x5bffc], desc[UR8][R8.64], !P5 ;  /* 0xa4004000080e7fae */ /* 0x0009e2000e921848 */
[----:B--2---:R-:W-:-:S03]  /*2d280*/  IMAD.WIDE R22, R2, 0x4, R114 ;  /* 0x0000000402167825 */ /* 0x004fc600078e0272 */
[----:B------:R2:W-:Y:S04]  /*2d290*/  LDGSTS.E [R17+-0x57ffc], desc[UR8][R24.64], !P5 ;  /* 0xa800400018117fae */ /* 0x0005e8000e921848 */
[----:B------:R1:W-:Y:S01]  /*2d2a0*/  LDGSTS.E [R16+-0x53ffc], desc[UR8][R22.64], !P5 ;  /* 0xac00400016107fae */ /* 0x0003e2000e921848 */
[----:B------:R-:W-:Y:S02]  /*2d2b0*/  ISETP.GE.U32.AND P5, PT, R18, 0x7ffffe65, PT ;  /* 0x7ffffe651200780c */ /* 0x000fe40003fa6070 */
[----:B------:R-:W1:Y:S01]  /*2d2c0*/  LDC R18, c[0x0][0x230] ;  /* 0x00008c00ff127b82 */ /* 0x000e620000000800 */
[----:B------:R3:W-:Y:S04]  /*2d2d0*/  STL.64 [R1+0x340], R10 ;  /* 0x0003400a01007387 */ /* 0x0007e80000100a00 */
[----:B------:R4:W-:Y:S04]  /*2d2e0*/  STL.64 [R1+0x338], R8 ;  /* 0x0003380801007387 */ /* 0x0009e80000100a00 */
[----:B------:R2:W-:Y:S01]  /*2d2f0*/  STL.64 [R1+0x330], R24 ;  /* 0x0003301801007387 */ /* 0x0005e20000100a00 */
[----:B---3--:R-:W-:-:S03]  /*2d300*/  IMAD.WIDE R10, R2, 0x4, R116 ;  /* 0x00000004020a7825 */ /* 0x008fc600078e0274 */
[----:B------:R1:W-:Y:S01]  /*2d310*/  STL.64 [R1+0x328], R22 ;  /* 0x0003281601007387 */ /* 0x0003e20000100a00 */
[----:B----4-:R-:W-:-:S03]  /*2d320*/  IMAD.WIDE R8, R2, 0x4, R118 ;  /* 0x0000000402087825 */ /* 0x010fc600078e0276 */
[----:B------:R3:W-:Y:S01]  /*2d330*/  LDGSTS.E [R15+-0x5fff8], desc[UR8][R10.64], !P0 ;  /* 0xa00080000a0f7fae */ /* 0x0007e2000c121848 */
[----:B------:R-:W-:-:S03]  /*2d340*/  IMAD.WIDE R20, R2, 0x4, R122 ;  /* 0x0000000402147825 */ /* 0x000fc600078e027a */
[----:B------:R-:W-:Y:S01]  /*2d350*/  LDGSTS.E [R14+-0x5bff8], desc[UR8][R8.64], !P0 ;  /* 0xa4008000080e7fae */ /* 0x000fe2000c121848 */
[----:B--2---:R-:W2:Y:S01]  /*2d360*/  LDC R24, c[0x0][0x230] ;  /* 0x00008c00ff187b82 */ /* 0x004ea20000000800 */
[C---:B-1----:R-:W-:Y:S02]  /*2d370*/  IMAD.WIDE R22, R2.reuse, 0x4, R120 ;  /* 0x0000000402167825 */ /* 0x042fe400078e0278 */
[----:B------:R3:W-:Y:S04]  /*2d380*/  STL.64 [R1+0x320], R10 ;  /* 0x0003200a01007387 */ /* 0x0007e80000100a00 */
[----:B------:R1:W-:Y:S04]  /*2d390*/  LDGSTS.E [R17+-0x57ff8], desc[UR8][R22.64], !P0 ;  /* 0xa800800016117fae */ /* 0x0003e8000c121848 */
[----:B------:R4:W-:Y:S01]  /*2d3a0*/  STL.64 [R1+0x318], R8 ;  /* 0x0003180801007387 */ /* 0x0009e20000100a00 */
[----:B---3--:R-:W-:-:S03]  /*2d3b0*/  IMAD.WIDE R10, R2, 0x4, R124 ;  /* 0x00000004020a7825 */ /* 0x008fc600078e027c */
[----:B------:R3:W-:Y:S01]  /*2d3c0*/  LDGSTS.E [R16+-0x53ff8], desc[UR8][R20.64], !P0 ;  /* 0xac00800014107fae */ /* 0x0007e2000c121848 */
[----:B-1----:R-:W-:-:S03]  /*2d3d0*/  VIADD R17, R19, 0xfffffe8b ;  /* 0xfffffe8b13117836 */ /* 0x002fc60000000000 */
[----:B------:R1:W-:Y:S01]  /*2d3e0*/  STL.64 [R1+0x310], R22 ;  /* 0x0003101601007387 */ /* 0x0003e20000100a00 */
[----:B------:R-:W2:Y:S01]  /*2d3f0*/  LDC R19, c[0x0][0x230] ;  /* 0x00008c00ff137b82 */ /* 0x000ea20000000800 */
[----:B----4-:R-:W-:Y:S01]  /*2d400*/  IMAD.WIDE R8, R2, 0x4, R126 ;  /* 0x0000000402087825 */ /* 0x010fe200078e027e */
        /* <DEDUP_REMOVED lines=8> */
[----:B---3--:R-:W-:Y:S01]  /*2d490*/  IMAD.WIDE R20, R2, 0x4, R130 ;  /* 0x0000000402147825 */ /* 0x008fe200078e0282 */
[----:B-1----:R-:W-:-:S02]  /*2d4a0*/  IADD3 R17, R18, -0x176, RZ ;  /* 0xfffffe8a12117810 */ /* 0x002fc40007ffe0ff */
[----:B------:R1:W-:Y:S01]  /*2d4b0*/  STL.64 [R1+0x2f8], R8 ;  /* 0x0002f80801007387 */ /* 0x0003e20000100a00 */
[----:B------:R-:W3:Y:S01]  /*2d4c0*/  LDC R18, c[0x0][0x230] ;  /* 0x00008c00ff127b82 */ /* 0x000ee20000000800 */
[----:B----4-:R-:W-:Y:S02]  /*2d4d0*/  IMAD.WIDE R10, R2, 0x4, R132 ;  /* 0x00000004020a7825 */ /* 0x010fe400078e0284 */
[----:B------:R4:W-:Y:S01]  /*2d4e0*/  LDGSTS.E [R16+-0x53ff4], desc[UR8][R20.64], !P4 ;  /* 0xac00c00014107fae */ /* 0x0009e2000e121848 */
[----:B------:R-:W-:Y:S01]  /*2d4f0*/  ISETP.GE.U32.AND P4, PT, R17, 0x7ffffe4b, PT ;  /* 0x7ffffe4b1100780c */ /* 0x000fe20003f86070 */
[----:B------:R-:W-:Y:S02]  /*2d500*/  VIADD R17, R12, 0x100000 ;  /* 0x001000000c117836 */ /* 0x000fe40000000000 */
[----:B------:R2:W-:Y:S01]  /*2d510*/  STL.64 [R1+0x2f0], R22 ;  /* 0x0002f01601007387 */ /* 0x0005e20000100a00 */
[----:B-1----:R-:W-:-:S03]  /*2d520*/  IMAD.WIDE R8, R2, 0x4, R134 ;  /* 0x0000000402087825 */ /* 0x002fc600078e0286 */
[----:B------:R-:W-:Y:S01]  /*2d530*/  LDGSTS.E [R15+-0x50000], desc[UR8][R10.64], !P0 ;  /* 0xb00000000a0f7fae */ /* 0x000fe2000c121848 */
[----:B--2---:R-:W-:-:S03]  /*2d540*/  IMAD.WIDE R22, R2, 0x4, R136 ;  /* 0x0000000402167825 */ /* 0x004fc600078e0288 */
[----:B------:R4:W-:Y:S04]  /*2d550*/  STL.64 [R1+0x2e8], R20 ;  /* 0x0002e81401007387 */ /* 0x0009e80000100a00 */
[----:B------:R-:W-:Y:S04]  /*2d560*/  LDGSTS.E [R14+-0x4c000], desc[UR8][R8.64], !P0 ;  /* 0xb4000000080e7fae */ /* 0x000fe8000c121848 */
[----:B------:R1:W-:Y:S01]  /*2d570*/  LDGSTS.E [R17+-0x48000], desc[UR8][R22.64], !P0 ;  /* 0xb800000016117fae */ /* 0x0003e2000c121848 */
[----:B----4-:R-:W-:-:S03]  /*2d580*/  IMAD.WIDE R20, R2, 0x4, R138 ;  /* 0x0000000402147825 */ /* 0x010fc600078e028a */
[----:B------:R2:W-:Y:S04]  /*2d590*/  STL.64 [R1+0x2e0], R10 ;  /* 0x0002e00a01007387 */ /* 0x0005e80000100a00 */
[----:B------:R4:W-:Y:S01]  /*2d5a0*/  STL.64 [R1+0x2d8], R8 ;  /* 0x0002d80801007387 */ /* 0x0009e20000100a00 */
[----:B-1----:R-:W-:-:S03]  /*2d5b0*/  VIADD R17, R19, 0xfffffe89 ;  /* 0xfffffe8913117836 */ /* 0x002fc60000000000 */
[----:B------:R1:W-:Y:S01]  /*2d5c0*/  STL.64 [R1+0x2d0], R22 ;  /* 0x0002d01601007387 */ /* 0x0003e20000100a00 */
[C---:B------:R-:W-:Y:S01]  /*2d5d0*/  IMAD.WIDE R26, R2.reuse, 0x4, R144 ;  /* 0x00000004021a7825 */ /* 0x040fe200078e0290 */
[----:B------:R-:W3:Y:S02]  /*2d5e0*/  LDC R19, c[0x0][0x230] ;  /* 0x00008c00ff137b82 */ /* 0x000ee40000000800 */
[----:B------:R1:W-:Y:S01]  /*2d5f0*/  STL.64 [R1+0x2c8], R20 ;  /* 0x0002c81401007387 */ /* 0x0003e20000100a00 */
[----:B--2---:R-:W-:-:S03]  /*2d600*/  IMAD.WIDE R10, R2, 0x4, R140 ;  /* 0x00000004020a7825 */ /* 0x004fc600078e028c */
[----:B------:R2:W-:Y:S01]  /*2d610*/  LDGSTS.E [R16+-0x44000], desc[UR8][R20.64], !P0 ;  /* 0xbc00000014107fae */ /* 0x0005e2000c121848 */
[----:B----4-:R-:W-:Y:S01]  /*2d620*/  IMAD.WIDE R8, R2, 0x4, R142 ;  /* 0x0000000402087825 */ /* 0x010fe200078e028e */
[----:B------:R-:W-:Y:S02]  /*2d630*/  ISETP.GE.U32.AND P0, PT, R17, 0x7ffffe4a, PT ;  /* 0x7ffffe4a1100780c */ /* 0x000fe40003f06070 */
[----:B------:R-:W-:Y:S01]  /*2d640*/  IADD3 R17, R12, 0x100000, RZ ;  /* 0x001000000c117810 */ /* 0x000fe20007ffe0ff */
[----:B------:R-:W-:Y:S01]  /*2d650*/  LDGSTS.E [R15+-0x4fffc], desc[UR8][R10.64], !P4 ;  /* 0xb00040000a0f7fae */ /* 0x000fe2000e121848 */
[----:B-1----:R-:W-:-:S03]  /*2d660*/  IMAD.WIDE R22, R2, 0x4, R146 ;  /* 0x0000000402167825 */ /* 0x002fc600078e0292 */
[----:B------:R-:W-:Y:S01]  /*2d670*/  LDGSTS.E [R14+-0x4bffc], desc[UR8][R8.64], !P4 ;  /* 0xb4004000080e7fae */ /* 0x000fe2000e121848 */
[----:B--2---:R-:W1:Y:S03]  /*2d680*/  LDC R21, c[0x0][0x230] ;  /* 0x00008c00ff157b82 */ /* 0x004e660000000800 */
[----:B------:R3:W-:Y:S04]  /*2d690*/  LDGSTS.E [R17+-0x47ffc], desc[UR8][R26.64], !P4 ;  /* 0xb80040001a117fae */ /* 0x0007e8000e121848 */
[----:B------:R2:W-:Y:S01]  /*2d6a0*/  LDGSTS.E [R16+-0x43ffc], desc[UR8][R22.64], !P4 ;  /* 0xbc00400016107fae */ /* 0x0005e2000e121848 */
[----:B------:R-:W4:Y:S01]  /*2d6b0*/  LDC R20, c[0x0][0x230] ;  /* 0x00008c00ff147b82 */ /* 0x000f220000000800 */
[----:B---3--:R-:W-:-:S02]  /*2d6c0*/  VIADD R17, R18, 0xfffffe88 ;  /* 0xfffffe8812117836 */ /* 0x008fc40000000000 */
[----:B------:R3:W-:Y:S03]  /*2d6d0*/  STL.64 [R1+0x2c0], R10 ;  /* 0x0002c00a01007387 */ /* 0x0007e60000100a00 */
[----:B------:R-:W-:Y:S01]  /*2d6e0*/  ISETP.GE.U32.AND P4, PT, R17, 0x7ffffe49, PT ;  /* 0x7ffffe491100780c */ /* 0x000fe20003f86070 */
[----:B------:R2:W-:Y:S01]  /*2d6f0*/  STL.64 [R1+0x2b8], R8 ;  /* 0x0002b80801007387 */ /* 0x0005e20000100a00 */
[----:B------:R-:W-:-:S03]  /*2d700*/  IADD3 R17, R12, 0x100000, RZ ;  /* 0x001000000c117810 */ /* 0x000fc60007ffe0ff */
[----:B------:R2:W-:Y:S01]  /*2d710*/  STL.64 [R1+0x2b0], R26 ;  /* 0x0002b01a01007387 */ /* 0x0005e20000100a00 */
[----:B---3--:R-:W-:-:S03]  /*2d720*/  IMAD.WIDE R10, R2, 0x4, R148 ;  /* 0x00000004020a7825 */ /* 0x008fc600078e0294 */
[----:B------:R3:W-:Y:S01]  /*2d730*/  STL.64 [R1+0x2a8], R22 ;  /* 0x0002a81601007387 */ /* 0x0007e20000100a00 */
[----:B--2---:R-:W-:-:S03]  /*2d740*/  IMAD.WIDE R8, R2, 0x4, R150 ;  /* 0x0000000402087825 */ /* 0x004fc600078e0296 */
[----:B------:R2:W-:Y:S01]  /*2d750*/  STL.64 [R1+0x2a0], R10 ;  /* 0x0002a00a01007387 */ /* 0x0005e20000100a00 */
[----:B------:R-:W-:-:S03]  /*2d760*/  IMAD.WIDE R26, R2, 0x4, R156 ;  /* 0x00000004021a7825 */ /* 0x000fc600078e029c */
[----:B------:R2:W-:Y:S01]  /*2d770*/  LDGSTS.E [R15+-0x4fff8], desc[UR8][R10.64], !P0 ;  /* 0xb00080000a0f7fae */ /* 0x0005e2000c121848 */
[----:B---3--:R-:W-:-:S03]  /*2d780*/  IMAD.WIDE R22, R2, 0x4, R158 ;  /* 0x0000000402167825 */ /* 0x008fc600078e029e */
[----:B------:R3:W-:Y:S01]  /*2d790*/  STL.64 [R1+0x298], R8 ;  /* 0x0002980801007387 */ /* 0x0007e20000100a00 */
[----:B------:R-:W-:-:S03]  /*2d7a0*/  VIADD R18, R24, 0xfffffea3 ;  /* 0xfffffea318127836 */ /* 0x000fc60000000000 */
[----:B------:R3:W-:Y:S01]  /*2d7b0*/  LDGSTS.E [R14+-0x4bff8], desc[UR8][R8.64], !P0 ;  /* 0xb4008000080e7fae */ /* 0x0007e2000c121848 */
[----:B------:R-:W-:-:S03]  /*2d7c0*/  IMAD.WIDE R24, R2, 0x4, R164 ;  /* 0x0000000402187825 */ /* 0x000fc600078e02a4 */
[----:B------:R-:W-:Y:S01]  /*2d7d0*/  STL.64 [R1+0x290], R26 ;  /* 0x0002901a01007387 */ /* 0x000fe20000100a00 */
[----:B--2---:R-:W-:-:S03]  /*2d7e0*/  IMAD.WIDE R10, R2, 0x4, R160 ;  /* 0x00000004020a7825 */ /* 0x004fc600078e02a0 */
[----:B------:R-:W-:Y:S01]  /*2d7f0*/  LDGSTS.E [R17+-0x47ff8], desc[UR8][R26.64], !P0 ;  /* 0xb80080001a117fae */ /* 0x000fe2000c121848 */
[----:B---3--:R-:W-:-:S03]  /*2d800*/  IMAD.WIDE R8, R2, 0x4, R162 ;  /* 0x0000000402087825 */ /* 0x008fc600078e02a2 */
[----:B------:R2:W-:Y:S04]  /*2d810*/  STL.64 [R1+0x288], R22 ;  /* 0x0002881601007387 */ /* 0x0005e80000100a00 */
[----:B------:R2:W-:Y:S01]  /*2d820*/  LDGSTS.E [R16+-0x43ff8], desc[UR8][R22.64], !P0 ;  /* 0xbc00800016107fae */ /* 0x0005e2000c121848 */
[----:B------:R-:W-:Y:S01]  /*2d830*/  ISETP.GE.U32.AND P0, PT, R18, 0x7ffffe64, PT ;  /* 0x7ffffe641200780c */ /* 0x000fe20003f06070 */
[----:B-1----:R-:W-:Y:S02]  /*2d840*/  VIADD R18, R21, 0xfffffea2 ;  /* 0xfffffea215127836 */ /* 0x002fe40000000000 */
[----:B------:R1:W-:Y:S01]  /*2d850*/  STL.64 [R1+0x280], R10 ;  /* 0x0002800a01007387 */ /* 0x0003e20000100a00 */
[----:B------:R-:W3:Y:S03]  /*2d860*/  LDC R21, c[0x0][0x230] ;  /* 0x00008c00ff157b82 */ /* 0x000ee60000000800 */
[----:B------:R4:W-:Y:S01]  /*2d870*/  LDGSTS.E [R15+-0x4fff4], desc[UR8][R10.64], !P4 ;  /* 0xb000c0000a0f7fae */ /* 0x0009e2000e121848 */
[----:B--2---:R-:W-:-:S03]  /*2d880*/  IMAD.WIDE R22, R2, 0x4, R166 ;  /* 0x0000000402167825 */ /* 0x004fc600078e02a6 */
[----:B------:R2:W-:Y:S04]  /*2d890*/  STL.64 [R1+0x278], R8 ;  /* 0x0002780801007387 */ /* 0x0005e80000100a00 */
[----:B------:R2:W-:Y:S01]  /*2d8a0*/  LDGSTS.E [R14+-0x4bff4], desc[UR8][R8.64], !P4 ;  /* 0xb400c000080e7fae */ /* 0x0005e2000e121848 */
[----:B----4-:R-:W-:-:S03]  /*2d8b0*/  VIADD R15, R13, 0x100000 ;  /* 0x001000000d0f7836 */ /* 0x010fc60000000000 */
[----:B------:R4:W-:Y:S01]  /*2d8c0*/  STL.64 [R1+0x270], R24 ;  /* 0x0002701801007387 */ /* 0x0009e20000100a00 */
[----:B-1----:R-:W-:-:S03]  /*2d8d0*/  IMAD.WIDE R10, R2, 0x4, R168 ;  /* 0x00000004020a7825 */ /* 0x002fc600078e02a8 */
[----:B------:R1:W-:Y:S01]  /*2d8e0*/  LDGSTS.E [R17+-0x47ff4], desc[UR8][R24.64], !P4 ;  /* 0xb800c00018117fae */ /* 0x0003e2000e121848 */
[C---:B--2---:R-:W-:Y:S01]  /*2d8f0*/  IADD3 R14, R13.reuse, 0x100000, RZ ;  /* 0x001000000d0e7810 */ /* 0x044fe20007ffe0ff */
[----:B------:R-:W-:Y:S02]  /*2d900*/  IMAD.WIDE R8, R2, 0x4, R170 ;  /* 0x0000000402087825 */ /* 0x000fe400078e02aa */
[----:B------:R2:W-:Y:S04]  /*2d910*/  STL.64 [R1+0x268], R22 ;  /* 0x0002681601007387 */ /* 0x0005e80000100a00 */
[----:B------:R2:W-:Y:S01]  /*2d920*/  LDGSTS.E [R16+-0x43ff4], desc[UR8][R22.64], !P4 ;  /* 0xbc00c00016107fae */ /* 0x0005e2000e121848 */
[----:B------:R-:W-:Y:S01]  /*2d930*/  ISETP.GE.U32.AND P4, PT, R18, 0x7ffffe63, PT ;  /* 0x7ffffe631200780c */ /* 0x000fe20003f86070 */
[----:B-1----:R-:W-:-:S02]  /*2d940*/  VIADD R17, R13, 0x100000 ;  /* 0x001000000d117836 */ /* 0x002fc40000000000 */
[----:B----4-:R-:W-:Y:S01]  /*2d950*/  IMAD.WIDE R24, R2, 0x4, R172 ;  /* 0x0000000402187825 */ /* 0x010fe200078e02ac */
[----:B------:R1:W-:Y:S03]  /*2d960*/  LDGSTS.E [R15+-0x60000], desc[UR8][R10.64], !P3 ;  /* 0xa00000000a0f7fae */ /* 0x0003e6000d921848 */
[----:B------:R-:W-:Y:S01]  /*2d970*/  VIADD R18, R20, 0xfffffea1 ;  /* 0xfffffea114127836 */ /* 0x000fe20000000000 */
[----:B------:R4:W-:Y:S01]  /*2d980*/  LDGSTS.E [R14+-0x5c000], desc[UR8][R8.64], !P3 ;  /* 0xa4000000080e7fae */ /* 0x0009e2000d921848 */
[----:B------:R-:W3:Y:S01]  /*2d990*/  LDC R20, c[0x0][0x230] ;  /* 0x00008c00ff147b82 */ /* 0x000ee20000000800 */
[----:B--2---:R-:W-:Y:S01]  /*2d9a0*/  IADD3 R16, R13, 0x100000, RZ ;  /* 0x001000000d107810 */ /* 0x004fe20007ffe0ff */
[----:B------:R-:W-:Y:S01]  /*2d9b0*/  IMAD.WIDE R22, R2, 0x4, R174 ;  /* 0x0000000402167825 */ /* 0x000fe200078e02ae */
[----:B------:R2:W-:Y:S04]  /*2d9c0*/  LDGSTS.E [R17+-0x58000], desc[UR8][R24.64], !P3 ;  /* 0xa800000018117fae */ /* 0x0005e8000d921848 */
[----:B------:R2:W-:Y:S01]  /*2d9d0*/  LDGSTS.E [R16+-0x54000], desc[UR8][R22.64], !P3 ;  /* 0xac00000016107fae */ /* 0x0005e2000d921848 */
[----:B------:R-:W-:Y:S01]  /*2d9e0*/  ISETP.GE.U32.AND P3, PT, R18, 0x7ffffe62, PT ;  /* 0x7ffffe621200780c */ /* 0x000fe20003f66070 */
[----:B------:R-:W-:-:S02]  /*2d9f0*/  VIADD R18, R19, 0xfffffea0 ;  /* 0xfffffea013127836 */ /* 0x000fc40000000000 */
[----:B------:R-:W3:Y:S01]  /*2da00*/  LDC R19, c[0x0][0x230] ;  /* 0x00008c00ff137b82 */ /* 0x000ee20000000800 */
[----:B------:R1:W-:Y:S04]  /*2da10*/  STL.64 [R1+0x260], R10 ;  /* 0x0002600a01007387 */ /* 0x0003e80000100a00 */
[----:B------:R4:W-:Y:S04]  /*2da20*/  STL.64 [R1+0x258], R8 ;  /* 0x0002580801007387 */ /* 0x0009e80000100a00 */
[----:B------:R2:W-:Y:S01]  /*2da30*/  STL.64 [R1+0x250], R24 ;  /* 0x0002501801007387 */ /* 0x0005e20000100a00 */
[----:B-1----:R-:W-:-:S03]  /*2da40*/  IMAD.WIDE R10, R2, 0x4, R176 ;  /* 0x00000004020a7825 */ /* 0x002fc600078e02b0 */
[----:B------:R1:W-:Y:S01]  /*2da50*/  STL.64 [R1+0x248], R22 ;  /* 0x0002481601007387 */ /* 0x0003e20000100a00 */
[----:B----4-:R-:W-:-:S03]  /*2da60*/  IMAD.WIDE R8, R2, 0x4, R178 ;  /* 0x0000000402087825 */ /* 0x010fc600078e02b2 */
[----:B------:R4:W-:Y:S01]  /*2da70*/  STL.64 [R1+0x240], R10 ;  /* 0x0002400a01007387 */ /* 0x0009e20000100a00 */
[----:B--2---:R-:W-:-:S03]  /*2da80*/  IMAD.WIDE R24, R2, 0x4, R180 ;  /* 0x0000000402187825 */ /* 0x004fc600078e02b4 */
[----:B------:R4:W-:Y:S01]  /*2da90*/  LDGSTS.E [R15+-0x5fffc], desc[UR8][R10.64], !P2 ;  /* 0xa00040000a0f7fae */ /* 0x0009e2000d121848 */
[----:B-1----:R-:W-:-:S03]  /*2daa0*/  IMAD.WIDE R22, R2, 0x4, R182 ;  /* 0x0000000402167825 */ /* 0x002fc600078e02b6 */
[----:B------:R1:W-:Y:S04]  /*2dab0*/  STL.64 [R1+0x238], R8 ;  /* 0x0002380801007387 */ /* 0x0003e80000100a00 */
[----:B------:R1:W-:Y:S01]  /*2dac0*/  LDGSTS.E [R14+-0x5bffc], desc[UR8][R8.64], !P2 ;  /* 0xa4004000080e7fae */ /* 0x0003e2000d121848 */
[----:B----4-:R-:W-:-:S03]  /*2dad0*/  IMAD.WIDE R10, R2, 0x4, R184 ;  /* 0x00000004020a7825 */ /* 0x010fc600078e02b8 */
[----:B------:R2:W-:Y:S04]  /*2dae0*/  STL.64 [R1+0x230], R24 ;  /* 0x0002301801007387 */ /* 0x0005e80000100a00 */
[----:B------:R2:W-:Y:S01]  /*2daf0*/  LDGSTS.E [R17+-0x57ffc], desc[UR8][R24.64], !P2 ;  /* 0xa800400018117fae */ /* 0x0005e2000d121848 */
[----:B-1----:R-:W-:-:S03]  /*2db00*/  IMAD.WIDE R8, R2, 0x4, R186 ;  /* 0x0000000402087825 */ /* 0x002fc600078e02ba */
[----:B------:R1:W-:Y:S04]  /*2db10*/  STL.64 [R1+0x228], R22 ;  /* 0x0002281601007387 */ /* 0x0003e80000100a00 */
[----:B------:R1:W-:Y:S01]  /*2db20*/  LDGSTS.E [R16+-0x53ffc], desc[UR8][R22.64], !P2 ;  /* 0xac00400016107fae */ /* 0x0003e2000d121848 */
[----:B------:R-:W-:Y:S01]  /*2db30*/  ISETP.GE.U32.AND P2, PT, R18, 0x7ffffe61, PT ;  /* 0x7ffffe611200780c */ /* 0x000fe20003f46070 */
[----:B--2---:R-:W-:Y:S02]  /*2db40*/  IMAD.WIDE R24, R2, 0x4, R188 ;  /* 0x0000000402187825 */ /* 0x004fe400078e02bc */
[----:B------:R2:W-:Y:S02]  /*2db50*/  STL.64 [R1+0x220], R10 ;  /* 0x0002200a01007387 */ /* 0x0005e40000100a00 */
[----:B---3--:R-:W-:-:S02]  /*2db60*/  VIADD R18, R21, 0xfffffe87 ;  /* 0xfffffe8715127836 */ /* 0x008fc40000000000 */
[----:B------:R2:W-:Y:S01]  /*2db70*/  LDGSTS.E [R15+-0x5fff8], desc[UR8][R10.64], !P6 ;  /* 0xa00080000a0f7fae */ /* 0x0005e2000f121848 */
[----:B-1----:R-:W-:-:S03]  /*2db80*/  IMAD.WIDE R22, R2, 0x4, R190 ;  /* 0x0000000402167825 */ /* 0x002fc600078e02be */
[----:B------:R1:W-:Y:S04]  /*2db90*/  STL.64 [R1+0x218], R8 ;  /* 0x0002180801007387 */ /* 0x0003e80000100a00 */
[----:B------:R1:W-:Y:S01]  /*2dba0*/  LDGSTS.E [R14+-0x5bff8], desc[UR8][R8.64], !P6 ;  /* 0xa4008000080e7fae */ /* 0x0003e2000f121848 */
[----:B--2---:R-:W-:-:S03]  /*2dbb0*/  IMAD.WIDE R10, R2, 0x4, R192 ;  /* 0x00000004020a7825 */ /* 0x004fc600078e02c0 */
[----:B------:R2:W-:Y:S04]  /*2dbc0*/  STL.64 [R1+0x210], R24 ;  /* 0x0002101801007387 */ /* 0x0005e80000100a00 */
[----:B------:R2:W-:Y:S01]  /*2dbd0*/  LDGSTS.E [R17+-0x57ff8], desc[UR8][R24.64], !P6 ;  /* 0xa800800018117fae */ /* 0x0005e2000f121848 */
[----:B-1----:R-:W-:-:S03]  /*2dbe0*/  IMAD.WIDE R8, R2, 0x4, R194 ;  /* 0x0000000402087825 */ /* 0x002fc600078e02c2 */
[----:B------:R1:W-:Y:S01]  /*2dbf0*/  LDGSTS.E [R16+-0x53ff8], desc[UR8][R22.64], !P6 ;  /* 0xac00800016107fae */ /* 0x0003e2000f121848 */
[----:B------:R-:W-:-:S03]  /*2dc00*/  ISETP.GE.U32.AND P6, PT, R18, 0x7ffffe48, PT ;  /* 0x7ffffe481200780c */ /* 0x000fc60003fc6070 */
[----:B------:R1:W-:Y:S01]  /*2dc10*/  STL.64 [R1+0x208], R22 ;  /* 0x0002081601007387 */ /* 0x0003e20000100a00 */
[----:B--2---:R-:W-:-:S03]  /*2dc20*/  IMAD.WIDE R24, R2, 0x4, R196 ;  /* 0x0000000402187825 */ /* 0x004fc600078e02c4 */
[----:B------:R-:W-:Y:S04]  /*2dc30*/  LDGSTS.E [R15+-0x5fff4], desc[UR8][R10.64], !P5 ;  /* 0xa000c0000a0f7fae */ /* 0x000fe8000e921848 */
[----:B------:R-:W-:Y:S01]  /*2dc40*/  LDGSTS.E [R14+-0x5bff4], desc[UR8][R8.64], !P5 ;  /* 0xa400c000080e7fae */ /* 0x000fe2000e921848 */
[----:B-1----:R-:W-:-:S03]  /*2dc50*/  IMAD.WIDE R22, R2, 0x4, R198 ;  /* 0x0000000402167825 */ /* 0x002fc600078e02c6 */
[----:B------:R1:W-:Y:S04]  /*2dc60*/  LDGSTS.E [R17+-0x57ff4], desc[UR8][R24.64], !P5 ;  /* 0xa800c00018117fae */ /* 0x0003e8000e921848 */
[----:B------:R2:W-:Y:S04]  /*2dc70*/  STL.64 [R1+0x200], R10 ;  /* 0x0002000a01007387 */ /* 0x0005e80000100a00 */
[----:B------:R3:W-:Y:S01]  /*2dc80*/  LDGSTS.E [R16+-0x53ff4], desc[UR8][R22.64], !P5 ;  /* 0xac00c00016107fae */ /* 0x0007e2000e921848 */
[----:B-1----:R-:W-:Y:S02]  /*2dc90*/  IADD3 R17, R19, -0x17a, RZ ;  /* 0xfffffe8613117810 */ /* 0x002fe40007ffe0ff */
[----:B------:R-:W1:Y:S01]  /*2dca0*/  LDC R19, c[0x0][0x230] ;  /* 0x00008c00ff137b82 */ /* 0x000e620000000800 */
[----:B------:R4:W-:Y:S01]  /*2dcb0*/  STL.64 [R1+0x1f8], R8 ;  /* 0x0001f80801007387 */ /* 0x0009e20000100a00 */
[----:B--2---:R-:W-:Y:S01]  /*2dcc0*/  IMAD.WIDE R10, R2, 0x4, R200 ;  /* 0x00000004020a7825 */ /* 0x004fe200078e02c8 */
[----:B------:R-:W-:-:S02]  /*2dcd0*/  ISETP.GE.U32.AND P5, PT, R17, 0x7ffffe47, PT ;  /* 0x7ffffe471100780c */ /* 0x000fc40003fa6070 */
[----:B------:R2:W-:Y:S01]  /*2dce0*/  STL.64 [R1+0x1f0], R24 ;  /* 0x0001f01801007387 */ /* 0x0005e20000100a00 */
[----:B------:R-:W-:-:S03]  /*2dcf0*/  VIADD R17, R13, 0x100000 ;  /* 0x001000000d117836 */ /* 0x000fc60000000000 */
[----:B------:R3:W-:Y:S01]  /*2dd00*/  STL.64 [R1+0x1e8], R22 ;  /* 0x0001e81601007387 */ /* 0x0007e20000100a00 */
[----:B------:R-:W-:Y:S02]  /*2dd10*/  VIADD R18, R20, 0xfffffe85 ;  /* 0xfffffe8514127836 */ /* 0x000fe40000000000 */
[C---:B----4-:R-:W-:Y:S01]  /*2dd20*/  IMAD.WIDE R8, R2.reuse, 0x4, R202 ;  /* 0x0000000402087825 */ /* 0x050fe200078e02ca */
[----:B------:R4:W-:Y:S03]  /*2dd30*/  LDGSTS.E [R15+-0x50000], desc[UR8][R10.64], !P6 ;  /* 0xb00000000a0f7fae */ /* 0x0009e6000f121848 */
[C---:B--2---:R-:W-:Y:S01]  /*2dd40*/  IMAD.WIDE R24, R2.reuse, 0x4, R204 ;  /* 0x0000000402187825 */ /* 0x044fe200078e02cc */
[----:B------:R2:W-:Y:S03]  /*2dd50*/  LDGSTS.E [R14+-0x4c000], desc[UR8][R8.64], !P6 ;  /* 0xb4000000080e7fae */ /* 0x0005e6000f121848 */
[C---:B---3--:R-:W-:Y:S01]  /*2dd60*/  IMAD.WIDE R22, R2.reuse, 0x4, R206 ;  /* 0x0000000402167825 */ /* 0x048fe200078e02ce */
[----:B------:R4:W-:Y:S04]  /*2dd70*/  STL.64 [R1+0x1e0], R10 ;  /* 0x0001e00a01007387 */ /* 0x0009e80000100a00 */
[----:B------:R-:W-:Y:S04]  /*2dd80*/  LDGSTS.E [R17+-0x48000], desc[UR8][R24.64], !P6 ;  /* 0xb800000018117fae */ /* 0x000fe8000f121848 */
[----:B------:R2:W-:Y:S01]  /*2dd90*/  STL.64 [R1+0x1d8], R8 ;  /* 0x0001d80801007387 */ /* 0x0005e20000100a00 */
[----:B----4-:R-:W-:-:S03]  /*2dda0*/  IMAD.WIDE R10, R2, 0x4, R208 ;  /* 0x00000004020a7825 */ /* 0x010fc600078e02d0 */
[----:B------:R3:W-:Y:S01]  /*2ddb0*/  LDGSTS.E [R16+-0x44000], desc[UR8][R22.64], !P6 ;  /* 0xbc00000016107fae */ /* 0x0007e2000f121848 */
[----:B------:R-:W-:-:S03]  /*2ddc0*/  ISETP.GE.U32.AND P6, PT, R18, 0x7ffffe46, PT ;  /* 0x7ffffe461200780c */ /* 0x000fc60003fc6070 */
[----:B------:R-:W-:Y:S01]  /*2ddd0*/  STL.64 [R1+0x1d0], R24 ;  /* 0x0001d01801007387 */ /* 0x000fe20000100a00 */
[----:B--2---:R-:W-:-:S03]  /*2dde0*/  IMAD.WIDE R8, R2, 0x4, R210 ;  /* 0x0000000402087825 */ /* 0x004fc600078e02d2 */
[----:B------:R3:W-:Y:S01]  /*2ddf0*/  STL.64 [R1+0x1c8], R22 ;  /* 0x0001c81601007387 */ /* 0x0007e20000100a00 */
[----:B------:R-:W-:-:S03]  /*2de00*/  IMAD.WIDE R20, R2, 0x4, R214 ;  /* 0x0000000402147825 */ /* 0x000fc600078e02d6 */
[----:B------:R2:W-:Y:S04]  /*2de10*/  STL.64 [R1+0x1c0], R10 ;  /* 0x0001c00a01007387 */ /* 0x0005e80000100a00 */
[----:B------:R2:W-:Y:S01]  /*2de20*/  LDGSTS.E [R15+-0x4fffc], desc[UR8][R10.64], !P5 ;  /* 0xb00040000a0f7fae */ /* 0x0005e2000e921848 */
[----:B---3--:R-:W-:-:S03]  /*2de30*/  IMAD.WIDE R22, R2, 0x4, R212 ;  /* 0x0000000402167825 */ /* 0x008fc600078e02d4 */
[----:B------:R3:W-:Y:S04]  /*2de40*/  STL.64 [R1+0x1b8], R8 ;  /* 0x0001b80801007387 */ /* 0x0007e80000100a00 */
[----:B------:R3:W-:Y:S01]  /*2de50*/  LDGSTS.E [R14+-0x4bffc], desc[UR8][R8.64], !P5 ;  /* 0xb4004000080e7fae */ /* 0x0007e2000e921848 */
[----:B--2---:R-:W-:-:S03]  /*2de60*/  IMAD.WIDE R10, R2, 0x4, R216 ;  /* 0x00000004020a7825 */ /* 0x004fc600078e02d8 */
[----:B------:R2:W-:Y:S04]  /*2de70*/  STL.64 [R1+0x1b0], R22 ;  /* 0x0001b01601007387 */ /* 0x0005e80000100a00 */
[----:B------:R4:W-:Y:S01]  /*2de80*/  STL.64 [R1+0x1a8], R20 ;  /* 0x0001a81401007387 */ /* 0x0009e20000100a00 */
[----:B---3--:R-:W-:-:S03]  /*2de90*/  IMAD.WIDE R8, R2, 0x4, R218 ;  /* 0x0000000402087825 */ /* 0x008fc600078e02da */
[----:B------:R3:W-:Y:S01]  /*2dea0*/  STL.64 [R1+0x1a0], R10 ;  /* 0x0001a00a01007387 */ /* 0x0007e20000100a00 */
[----:B------:R-:W-:-:S03]  /*2deb0*/  IMAD.WIDE R24, R2, 0x4, R220 ;  /* 0x0000000402187825 */ /* 0x000fc600078e02dc */
[----:B------:R1:W-:Y:S04]  /*2dec0*/  LDGSTS.E [R17+-0x47ffc], desc[UR8][R22.64], !P5 ;  /* 0xb800400016117fae */ /* 0x0003e8000e921848 */
[----:B------:R3:W-:Y:S04]  /*2ded0*/  STL.64 [R1+0x198], R8 ;  /* 0x0001980801007387 */ /* 0x0007e80000100a00 */
[----:B------:R4:W-:Y:S01]  /*2dee0*/  LDGSTS.E [R16+-0x43ffc], desc[UR8][R20.64], !P5 ;  /* 0xbc00400014107fae */ /* 0x0009e2000e921848 */
[----:B-1----:R-:W-:-:S03]  /*2def0*/  IADD3 R17, R19, -0x17c, RZ ;  /* 0xfffffe8413117810 */ /* 0x002fc60007ffe0ff */
[----:B------:R-:W3:Y:S01]  /*2df00*/  LDL.LU.64 R34, [R1+0x4b8] ;  /* 0x0004b80001227983 */ /* 0x000ee20000300a00 */
[C---:B--2---:R-:W-:Y:S01]  /*2df10*/  IMAD.WIDE R22, R2.reuse, 0x4, R222 ;  /* 0x0000000402167825 */ /* 0x044fe200078e02de */
[----:B------:R-:W1:Y:S02]  /*2df20*/  LDC R19, c[0x0][0x230] ;  /* 0x00008c00ff137b82 */ /* 0x000e640000000800 */
[----:B------:R3:W-:Y:S01]  /*2df30*/  LDGSTS.E [R15+-0x4fff8], desc[UR8][R10.64], !P6 ;  /* 0xb00080000a0f7fae */ /* 0x0007e2000f121848 */
[----:B----4-:R-:W-:-:S03]  /*2df40*/  IMAD.WIDE R20, R2, 0x4, R224 ;  /* 0x0000000402147825 */ /* 0x010fc600078e02e0 */
[----:B------:R-:W2:Y:S01]  /*2df50*/  LDL.LU.64 R32, [R1+0x4c0] ;  /* 0x0004c00001207983 */ /* 0x000ea20000300a00 */
[----:B------:R-:W-:-:S03]  /*2df60*/  ISETP.GE.U32.AND P5, PT, R17, 0x7ffffe45, PT ;  /* 0x7ffffe451100780c */ /* 0x000fc60003fa6070 */
[----:B------:R4:W-:Y:S01]  /*2df70*/  LDGSTS.E [R14+-0x4bff8], desc[UR8][R8.64], !P6 ;  /* 0xb4008000080e7fae */ /* 0x0009e2000f121848 */
[----:B------:R-:W-:-:S03]  /*2df80*/  VIADD R18, R13, 0x100000 ;  /* 0x001000000d127836 */ /* 0x000fc60000000000 */
[----:B------:R-:W2:Y:S01]  /*2df90*/  LDL.LU.64 R30, [R1+0x4d0] ;  /* 0x0004d000011e7983 */ /* 0x000ea20000300a00 */
[----:B---3--:R-:W-:-:S03]  /*2dfa0*/  IMAD.WIDE R10, R2, 0x4, R226 ;  /* 0x00000004020a7825 */ /* 0x008fc600078e02e2 */
[----:B------:R-:W3:Y:S01]  /*2dfb0*/  LDL.LU.64 R28, [R1+0x4d8] ;  /* 0x0004d800011c7983 */ /* 0x000ee20000300a00 */
[----:B------:R-:W-:Y:S02]  /*2dfc0*/  VIADD R17, R13, 0x100000 ;  /* 0x001000000d117836 */ /* 0x000fe40000000000 */
[C---:B----4-:R-:W-:Y:S01]  /*2dfd0*/  IMAD.WIDE R8, R2.reuse, 0x4, R228 ;  /* 0x0000000402087825 */ /* 0x050fe200078e02e4 */
[----:B------:R-:W-:Y:S04]  /*2dfe0*/  STL.64 [R1+0x190], R24 ;  /* 0x0001901801007387 */ /* 0x000fe80000100a00 */
[----:B------:R4:W-:Y:S04]  /*2dff0*/  STL.64 [R1+0x188], R22 ;  /* 0x0001881601007387 */ /* 0x0009e80000100a00 */
[----:B------:R1:W-:Y:S04]  /*2e000*/  STL.64 [R1+0x180], R20 ;  /* 0x0001801401007387 */ /* 0x0003e80000100a00 */
[----:B------:R-:W-:Y:S04]  /*2e010*/  STL.64 [R1+0x178], R10 ;  /* 0x0001780a01007387 */ /* 0x000fe80000100a00 */
[----:B------:R3:W-:Y:S04]  /*2e020*/  STL.64 [R1+0x170], R8 ;  /* 0x0001700801007387 */ /* 0x0007e80000100a00 */
[----:B------:R-:W-:Y:S04]  /*2e030*/  LDGSTS.E [R18+-0x47ff8], desc[UR8][R24.64], !P6 ;  /* 0xb800800018127fae */ /* 0x000fe8000f121848 */
[----:B------:R-:W3:Y:S04]  /*2e040*/  LDL.LU.64 R36, [R1+0x4e8] ;  /* 0x0004e80001247983 */ /* 0x000ee80000300a00 */
[----:B------:R-:W-:Y:S04]  /*2e050*/  LDGSTS.E [R17+-0x43ff8], desc[UR8][R22.64], !P6 ;  /* 0xbc00800016117fae */ /* 0x000fe8000f121848 */
[----:B------:R-:W3:Y:S01]  /*2e060*/  LDL.LU.64 R26, [R1+0x4f0] ;  /* 0x0004f000011a7983 */ /* 0x000ee20000300a00 */
[----:B------:R-:W-:-:S03]  /*2e070*/  IMAD.WIDE R230, R2, 0x4, R230 ;  /* 0x0000000402e67825 */ /* 0x000fc600078e02e6 */
[----:B------:R1:W-:Y:S04]  /*2e080*/  LDGSTS.E [R16+-0x4fff4], desc[UR8][R20.64], !P5 ;  /* 0xb000c00014107fae */ /* 0x0003e8000e921848 */
[----:B----4-:R-:W4:Y:S04]  /*2e090*/  LDL.LU.64 R22, [R1+0x500] ;  /* 0x0005000001167983 */ /* 0x010f280000300a00 */
[----:B------:R-:W4:Y:S04]  /*2e0a0*/  LDL.LU.64 R152, [R1+0x518] ;  /* 0x0005180001987983 */ /* 0x000f280000300a00 */
[----:B------:R-:W4:Y:S01]  /*2e0b0*/  LDL.LU.64 R154, [R1+0x840] ;  /* 0x00084000019a7983 */ /* 0x000f220000300a00 */
[----:B-1----:R-:W1:Y:S03]  /*2e0c0*/  LDC R20, c[0x0][0x230] ;  /* 0x00008c00ff147b82 */ /* 0x002e660000000800 */
[----:B------:R-:W-:Y:S01]  /*2e0d0*/  STL.64 [R1+0x1cb0], R12 ;  /* 0x001cb00c01007387 */ /* 0x000fe20000100a00 */
[----:B------:R-:W-:-:S04]  /*2e0e0*/  IMAD.WIDE R170, R2, 0x4, R34 ;  /* 0x0000000402aa7825 */ /* 0x000fc800078e0222 */
[C---:B--2---:R-:W-:Y:S01]  /*2e0f0*/  IMAD.WIDE R164, R2.reuse, 0x4, R32 ;  /* 0x0000000402a47825 */ /* 0x044fe200078e0220 */
[----:B------:R-:W2:Y:S04]  /*2e100*/  LDL.LU.64 R34, [R1+0x848] ;  /* 0x0008480001227983 */ /* 0x000ea80000300a00 */
[----:B------:R-:W2:Y:S01]  /*2e110*/  LDL.LU.64 R32, [R1+0x850] ;  /* 0x0008500001207983 */ /* 0x000ea20000300a00 */
[----:B------:R-:W-:-:S04]  /*2e120*/  IMAD.WIDE R166, R2, 0x4, R30 ;  /* 0x0000000402a67825 */ /* 0x000fc800078e021e */
[C---:B---3--:R-:W-:Y:S01]  /*2e130*/  IMAD.WIDE R168, R2.reuse, 0x4, R28 ;  /* 0x0000000402a87825 */ /* 0x048fe200078e021c */
[----:B------:R-:W3:Y:S04]  /*2e140*/  LDL.LU.64 R30, [R1+0x858] ;  /* 0x00085800011e7983 */ /* 0x000ee80000300a00 */
[----:B------:R-:W3:Y:S04]  /*2e150*/  LDL.LU.64 R28, [R1+0x860] ;  /* 0x00086000011c7983 */ /* 0x000ee80000300a00 */
[----:B------:R-:W-:Y:S04]  /*2e160*/  STL.64 [R1+0x1cb8], R230 ;  /* 0x001cb8e601007387 */ /* 0x000fe80000100a00 */
[----:B------:R-:W-:Y:S04]  /*2e170*/  STL.64 [R1+0x1cc0], R170 ;  /* 0x001cc0aa01007387 */ /* 0x000fe80000100a00 */
[----:B------:R-:W-:Y:S04]  /*2e180*/  STL.64 [R1+0x1cc8], R164 ;  /* 0x001cc8a401007387 */ /* 0x000fe80000100a00 */
[----:B------:R-:W-:Y:S04]  /*2e190*/  STL.64 [R1+0x1cd0], R166 ;  /* 0x001cd0a601007387 */ /* 0x000fe80000100a00 */
[----:B------:R-:W-:Y:S01]  /*2e1a0*/  STL.64 [R1+0x1cd8], R168 ;  /* 0x001cd8a801007387 */ /* 0x000fe20000100a00 */
[----:B------:R-:W-:-:S04]  /*2e1b0*/  IMAD.WIDE R172, R2, 0x4, R26 ;  /* 0x0000000402ac7825 */ /* 0x000fc800078e021a */
[C---:B------:R-:W-:Y:S01]  /*2e1c0*/  IMAD.WIDE R178, R2.reuse, 0x4, R36 ;  /* 0x0000000402b27825 */ /* 0x040fe200078e0224 */
[----:B------:R-:W3:Y:S03]  /*2e1d0*/  LDL.LU.64 R26, [R1+0x868] ;  /* 0x00086800011a7983 */ /* 0x000ee60000300a00 */
[----:B----4-:R-:W-:Y:S01]  /*2e1e0*/  IMAD.WIDE R174, R2, 0x4, R22 ;  /* 0x0000000402ae7825 */ /* 0x010fe200078e0216 */
[----:B------:R-:W-:Y:S01]  /*2e1f0*/  IADD3 R17, R232, 0x100000, RZ ;  /* 0x00100000e8117810 */ /* 0x000fe20007ffe0ff */
[----:B------:R-:W4:Y:S02]  /*2e200*/  LDL.LU.64 R22, [R1+0x870] ;  /* 0x0008700001167983 */ /* 0x000f240000300a00 */
[C---:B------:R-:W-:Y:S02]  /*2e210*/  IMAD.WIDE R176, R2.reuse, 0x4, R152 ;  /* 0x0000000402b07825 */ /* 0x040fe400078e0298 */
[----:B------:R-:W4:Y:S02]  /*2e220*/  LDL.LU.64 R152, [R1+0x8f8] ;  /* 0x0008f80001987983 */ /* 0x000f240000300a00 */
[----:B------:R-:W-:-:S02]  /*2e230*/  IMAD.WIDE R186, R2, 0x4, R154 ;  /* 0x0000000402ba7825 */ /* 0x000fc400078e029a */
[----:B------:R-:W4:Y:S04]  /*2e240*/  LDL.LU.64 R154, [R1+0x8f0] ;  /* 0x0008f000019a7983 */ /* 0x000f280000300a00 */
[----:B------:R-:W-:Y:S04]  /*2e250*/  STL.64 [R1+0x1ce0], R178 ;  /* 0x001ce0b201007387 */ /* 0x000fe80000100a00 */
[----:B------:R-:W-:Y:S04]  /*2e260*/  STL.64 [R1+0x1ce8], R172 ;  /* 0x001ce8ac01007387 */ /* 0x000fe80000100a00 */
[----:B------:R-:W-:Y:S04]  /*2e270*/  STL.64 [R1+0x1cf0], R174 ;  /* 0x001cf0ae01007387 */ /* 0x000fe80000100a00 */
[----:B------:R-:W-:Y:S04]  /*2e280*/  STL.64 [R1+0x1cf8], R176 ;  /* 0x001cf8b001007387 */ /* 0x000fe80000100a00 */
[----:B------:R-:W-:Y:S01]  /*2e290*/  STL.64 [R1+0x1d00], R186 ;  /* 0x001d00ba01007387 */ /* 0x000fe20000100a00 */
[----:B------:R-:W-:-:S03]  /*2e2a0*/  VIADD R16, R232, 0x100000 ;  /* 0x00100000e8107836 */ /* 0x000fc60000000000 */
[----:B------:R1:W-:Y:S04]  /*2e2b0*/  LDGSTS.E [R15+-0x4bff4], desc[UR8][R10.64], !P5 ;  /* 0xb400c0000a0f7fae */ /* 0x0003e8000e921848 */
[----:B------:R1:W-:Y:S04]  /*2e2c0*/  LDGSTS.E [R14+-0x47ff4], desc[UR8][R8.64], !P5 ;  /* 0xb800c000080e7fae */ /* 0x0003e8000e921848 */
[----:B------:R1:W-:Y:S01]  /*2e2d0*/  LDGSTS.E [R18+-0x43ff4], desc[UR8][R230.64], !P5 ;  /* 0xbc00c000e6127fae */ /* 0x0003e2000e921848 */
[----:B--2---:R-:W-:-:S04]  /*2e2e0*/  IMAD.WIDE R180, R2, 0x4, R34 ;  /* 0x0000000402b47825 */ /* 0x004fc800078e0222 */
[C---:B------:R-:W-:Y:S01]  /*2e2f0*/  IMAD.WIDE R182, R2.reuse, 0x4, R32 ;  /* 0x0000000402b67825 */ /* 0x040fe200078e0220 */
[----:B------:R-:W2:Y:S04]  /*2e300*/  LDL.LU.64 R34, [R1+0x8e8] ;  /* 0x0008e80001227983 */ /* 0x000ea80000300a00 */
[----:B------:R-:W2:Y:S01]  /*2e310*/  LDL.LU.64 R32, [R1+0x8e0] ;  /* 0x0008e00001207983 */ /* 0x000ea20000300a00 */
[----:B---3--:R-:W-:-:S04]  /*2e320*/  IMAD.WIDE R184, R2, 0x4, R30 ;  /* 0x0000000402b87825 */ /* 0x008fc800078e021e */
[C---:B------:R-:W-:Y:S01]  /*2e330*/  IMAD.WIDE R194, R2.reuse, 0x4, R28 ;  /* 0x0000000402c27825 */ /* 0x040fe200078e021c */
[----:B------:R-:W3:Y:S04]  /*2e340*/  LDL.LU.64 R30, [R1+0x8d8] ;  /* 0x0008d800011e7983 */ /* 0x000ee80000300a00 */
[----:B------:R-:W3:Y:S04]  /*2e350*/  LDL.LU.64 R28, [R1+0x8d0] ;  /* 0x0008d000011c7983 */ /* 0x000ee80000300a00 */
[----:B------:R-:W-:Y:S04]  /*2e360*/  STL.64 [R1+0x1d08], R180 ;  /* 0x001d08b401007387 */ /* 0x000fe80000100a00 */
[----:B------:R-:W-:Y:S04]  /*2e370*/  STL.64 [R1+0x1d10], R182 ;  /* 0x001d10b601007387 */ /* 0x000fe80000100a00 */
[----:B------:R-:W-:Y:S04]  /*2e380*/  STL.64 [R1+0x1d18], R184 ;  /* 0x001d18b801007387 */ /* 0x000fe80000100a00 */
[----:B------:R-:W-:Y:S01]  /*2e390*/  STL.64 [R1+0x1d20], R194 ;  /* 0x001d20c201007387 */ /* 0x000fe20000100a00 */
[----:B------:R-:W-:-:S04]  /*2e3a0*/  IMAD.WIDE R188, R2, 0x4, R26 ;  /* 0x0000000402bc7825 */ /* 0x000fc800078e021a */
[C---:B----4-:R-:W-:Y:S01]  /*2e3b0*/  IMAD.WIDE R190, R2.reuse, 0x4, R22 ;  /* 0x0000000402be7825 */ /* 0x050fe200078e0216 */
[----:B------:R-:W4:Y:S03]  /*2e3c0*/  LDL.LU.64 R26, [R1+0x8c8] ;  /* 0x0008c800011a7983 */ /* 0x000f260000300a00 */
[C---:B------:R-:W-:Y:S01]  /*2e3d0*/  IMAD.WIDE R192, R2.reuse, 0x4, R152 ;  /* 0x0000000402c07825 */ /* 0x040fe200078e0298 */
[----:B------:R-:W4:Y:S03]  /*2e3e0*/  LDL.LU.64 R22, [R1+0x8c0] ;  /* 0x0008c00001167983 */ /* 0x000f260000300a00 */
[----:B------:R-:W-:Y:S01]  /*2e3f0*/  IMAD.WIDE R202, R2, 0x4, R154 ;  /* 0x0000000402ca7825 */ /* 0x000fe200078e029a */
[----:B------:R-:W4:Y:S04]  /*2e400*/  LDL.LU.64 R152, [R1+0x8b8] ;  /* 0x0008b80001987983 */ /* 0x000f280000300a00 */
[----:B------:R-:W4:Y:S01]  /*2e410*/  LDL.LU.64 R154, [R1+0x8b0] ;  /* 0x0008b000019a7983 */ /* 0x000f220000300a00 */
[C---:B-1----:R-:W-:Y:S01]  /*2e420*/  VIADD R15, R232.reuse, 0x100000 ;  /* 0x00100000e80f7836 */ /* 0x042fe20000000000 */
[C---:B------:R-:W-:Y:S01]  /*2e430*/  IADD3 R14, R232.reuse, 0x100000, RZ ;  /* 0x00100000e80e7810 */ /* 0x040fe20007ffe0ff */
[----:B------:R-:W-:Y:S01]  /*2e440*/  VIADD R18, R232, 0x100000 ;  /* 0x00100000e8127836 */ /* 0x000fe20000000000 */
[----:B------:R-:W-:Y:S04]  /*2e450*/  LDGSTS.E [R17+-0x60000], desc[UR8][R170.64], !P0 ;  /* 0xa0000000aa117fae */ /* 0x000fe8000c121848 */
[----:B------:R-:W-:Y:S04]  /*2e460*/  LDGSTS.E [R16+-0x5c000], desc[UR8][R164.64], !P0 ;  /* 0xa4000000a4107fae */ /* 0x000fe8000c121848 */
[----:B------:R-:W-:Y:S04]  /*2e470*/  LDGSTS.E [R15+-0x58000], desc[UR8][R166.64], !P0 ;  /* 0xa8000000a60f7fae */ /* 0x000fe8000c121848 */
[----:B------:R-:W-:Y:S04]  /*2e480*/  LDGSTS.E [R14+-0x54000], desc[UR8][R168.64], !P0 ;  /* 0xac000000a80e7fae */ /* 0x000fe8000c121848 */
[----:B------:R1:W-:Y:S04]  /*2e490*/  LDGSTS.E [R18+-0x5fffc], desc[UR8][R178.64], !P4 ;  /* 0xa0004000b2127fae */ /* 0x0003e8000e121848 */
[----:B------:R-:W-:Y:S04]  /*2e4a0*/  LDGSTS.E [R17+-0x5bffc], desc[UR8][R172.64], !P4 ;  /* 0xa4004000ac117fae */ /* 0x000fe8000e121848 */
[----:B------:R-:W-:Y:S04]  /*2e4b0*/  LDGSTS.E [R16+-0x57ffc], desc[UR8][R174.64], !P4 ;  /* 0xa8004000ae107fae */ /* 0x000fe8000e121848 */
[----:B------:R-:W-:Y:S01]  /*2e4c0*/  LDGSTS.E [R15+-0x53ffc], desc[UR8][R176.64], !P4 ;  /* 0xac004000b00f7fae */ /* 0x000fe2000e121848 */
[----:B-1----:R-:W1:Y:S03]  /*2e4d0*/  LDC R18, c[0x0][0x230] ;  /* 0x00008c00ff127b82 */ /* 0x002e660000000800 */
[----:B------:R-:W-:Y:S04]  /*2e4e0*/  LDGSTS.E [R14+-0x5fff8], desc[UR8][R186.64], !P3 ;  /* 0xa0008000ba0e7fae */ /* 0x000fe8000d921848 */
[----:B------:R1:W-:Y:S04]  /*2e4f0*/  LDGSTS.E [R17+-0x5bff8], desc[UR8][R180.64], !P3 ;  /* 0xa4008000b4117fae */ /* 0x0003e8000d921848 */
[----:B------:R-:W-:Y:S04]  /*2e500*/  LDGSTS.E [R16+-0x57ff8], desc[UR8][R182.64], !P3 ;  /* 0xa8008000b6107fae */ /* 0x000fe8000d921848 */
[----:B------:R-:W-:Y:S01]  /*2e510*/  LDGSTS.E [R15+-0x53ff8], desc[UR8][R184.64], !P3 ;  /* 0xac008000b80f7fae */ /* 0x000fe2000d921848 */
[----:B-1----:R-:W-:-:S03]  /*2e520*/  VIADD R17, R20, 0xfffffe83 ;  /* 0xfffffe8314117836 */ /* 0x002fc60000000000 */
[----:B------:R-:W-:Y:S01]  /*2e530*/  LDGSTS.E [R14+-0x5fff4], desc[UR8][R194.64], !P2 ;  /* 0xa000c000c20e7fae */ /* 0x000fe2000d121848 */
[----:B------:R-:W1:Y:S01]  /*2e540*/  LDC R20, c[0x0][0x230] ;  /* 0x00008c00ff147b82 */ /* 0x000e620000000800 */
[----:B------:R-:W-:Y:S02]  /*2e550*/  ISETP.GE.U32.AND P0, PT, R17, 0x7ffffe44, PT ;  /* 0x7ffffe441100780c */ /* 0x000fe40003f06070 */
[----:B------:R-:W-:Y:S01]  /*2e560*/  IADD3 R17, R232, 0x100000, RZ ;  /* 0x00100000e8117810 */ /* 0x000fe20007ffe0ff */
[----:B------:R-:W-:Y:S04]  /*2e570*/  STL.64 [R1+0x1d28], R188 ;  /* 0x001d28bc01007387 */ /* 0x000fe80000100a00 */
[----:B------:R1:W-:Y:S04]  /*2e580*/  LDGSTS.E [R17+-0x5bff4], desc[UR8][R188.64], !P2 ;  /* 0xa400c000bc117fae */ /* 0x0003e8000d121848 */
[----:B------:R-:W-:Y:S04]  /*2e590*/  LDGSTS.E [R16+-0x57ff4], desc[UR8][R190.64], !P2 ;  /* 0xa800c000be107fae */ /* 0x000fe8000d121848 */
[----:B------:R-:W-:Y:S01]  /*2e5a0*/  STL.64 [R1+0x1d30], R190 ;  /* 0x001d30be01007387 */ /* 0x000fe20000100a00 */
[----:B-1----:R-:W-:-:S03]  /*2e5b0*/  VIADD R17, R19, 0xfffffe82 ;  /* 0xfffffe8213117836 */ /* 0x002fc60000000000 */
[----:B------:R-:W-:Y:S01]  /*2e5c0*/  LDGSTS.E [R15+-0x53ff4], desc[UR8][R192.64], !P2 ;  /* 0xac00c000c00f7fae */ /* 0x000fe2000d121848 */
[C---:B------:R-:W-:Y:S01]  /*2e5d0*/  IADD3 R233, R7.reuse, 0x100000, RZ ;  /* 0x0010000007e97810 */ /* 0x040fe20007ffe0ff */
[----:B------:R-:W-:Y:S01]  /*2e5e0*/  VIADD R252, R7, 0x100000 ;  /* 0x0010000007fc7836 */ /* 0x000fe20000000000 */
[----:B------:R-:W-:Y:S01]  /*2e5f0*/  UISETP.GT.AND UP1, UPT, UR4, 0x1bf, UPT ;  /* 0x000001bf0400788c */ /* 0x000fe2000bf24270 */
[----:B------:R-:W-:Y:S01]  /*2e600*/  STL.64 [R1+0x1d38], R192 ;  /* 0x001d38c001007387 */ /* 0x000fe20000100a00 */
[----:B------:R-:W-:Y:S01]  /*2e610*/  ISETP.GE.U32.AND P2, PT, R17, 0x7ffffe43, PT ;  /* 0x7ffffe431100780c */ /* 0x000fe20003f46070 */
[----:B------:R-:W-:Y:S01]  /*2e620*/  VIADD R17, R232, 0x100000 ;  /* 0x00100000e8117836 */ /* 0x000fe20000000000 */
[----:B------:R-:W1:Y:S01]  /*2e630*/  LDC R19, c[0x0][0x230] ;  /* 0x00008c00ff137b82 */ /* 0x000e620000000800 */
[----:B------:R-:W-:Y:S04]  /*2e640*/  STL.64 [R1+0x1d40], R202 ;  /* 0x001d40ca01007387 */ /* 0x000fe80000100a00 */
[----:B------:R-:W-:Y:S01]  /*2e650*/  LDGSTS.E [R14+-0x50000], desc[UR8][R202.64], !P0 ;  /* 0xb0000000ca0e7fae */ /* 0x000fe2000c121848 */
[----:B--2---:R-:W-:-:S04]  /*2e660*/  IMAD.WIDE R196, R2, 0x4, R34 ;  /* 0x0000000402c47825 */ /* 0x004fc800078e0222 */
[C---:B------:R-:W-:Y:S01]  /*2e670*/  IMAD.WIDE R198, R2.reuse, 0x4, R32 ;  /* 0x0000000402c67825 */ /* 0x040fe200078e0220 */
[----:B------:R2:W-:Y:S04]  /*2e680*/  LDGSTS.E [R17+-0x4c000], desc[UR8][R196.64], !P0 ;  /* 0xb4000000c4117fae */ /* 0x0005e8000c121848 */
[----:B------:R-:W4:Y:S01]  /*2e690*/  LDL.LU.64 R32, [R1+0x8a8] ;  /* 0x0008a80001207983 */ /* 0x000f220000300a00 */
[----:B---3--:R-:W-:-:S03]  /*2e6a0*/  IMAD.WIDE R200, R2, 0x4, R30 ;  /* 0x0000000402c87825 */ /* 0x008fc600078e021e */
[----:B------:R-:W-:Y:S01]  /*2e6b0*/  LDGSTS.E [R16+-0x48000], desc[UR8][R198.64], !P0 ;  /* 0xb8000000c6107fae */ /* 0x000fe2000c121848 */
[----:B------:R-:W-:-:S03]  /*2e6c0*/  IMAD.WIDE R210, R2, 0x4, R28 ;  /* 0x0000000402d27825 */ /* 0x000fc600078e021c */
[----:B------:R-:W3:Y:S04]  /*2e6d0*/  LDL.LU.64 R30, [R1+0x8a0] ;  /* 0x0008a000011e7983 */ /* 0x000ee80000300a00 */
[----:B------:R-:W3:Y:S01]  /*2e6e0*/  LDL.LU.64 R28, [R1+0x898] ;  /* 0x00089800011c7983 */ /* 0x000ee20000300a00 */
[----:B--2---:R-:W-:-:S03]  /*2e6f0*/  IADD3 R17, R18, -0x17f, RZ ;  /* 0xfffffe8112117810 */ /* 0x004fc60007ffe0ff */
[----:B------:R-:W-:Y:S01]  /*2e700*/  LDGSTS.E [R15+-0x44000], desc[UR8][R200.64], !P0 ;  /* 0xbc000000c80f7fae */ /* 0x000fe2000c121848 */
[----:B------:R-:W-:Y:S01]  /*2e710*/  ISETP.GE.U32.AND P0, PT, R17, 0x7ffffe42, PT ;  /* 0x7ffffe421100780c */ /* 0x000fe20003f06070 */
[----:B------:R-:W-:Y:S02]  /*2e720*/  VIADD R17, R232, 0x100000 ;  /* 0x00100000e8117836 */ /* 0x000fe40000000000 */
[----:B------:R-:W-:Y:S01]  /*2e730*/  STL.64 [R1+0x1d48], R196 ;  /* 0x001d48c401007387 */ /* 0x000fe20000100a00 */
[----:B------:R-:W-:-:S03]  /*2e740*/  VIADD R18, R20, 0xfffffe80 ;  /* 0xfffffe8014127836 */ /* 0x000fc60000000000 */
[----:B------:R-:W-:Y:S01]  /*2e750*/  STL.64 [R1+0x1d50], R198 ;  /* 0x001d50c601007387 */ /* 0x000fe20000100a00 */
[----:B----4-:R-:W-:-:S03]  /*2e760*/  IMAD.WIDE R214, R2, 0x4, R154 ;  /* 0x0000000402d67825 */ /* 0x010fc600078e029a */
[----:B------:R-:W-:Y:S01]  /*2e770*/  LDGSTS.E [R14+-0x4fffc], desc[UR8][R210.64], !P2 ;  /* 0xb0004000d20e7fae */ /* 0x000fe2000d121848 */
[----:B------:R-:W2:Y:S01]  /*2e780*/  S2R R155, SR_TID.X ;  /* 0x00000000009b7919 */ /* 0x000ea20000002100 */
[C---:B------:R-:W-:Y:S02]  /*2e790*/  IMAD.WIDE R204, R2.reuse, 0x4, R26 ;  /* 0x0000000402cc7825 */ /* 0x040fe400078e021a */
[----:B------:R-:W-:Y:S02]  /*2e7a0*/  STL.64 [R1+0x1d58], R200 ;  /* 0x001d58c801007387 */ /* 0x000fe40000100a00 */
[C---:B------:R-:W-:Y:S02]  /*2e7b0*/  IMAD.WIDE R206, R2.reuse, 0x4, R22 ;  /* 0x0000000402ce7825 */ /* 0x040fe400078e0216 */
[----:B------:R-:W-:Y:S02]  /*2e7c0*/  STL.64 [R1+0x1d60], R210 ;  /* 0x001d60d201007387 */ /* 0x000fe40000100a00 */
[----:B------:R-:W-:-:S02]  /*2e7d0*/  IMAD.WIDE R208, R2, 0x4, R152 ;  /* 0x0000000402d07825 */ /* 0x000fc400078e0298 */
[----:B------:R-:W4:Y:S04]  /*2e7e0*/  LDL.LU.64 R26, [R1+0x890] ;  /* 0x00089000011a7983 */ /* 0x000f280000300a00 */
[----:B------:R-:W4:Y:S04]  /*2e7f0*/  LDL.LU.64 R22, [R1+0x888] ;  /* 0x0008880001167983 */ /* 0x000f280000300a00 */
[----:B------:R-:W4:Y:S04]  /*2e800*/  LDL.LU.64 R152, [R1+0x880] ;  /* 0x0008800001987983 */ /* 0x000f280000300a00 */
[----:B------:R-:W-:Y:S04]  /*2e810*/  LDGSTS.E [R17+-0x4bffc], desc[UR8][R204.64], !P2 ;  /* 0xb4004000cc117fae */ /* 0x000fe8000d121848 */
[----:B------:R-:W-:Y:S01]  /*2e820*/  STL.64 [R1+0x1d68], R204 ;  /* 0x001d68cc01007387 */ /* 0x000fe20000100a00 */
[----:B--2---:R-:W-:-:S03]  /*2e830*/  LOP3.LUT R155, R155, 0x3f, RZ, 0xc0, !PT ;  /* 0x0000003f9b9b7812 */ /* 0x004fc600078ec0ff */
[----:B------:R-:W-:Y:S04]  /*2e840*/  LDGSTS.E [R16+-0x47ffc], desc[UR8][R206.64], !P2 ;  /* 0xb8004000ce107fae */ /* 0x000fe8000d121848 */
[----:B------:R-:W-:Y:S04]  /*2e850*/  STL.64 [R1+0x1d70], R206 ;  /* 0x001d70ce01007387 */ /* 0x000fe80000100a00 */
[----:B------:R-:W-:Y:S01]  /*2e860*/  LDGSTS.E [R15+-0x43ffc], desc[UR8][R208.64], !P2 ;  /* 0xbc004000d00f7fae */ /* 0x000fe2000d121848 */
[----:B------:R-:W-:-:S03]  /*2e870*/  ISETP.GE.AND P2, PT, R155, R18, PT ;  /* 0x000000129b00720c */ /* 0x000fc60003f46270 */
[----:B------:R-:W-:Y:S04]  /*2e880*/  STL.64 [R1+0x1d78], R208 ;  /* 0x001d78d001007387 */ /* 0x000fe80000100a00 */
[----:B------:R-:W2:Y:S04]  /*2e890*/  LDL.LU.64 R154, [R1+0x878] ;  /* 0x00087800019a7983 */ /* 0x000ea80000300a00 */
[----:B------:R-:W-:Y:S04]  /*2e8a0*/  STL.64 [R1+0x1d80], R214 ;  /* 0x001d80d601007387 */ /* 0x000fe80000100a00 */
[----:B------:R1:W-:Y:S01]  /*2e8b0*/  LDGSTS.E [R14+-0x4fff8], desc[UR8][R214.64], !P0 ;  /* 0xb0008000d60e7fae */ /* 0x0003e2000c121848 */
[----:B------:R-:W-:-:S04]  /*2e8c0*/  IMAD.WIDE R212, R2, 0x4, R32 ;  /* 0x0000000402d47825 */ /* 0x000fc800078e0220 */
[C---:B---3--:R-:W-:Y:S01]  /*2e8d0*/  IMAD.WIDE R218, R2.reuse, 0x4, R30 ;  /* 0x0000000402da7825 */ /* 0x048fe200078e021e */
[----:B------:R-:W-:Y:S03]  /*2e8e0*/  STL.64 [R1+0x1d88], R212 ;  /* 0x001d88d401007387 */ /* 0x000fe60000100a00 */
[C---:B------:R-:W-:Y:S01]  /*2e8f0*/  IMAD.WIDE R216, R2.reuse, 0x4, R28 ;  /* 0x0000000402d87825 */ /* 0x040fe200078e021c */
[----:B------:R-:W-:Y:S04]  /*2e900*/  STL.64 [R1+0x1d90], R218 ;  /* 0x001d90da01007387 */ /* 0x000fe80000100a00 */
[----:B------:R-:W-:Y:S04]  /*2e910*/  STL.64 [R1+0x1d98], R216 ;  /* 0x001d98d801007387 */ /* 0x000fe80000100a00 */
[----:B------:R-:W3:Y:S04]  /*2e920*/  LDL.LU.64 R38, [R1+0xd60] ;  /* 0x000d600001267983 */ /* 0x000ee80000300a00 */
[----:B------:R-:W3:Y:S04]  /*2e930*/  LDL.LU.64 R34, [R1+0xd58] ;  /* 0x000d580001227983 */ /* 0x000ee80000300a00 */
[----:B------:R-:W3:Y:S04]  /*2e940*/  LDL.LU.64 R8, [R1+0xd50] ;  /* 0x000d500001087983 */ /* 0x000ee80000300a00 */
[----:B------:R-:W3:Y:S04]  /*2e950*/  LDL.LU.64 R32, [R1+0xd48] ;  /* 0x000d480001207983 */ /* 0x000ee80000300a00 */
[----:B------:R-:W3:Y:S01]  /*2e960*/  LDL.LU.64 R30, [R1+0xd40] ;  /* 0x000d4000011e7983 */ /* 0x000ee20000300a00 */
[----:B--2---:R-:W-:Y:S01]  /*2e970*/  IMAD.WIDE R226, R2, 0x4, R154 ;  /* 0x0000000402e27825 */ /* 0x004fe200078e029a */
[----:B-1----:R-:W-:-:S02]  /*2e980*/  SEL R14, RZ, 0x4, P2 ;  /* 0x00000004ff0e7807 */ /* 0x002fc40001000000 */
[----:B------:R-:W2:Y:S01]  /*2e990*/  LDL.LU.64 R154, [R1+0xd38] ;  /* 0x000d3800019a7983 */ /* 0x000ea20000300a00 */
[----:B----4-:R-:W-:Y:S01]  /*2e9a0*/  IMAD.WIDE R224, R2, 0x4, R26 ;  /* 0x0000000402e07825 */ /* 0x010fe200078e021a */
[----:B------:R-:W-:Y:S02]  /*2e9b0*/  ISETP.GE.U32.AND P2, PT, R18, 0x7ffffe41, PT ;  /* 0x7ffffe411200780c */ /* 0x000fe40003f46070 */
[----:B------:R-:W-:Y:S01]  /*2e9c0*/  LDGSTS.E [R17+-0x4bff8], desc[UR8][R212.64], !P0 ;  /* 0xb4008000d4117fae */ /* 0x000fe2000c121848 */
[----:B------:R-:W-:-:S03]  /*2e9d0*/  IMAD.WIDE R220, R2, 0x4, R22 ;  /* 0x0000000402dc7825 */ /* 0x000fc600078e0216 */
[----:B------:R-:W-:Y:S01]  /*2e9e0*/  LDGSTS.E [R16+-0x47ff8], desc[UR8][R218.64], !P0 ;  /* 0xb8008000da107fae */ /* 0x000fe2000c121848 */
[----:B------:R-:W-:-:S03]  /*2e9f0*/  IMAD.WIDE R222, R2, 0x4, R152 ;  /* 0x0000000402de7825 */ /* 0x000fc600078e0298 */
[----:B------:R-:W4:Y:S04]  /*2ea00*/  LDL.LU.64 R152, [R1+0xd30] ;  /* 0x000d300001987983 */ /* 0x000f280000300a00 */
[----:B------:R-:W-:Y:S04]  /*2ea10*/  STL.64 [R1+0x1da0], R224 ;  /* 0x001da0e001007387 */ /* 0x000fe80000100a00 */
[----:B------:R-:W-:Y:S04]  /*2ea20*/  STL.64 [R1+0x1da8], R220 ;  /* 0x001da8dc01007387 */ /* 0x000fe80000100a00 */
[----:B------:R-:W-:Y:S04]  /*2ea30*/  STL.64 [R1+0x1db0], R222 ;  /* 0x001db0de01007387 */ /* 0x000fe80000100a00 */
[----:B------:R-:W-:Y:S04]  /*2ea40*/  STL.64 [R1+0x1db8], R226 ;  /* 0x001db8e201007387 */ /* 0x000fe80000100a00 */
[----:B------:R-:W4:Y:S04]  /*2ea50*/  LDL.LU.64 R36, [R1+0xd28] ;  /* 0x000d280001247983 */ /* 0x000f280000300a00 */
[----:B------:R-:W4:Y:S04]  /*2ea60*/  LDL.LU.64 R28, [R1+0xd20] ;  /* 0x000d2000011c7983 */ /* 0x000f280000300a00 */
[----:B------:R-:W4:Y:S04]  /*2ea70*/  LDL.LU.64 R22, [R1+0xd18] ;  /* 0x000d180001167983 */ /* 0x000f280000300a00 */
[----:B------:R-:W4:Y:S04]  /*2ea80*/  LDL.LU.64 R26, [R1+0xd10] ;  /* 0x000d1000011a7983 */ /* 0x000f280000300a00 */
[----:B------:R-:W-:Y:S04]  /*2ea90*/  STL.64 [R1+0x1dc8], R232 ;  /* 0x001dc8e801007387 */ /* 0x000fe80000100a00 */
[----:B------:R-:W-:Y:S04]  /*2eaa0*/  LDGSTS.E [R15+-0x43ff8], desc[UR8][R216.64], !P0 ;  /* 0xbc008000d80f7fae */ /* 0x000fe8000c121848 */
[----:B------:R3:W-:Y:S04]  /*2eab0*/  STL.64 [R1+0x1dc0], R6 ;  /* 0x001dc00601007387 */ /* 0x0007e80000100a00 */
[----:B------:R-:W-:Y:S04]  /*2eac0*/  LDGSTS.E [R17+-0x4fff4], desc[UR8][R224.64], !P2 ;  /* 0xb000c000e0117fae */ /* 0x000fe8000d121848 */
[----:B------:R-:W-:Y:S04]  /*2ead0*/  LDGSTS.E [R16+-0x4bff4], desc[UR8][R220.64], !P2 ;  /* 0xb400c000dc107fae */ /* 0x000fe8000d121848 */
[----:B------:R1:W-:Y:S01]  /*2eae0*/  LDGSTS.E [R15+-0x47ff4], desc[UR8][R222.64], !P2 ;  /* 0xb800c000de0f7fae */ /* 0x0003e2000d121848 */
[----:B---3--:R-:W-:-:S04]  /*2eaf0*/  IMAD.WIDE R6, R4, 0x4, R38 ;  /* 0x0000000404067825 */ /* 0x008fc800078e0226 */
[C---:B-1----:R-:W-:Y:S02]  /*2eb00*/  IMAD.WIDE R222, R4.reuse, 0x4, R34 ;  /* 0x0000000404de7825 */ /* 0x042fe400078e0222 */
[----:B------:R-:W3:Y:S04]  /*2eb10*/  LDL.LU.64 R34, [R1+0xd08] ;  /* 0x000d080001227983 */ /* 0x000ee80000300a00 */
[----:B------:R1:W-:Y:S01]  /*2eb20*/  STL.64 [R1+0x168], R6 ;  /* 0x0001680601007387 */ /* 0x0003e20000100a00 */
[----:B------:R-:W-:-:S03]  /*2eb30*/  IMAD.WIDE R176, R4, 0x4, R32 ;  /* 0x0000000404b07825 */ /* 0x000fc600078e0220 */
[----:B------:R-:W3:Y:S04]  /*2eb40*/  LDL.LU.64 R32, [R1+0xd00] ;  /* 0x000d000001207983 */ /* 0x000ee80000300a00 */
[----:B------:R-:W-:Y:S01]  /*2eb50*/  STL.64 [R1+0x160], R222 ;  /* 0x000160de01007387 */ /* 0x000fe20000100a00 */
[----:B-1----:R-:W-:-:S05]  /*2eb60*/  IMAD.WIDE R6, R4, 0x4, R30 ;  /* 0x0000000404067825 */ /* 0x002fca00078e021e */
[----:B------:R1:W-:Y:S04]  /*2eb70*/  STL.64 [R1+0x148], R6 ;  /* 0x0001480601007387 */ /* 0x0003e80000100a00 */
[----:B------:R-:W-:Y:S04]  /*2eb80*/  STL.64 [R1+0x1dd0], R222 ;  /* 0x001dd0de01007387 */ /* 0x000fe80000100a00 */
[----:B------:R-:W3:Y:S01]  /*2eb90*/  LDL.LU.64 R38, [R1+0xcf8] ;  /* 0x000cf80001267983 */ /* 0x000ee20000300a00 */
[----:B--2---:R-:W-:-:S03]  /*2eba0*/  IMAD.WIDE R220, R4, 0x4, R154 ;  /* 0x0000000404dc7825 */ /* 0x004fc600078e029a */
[----:B------:R-:W2:Y:S01]  /*2ebb0*/  LDL.LU.64 R154, [R1+0xcf0] ;  /* 0x000cf000019a7983 */ /* 0x000ea20000300a00 */
[----:B------:R-:W-:-:S05]  /*2ebc0*/  IMAD.WIDE R198, R4, 0x4, R8 ;  /* 0x0000000404c67825 */ /* 0x000fca00078e0208 */
[----:B------:R-:W-:Y:S04]  /*2ebd0*/  STL.64 [R1+0x158], R198 ;  /* 0x000158c601007387 */ /* 0x000fe80000100a00 */
[----:B------:R-:W-:Y:S01]  /*2ebe0*/  STL.64 [R1+0x1dd8], R198 ;  /* 0x001dd8c601007387 */ /* 0x000fe20000100a00 */
[----:B----4-:R-:W-:-:S03]  /*2ebf0*/  IMAD.WIDE R196, R4, 0x4, R152 ;  /* 0x0000000404c47825 */ /* 0x010fc600078e0298 */
[----:B------:R-:W4:Y:S04]  /*2ec00*/  LDL.LU.64 R30, [R1+0xce8] ;  /* 0x000ce800011e7983 */ /* 0x000f280000300a00 */
[----:B------:R-:W4:Y:S04]  /*2ec10*/  LDL.LU.64 R152, [R1+0xce0] ;  /* 0x000ce00001987983 */ /* 0x000f280000300a00 */
[----:B------:R-:W-:Y:S04]  /*2ec20*/  STL.64 [R1+0x150], R176 ;  /* 0x000150b001007387 */ /* 0x000fe80000100a00 */
[----:B------:R-:W-:Y:S04]  /*2ec30*/  STL.64 [R1+0x1de0], R176 ;  /* 0x001de0b001007387 */ /* 0x000fe80000100a00 */
[----:B------:R-:W-:Y:S01]  /*2ec40*/  STL.64 [R1+0x140], R220 ;  /* 0x000140dc01007387 */ /* 0x000fe20000100a00 */
[----:B-1----:R-:W-:-:S03]  /*2ec50*/  IMAD.WIDE R6, R4, 0x4, R28 ;  /* 0x0000000404067825 */ /* 0x002fc600078e021c */
[----:B------:R-:W-:Y:S04]  /*2ec60*/  STL.64 [R1+0x1de8], R220 ;  /* 0x001de8dc01007387 */ /* 0x000fe80000100a00 */
[----:B------:R-:W4:Y:S01]  /*2ec70*/  LDL.LU.64 R8, [R1+0xcd8] ;  /* 0x000cd80001087983 */ /* 0x000f220000300a00 */
[----:B------:R-:W-:-:S03]  /*2ec80*/  IMAD.WIDE R174, R4, 0x4, R36 ;  /* 0x0000000404ae7825 */ /* 0x000fc600078e0224 */
[----:B------:R-:W4:Y:S01]  /*2ec90*/  LDL.LU.64 R28, [R1+0xcd0] ;  /* 0x000cd000011c7983 */ /* 0x000f220000300a00 */
[----:B------:R-:W-:-:S03]  /*2eca0*/  IMAD.WIDE R224, R4, 0x4, R22 ;  /* 0x0000000404e07825 */ /* 0x000fc600078e0216 */
[----:B------:R-:W-:Y:S01]  /*2ecb0*/  STL.64 [R1+0x128], R6 ;  /* 0x0001280601007387 */ /* 0x000fe20000100a00 */
[----:B------:R-:W-:-:S03]  /*2ecc0*/  IMAD.WIDE R202, R4, 0x4, R26 ;  /* 0x0000000404ca7825 */ /* 0x000fc600078e021a */
[----:B------:R-:W-:Y:S04]  /*2ecd0*/  STL.64 [R1+0x138], R196 ;  /* 0x000138c401007387 */ /* 0x000fe80000100a00 */
[----:B------:R-:W-:Y:S04]  /*2ece0*/  STL.64 [R1+0x1df0], R196 ;  /* 0x001df0c401007387 */ /* 0x000fe80000100a00 */
[----:B------:R-:W4:Y:S04]  /*2ecf0*/  LDL.LU.64 R22, [R1+0xcc8] ;  /* 0x000cc80001167983 */ /* 0x000f280000300a00 */
[----:B------:R-:W4:Y:S04]  /*2ed00*/  LDL.LU.64 R26, [R1+0xcc0] ;  /* 0x000cc000011a7983 */ /* 0x000f280000300a00 */
[----:B------:R-:W-:Y:S04]  /*2ed10*/  STL.64 [R1+0x130], R174 ;  /* 0x000130ae01007387 */ /* 0x000fe80000100a00 */
[----:B------:R1:W-:Y:S04]  /*2ed20*/  STL.64 [R1+0x1df8], R174 ;  /* 0x001df8ae01007387 */ /* 0x0003e80000100a00 */
[----:B------:R-:W4:Y:S01]  /*2ed30*/  LDL.LU.64 R36, [R1+0xcb8] ;  /* 0x000cb80001247983 */ /* 0x000f220000300a00 */
[----:B---3--:R-:W-:-:S03]  /*2ed40*/  IMAD.WIDE R172, R4, 0x4, R34 ;  /* 0x0000000404ac7825 */ /* 0x008fc600078e0222 */
[----:B------:R-:W3:Y:S04]  /*2ed50*/  LDL.LU.64 R34, [R1+0xcb0] ;  /* 0x000cb00001227983 */ /* 0x000ee80000300a00 */
[----:B------:R-:W-:Y:S01]  /*2ed60*/  STL.64 [R1+0x120], R224 ;  /* 0x000120e001007387 */ /* 0x000fe20000100a00 */
[----:B-1----:R-:W-:-:S03]  /*2ed70*/  IMAD.WIDE R174, R4, 0x4, R32 ;  /* 0x0000000404ae7825 */ /* 0x002fc600078e0220 */
[----:B------:R-:W-:Y:S04]  /*2ed80*/  STL.64 [R1+0x1e00], R224 ;  /* 0x001e00e001007387 */ /* 0x000fe80000100a00 */
[----:B------:R-:W3:Y:S04]  /*2ed90*/  LDL.LU.64 R32, [R1+0xca8] ;  /* 0x000ca80001207983 */ /* 0x000ee80000300a00 */
[----:B------:R-:W-:Y:S04]  /*2eda0*/  STL.64 [R1+0x118], R202 ;  /* 0x000118ca01007387 */ /* 0x000fe80000100a00 */
[----:B------:R-:W-:Y:S01]  /*2edb0*/  STL.64 [R1+0x1e08], R202 ;  /* 0x001e08ca01007387 */ /* 0x000fe20000100a00 */
[----:B--2---:R-:W-:-:S03]  /*2edc0*/  IMAD.WIDE R192, R4, 0x4, R154 ;  /* 0x0000000404c07825 */ /* 0x004fc600078e029a */
[----:B------:R-:W2:Y:S01]  /*2edd0*/  LDL.LU.64 R154, [R1+0xca0] ;  /* 0x000ca000019a7983 */ /* 0x000ea20000300a00 */
[----:B------:R-:W-:-:S03]  /*2ede0*/  IMAD.WIDE R216, R4, 0x4, R38 ;  /* 0x0000000404d87825 */ /* 0x000fc600078e0226 */
[----:B------:R-:W-:Y:S04]  /*2edf0*/  STL.64 [R1+0x108], R174 ;  /* 0x000108ae01007387 */ /* 0x000fe80000100a00 */
[----:B------:R1:W-:Y:S04]  /*2ee00*/  STL.64 [R1+0x1e10], R174 ;  /* 0x001e10ae01007387 */ /* 0x0003e80000100a00 */
[----:B------:R-:W-:Y:S01]  /*2ee10*/  STL.64 [R1+0x110], R172 ;  /* 0x000110ac01007387 */ /* 0x000fe20000100a00 */
[----:B----4-:R-:W-:-:S03]  /*2ee20*/  IMAD.WIDE R178, R4, 0x4, R30 ;  /* 0x0000000404b27825 */ /* 0x010fc600078e021e */
[----:B------:R-:W4:Y:S01]  /*2ee30*/  LDL.LU.64 R30, [R1+0xc98] ;  /* 0x000c9800011e7983 */ /* 0x000f220000300a00 */
[----:B------:R-:W-:-:S03]  /*2ee40*/  IMAD.WIDE R196, R4, 0x4, R152 ;  /* 0x0000000404c47825 */ /* 0x000fc600078e0298 */
[----:B------:R-:W-:Y:S04]  /*2ee50*/  STL.64 [R1+0x100], R216 ;  /* 0x000100d801007387 */ /* 0x000fe80000100a00 */
[----:B------:R-:W4:Y:S04]  /*2ee60*/  LDL.LU.64 R152, [R1+0xc90] ;  /* 0x000c900001987983 */ /* 0x000f280000300a00 */
[----:B------:R-:W-:Y:S01]  /*2ee70*/  STL.64 [R1+0xf8], R192 ;  /* 0x0000f8c001007387 */ /* 0x000fe20000100a00 */
[----:B------:R-:W-:-:S04]  /*2ee80*/  IMAD.WIDE R218, R4, 0x4, R8 ;  /* 0x0000000404da7825 */ /* 0x000fc800078e0208 */
[C---:B------:R-:W-:Y:S02]  /*2ee90*/  IMAD.WIDE R190, R4.reuse, 0x4, R28 ;  /* 0x0000000404be7825 */ /* 0x040fe400078e021c */
[----:B------:R-:W4:Y:S04]  /*2eea0*/  LDL.LU.64 R28, [R1+0xc88] ;  /* 0x000c8800011c7983 */ /* 0x000f280000300a00 */
[----:B------:R1:W-:Y:S04]  /*2eeb0*/  STL.64 [R1+0xe8], R196 ;  /* 0x0000e8c401007387 */ /* 0x0003e80000100a00 */
[----:B------:R-:W-:Y:S01]  /*2eec0*/  STL.64 [R1+0xf0], R178 ;  /* 0x0000f0b201007387 */ /* 0x000fe20000100a00 */
[----:B------:R-:W-:-:S03]  /*2eed0*/  IMAD.WIDE R168, R4, 0x4, R22 ;  /* 0x0000000404a87825 */ /* 0x000fc600078e0216 */
[----:B------:R-:W4:Y:S01]  /*2eee0*/  LDL.LU.64 R22, [R1+0xc80] ;  /* 0x000c800001167983 */ /* 0x000f220000300a00 */
[----:B------:R-:W-:-:S03]  /*2eef0*/  IMAD.WIDE R220, R4, 0x4, R26 ;  /* 0x0000000404dc7825 */ /* 0x000fc600078e021a */
[----:B------:R-:W-:Y:S04]  /*2ef00*/  STL.64 [R1+0xe0], R218 ;  /* 0x0000e0da01007387 */ /* 0x000fe80000100a00 */
[----:B------:R-:W4:Y:S04]  /*2ef10*/  LDL.LU.64 R26, [R1+0xc78] ;  /* 0x000c7800011a7983 */ /* 0x000f280000300a00 */
[----:B------:R-:W-:Y:S01]  /*2ef20*/  STL.64 [R1+0xd8], R190 ;  /* 0x0000d8be01007387 */ /* 0x000fe20000100a00 */
[----:B------:R-:W-:-:S03]  /*2ef30*/  IMAD.WIDE R212, R4, 0x4, R36 ;  /* 0x0000000404d47825 */ /* 0x000fc600078e0224 */
[----:B------:R-:W4:Y:S04]  /*2ef40*/  LDL.LU.64 R46, [R1+0xc70] ;  /* 0x000c7000012e7983 */ /* 0x000f280000300a00 */
[----:B------:R-:W4:Y:S04]  /*2ef50*/  LDL.LU.64 R44, [R1+0xc68] ;  /* 0x000c6800012c7983 */ /* 0x000f280000300a00 */
[----:B------:R-:W4:Y:S04]  /*2ef60*/  LDL.LU.64 R42, [R1+0xc60] ;  /* 0x000c6000012a7983 */ /* 0x000f280000300a00 */
[----:B------:R1:W-:Y:S04]  /*2ef70*/  STL.64 [R1+0xc8], R220 ;  /* 0x0000c8dc01007387 */ /* 0x0003e80000100a00 */
[----:B------:R-:W-:Y:S04]  /*2ef80*/  STL.64 [R1+0xd0], R168 ;  /* 0x0000d0a801007387 */ /* 0x000fe80000100a00 */
[----:B------:R-:W4:Y:S04]  /*2ef90*/  LDL.LU.64 R40, [R1+0xc58] ;  /* 0x000c580001287983 */ /* 0x000f280000300a00 */
[----:B------:R-:W4:Y:S04]  /*2efa0*/  LDL.LU.64 R38, [R1+0xc50] ;  /* 0x000c500001267983 */ /* 0x000f280000300a00 */
[----:B------:R-:W-:Y:S01]  /*2efb0*/  STL.64 [R1+0xc0], R212 ;  /* 0x0000c0d401007387 */ /* 0x000fe20000100a00 */
[----:B---3--:R-:W-:-:S04]  /*2efc0*/  IMAD.WIDE R188, R4, 0x4, R34 ;  /* 0x0000000404bc7825 */ /* 0x008fc800078e0222 */
[C---:B--2---:R-:W-:Y:S02]  /*2efd0*/  IMAD.WIDE R176, R4.reuse, 0x4, R154 ;  /* 0x0000000404b07825 */ /* 0x044fe400078e029a */
[----:B------:R-:W2:Y:S04]  /*2efe0*/  LDL.LU.64 R154, [R1+0xc48] ;  /* 0x000c4800019a7983 */ /* 0x000ea80000300a00 */
[----:B------:R-:W3:Y:S04]  /*2eff0*/  LDL.LU.64 R8, [R1+0xc40] ;  /* 0x000c400001087983 */ /* 0x000ee80000300a00 */
[----:B------:R-:W-:Y:S04]  /*2f000*/  STL.64 [R1+0xb8], R188 ;  /* 0x0000b8bc01007387 */ /* 0x000fe80000100a00 */
[----:B------:R-:W2:Y:S01]  /*2f010*/  LDL.LU.64 R36, [R1+0xc38] ;  /* 0x000c380001247983 */ /* 0x000ea20000300a00 */
[----:B------:R-:W-:-:S03]  /*2f020*/  IMAD.WIDE R166, R4, 0x4, R32 ;  /* 0x0000000404a67825 */ /* 0x000fc600078e0220 */
[----:B------:R-:W2:Y:S01]  /*2f030*/  LDL.LU.64 R34, [R1+0xc30] ;  /* 0x000c300001227983 */ /* 0x000ea20000300a00 */
[----:B----4-:R-:W-:-:S04]  /*2f040*/  IMAD.WIDE R214, R4, 0x4, R30 ;  /* 0x0000000404d67825 */ /* 0x010fc800078e021e */
[----:B------:R-:W-:Y:S02]  /*2f050*/  IMAD.WIDE R194, R4, 0x4, R152 ;  /* 0x0000000404c27825 */ /* 0x000fe400078e0298 */
[----:B------:R-:W4:Y:S04]  /*2f060*/  LDL.LU.64 R152, [R1+0xc28] ;  /* 0x000c280001987983 */ /* 0x000f280000300a00 */
[----:B------:R-:W4:Y:S04]  /*2f070*/  LDL.LU.64 R32, [R1+0xc20] ;  /* 0x000c200001207983 */ /* 0x000f280000300a00 */
[----:B------:R-:W4:Y:S01]  /*2f080*/  LDL.LU.64 R30, [R1+0xc18] ;  /* 0x000c1800011e7983 */ /* 0x000f220000300a00 */
[----:B------:R-:W-:-:S03]  /*2f090*/  PLOP3.LUT P3, PT, PT, PT, UP1, 0x80, 0x0 ;  /* 0x000000000000781c */ /* 0x000fc60003f6f018 */
[----:B------:R1:W-:Y:S01]  /*2f0a0*/  STL.64 [R1+0xa8], R176 ;  /* 0x0000a8b001007387 */ /* 0x0003e20000100a00 */
[----:B------:R-:W-:-:S03]  /*2f0b0*/  SEL R14, R14, RZ, P3 ;  /* 0x000000ff0e0e7207 */ /* 0x000fc60001800000 */
[----:B------:R-:W-:Y:S01]  /*2f0c0*/  STL.64 [R1+0xb0], R166 ;  /* 0x0000b0a601007387 */ /* 0x000fe20000100a00 */
[----:B------:R-:W-:-:S03]  /*2f0d0*/  IMAD.WIDE R164, R4, 0x4, R28 ;  /* 0x0000000404a47825 */ /* 0x000fc600078e021c */
[----:B------:R-:W-:Y:S04]  /*2f0e0*/  STL.64 [R1+0xa0], R214 ;  /* 0x0000a0d601007387 */ /* 0x000fe80000100a00 */
[----:B------:R-:W4:Y:S01]  /*2f0f0*/  LDL.LU.64 R28, [R1+0xc10] ;  /* 0x000c1000011c7983 */ /* 0x000f220000300a00 */
[----:B------:R-:W-:Y:S01]  /*2f100*/  ISETP.NE.U32.AND P0, PT, R14, RZ, PT ;  /* 0x000000ff0e00720c */ /* 0x000fe20003f05070 */
[C---:B------:R-:W-:Y:S02]  /*2f110*/  IMAD.WIDE R198, R4.reuse, 0x4, R22 ;  /* 0x0000000404c67825 */ /* 0x040fe400078e0216 */
[----:B------:R-:W4:Y:S04]  /*2f120*/  LDL.LU.64 R22, [R1+0xc08] ;  /* 0x000c080001167983 */ /* 0x000f280000300a00 */
[----:B------:R-:W-:Y:S01]  /*2f130*/  STL.64 [R1+0x98], R194 ;  /* 0x000098c201007387 */ /* 0x000fe20000100a00 */
[----:B------:R-:W-:-:S03]  /*2f140*/  IMAD.WIDE R208, R4, 0x4, R26 ;  /* 0x0000000404d07825 */ /* 0x000fc600078e021a */
[----:B------:R-:W4:Y:S01]  /*2f150*/  LDL.LU.64 R26, [R1+0xc00] ;  /* 0x000c0000011a7983 */ /* 0x000f220000300a00 */
[----:B------:R-:W-:-:S03]  /*2f160*/  IADD3 R14, R232, 0x100000, RZ ;  /* 0x00100000e80e7810 */ /* 0x000fc60007ffe0ff */
[----:B------:R1:W-:Y:S01]  /*2f170*/  STL.64 [R1+0x88], R198 ;  /* 0x000088c601007387 */ /* 0x0003e20000100a00 */
[----:B------:R-:W-:-:S03]  /*2f180*/  IMAD.WIDE R184, R4, 0x4, R46 ;  /* 0x0000000404b87825 */ /* 0x000fc600078e022e */
[----:B------:R-:W-:Y:S01]  /*2f190*/  STL.64 [R1+0x90], R164 ;  /* 0x000090a401007387 */ /* 0x000fe20000100a00 */
[----:B------:R-:W-:-:S04]  /*2f1a0*/  IMAD.WIDE R170, R4, 0x4, R44 ;  /* 0x0000000404aa7825 */ /* 0x000fc800078e022c */
[C---:B------:R-:W-:Y:S01]  /*2f1b0*/  IMAD.WIDE R222, R4.reuse, 0x4, R42 ;  /* 0x0000000404de7825 */ /* 0x040fe200078e022a */
[----:B------:R-:W-:Y:S04]  /*2f1c0*/  STL.64 [R1+0x80], R208 ;  /* 0x000080d001007387 */ /* 0x000fe80000100a00 */
[----:B------:R-:W-:Y:S04]  /*2f1d0*/  STL.64 [R1+0x78], R184 ;  /* 0x000078b801007387 */ /* 0x000fe80000100a00 */
[----:B------:R1:W-:Y:S01]  /*2f1e0*/  STL.64 [R1+0x68], R222 ;  /* 0x000068de01007387 */ /* 0x0003e20000100a00 */
[----:B------:R-:W-:-:S03]  /*2f1f0*/  IMAD.WIDE R206, R4, 0x4, R40 ;  /* 0x0000000404ce7825 */ /* 0x000fc600078e0228 */
[----:B------:R-:W-:Y:S01]  /*2f200*/  STL.64 [R1+0x70], R170 ;  /* 0x000070aa01007387 */ /* 0x000fe20000100a00 */
[----:B------:R-:W-:-:S03]  /*2f210*/  IMAD.WIDE R182, R4, 0x4, R38 ;  /* 0x0000000404b67825 */ /* 0x000fc600078e0226 */
[----:B------:R-:W-:Y:S04]  /*2f220*/  STL.64 [R1+0x60], R206 ;  /* 0x000060ce01007387 */ /* 0x000fe80000100a00 */
[----:B------:R-:W-:Y:S04]  /*2f230*/  STL.64 [R1+0x58], R182 ;  /* 0x000058b601007387 */ /* 0x000fe80000100a00 */
[----:B------:R1:W-:Y:S01]  /*2f240*/  LDGSTS.E [R14+-0x43ff4], desc[UR8][R226.64], !P2 ;  /* 0xbc00c000e20e7fae */ /* 0x0003e2000d121848 */
[----:B------:R-:W-:-:S03]  /*2f250*/  VIADD R17, R19, 0xfffffe7f ;  /* 0xfffffe7f13117836 */ /* 0x000fc60000000000 */
[----:B------:R-:W0:Y:S01]  /*2f260*/  LDGDEPBAR ;  /* 0x00000000000079af */ /* 0x000e220000000000 */
[----:B---3--:R-:W-:-:S04]  /*2f270*/  IMAD.WIDE R232, R4, 0x4, R8 ;  /* 0x0000000404e87825 */ /* 0x008fc800078e0208 */
[C---:B--2---:R-:W-:Y:S01]  /*2f280*/  IMAD.WIDE R204, R4.reuse, 0x4, R36 ;  /* 0x0000000404cc7825 */ /* 0x044fe200078e0224 */
[----:B------:R2:W-:Y:S04]  /*2f290*/  STL.64 [R1+0x48], R232 ;  /* 0x000048e801007387 */ /* 0x0005e80000100a00 */
[----:B------:R-:W-:Y:S04]  /*2f2a0*/  STL.64 [R1+0x40], R204 ;  /* 0x000040cc01007387 */ /* 0x000fe80000100a00 */
[----:B------:R-:W3:Y:S04]  /*2f2b0*/  LDL.LU.64 R44, [R1+0xbf8] ;  /* 0x000bf800012c7983 */ /* 0x000ee80000300a00 */
[----:B------:R-:W2:Y:S01]  /*2f2c0*/  LDL.LU.64 R8, [R1+0xbf0] ;  /* 0x000bf00001087983 */ /* 0x000ea20000300a00 */
[----:B------:R-:W-:-:S04]  /*2f2d0*/  IMAD.WIDE R180, R4, 0x4, R34 ;  /* 0x0000000404b47825 */ /* 0x000fc800078e0222 */
[C---:B----4-:R-:W-:Y:S01]  /*2f2e0*/  IMAD.WIDE R6, R4.reuse, 0x4, R32 ;  /* 0x0000000404067825 */ /* 0x050fe200078e0220 */
[----:B------:R-:W-:Y:S03]  /*2f2f0*/  STL.64 [R1+0x38], R180 ;  /* 0x000038b401007387 */ /* 0x000fe60000100a00 */
[C---:B------:R-:W-:Y:S01]  /*2f300*/  IMAD.WIDE R210, R4.reuse, 0x4, R30 ;  /* 0x0000000404d27825 */ /* 0x040fe200078e021e */
[----:B------:R4:W-:Y:S04]  /*2f310*/  STL.64 [R1+0x28], R6 ;  /* 0x0000280601007387 */ /* 0x0009e80000100a00 */
[----:B------:R-:W4:Y:S04]  /*2f320*/  LDL.LU.64 R48, [R1+0xbe8] ;  /* 0x000be80001307983 */ /* 0x000f280000300a00 */
[----:B------:R-:W-:Y:S04]  /*2f330*/  STL.64 [R1+0x20], R210 ;  /* 0x000020d201007387 */ /* 0x000fe80000100a00 */
        /* <DEDUP_REMOVED lines=24> */
[----:B------:R-:W-:Y:S01]  /*2f4c0*/  STL.64 [R1+0x18], R186 ;  /* 0x000018ba01007387 */ /* 0x000fe20000100a00 */
[----:B---3--:R-:W-:-:S03]  /*2f4d0*/  IMAD.WIDE R200, R4, 0x4, R44 ;  /* 0x0000000404c87825 */ /* 0x008fc600078e022c */
[----:B------:R-:W3:Y:S01]  /*2f4e0*/  LDL.LU.64 R44, [R1+0xb30] ;  /* 0x000b3000012c7983 */ /* 0x000ee20000300a00 */
[----:B--2---:R-:W-:-:S03]  /*2f4f0*/  IMAD.WIDE R250, R4, 0x4, R8 ;  /* 0x0000000404fa7825 */ /* 0x004fc600078e0208 */
[----:B------:R-:W2:Y:S01]  /*2f500*/  LDL.LU.64 R8, [R1+0xb28] ;  /* 0x000b280001087983 */ /* 0x000ea20000300a00 */
[----:B------:R-:W-:-:S03]  /*2f510*/  ISETP.GE.U32.AND P2, PT, R17, 0x7ffffe40, PT ;  /* 0x7ffffe401100780c */ /* 0x000fc60003f46070 */
[----:B------:R1:W-:Y:S01]  /*2f520*/  STL.64 [R1+0x8], R226 ;  /* 0x000008e201007387 */ /* 0x0003e20000100a00 */
[----:B----4-:R-:W-:-:S03]  /*2f530*/  IMAD.WIDE R248, R4, 0x4, R48 ;  /* 0x0000000404f87825 */ /* 0x010fc600078e0230 */
[----:B------:R-:W4:Y:S04]  /*2f540*/  LDL.LU.64 R48, [R1+0xb20] ;  /* 0x000b200001307983 */ /* 0x000f280000300a00 */
[----:B------:R3:W-:Y:S01]  /*2f550*/  STL.64 [R1], R200 ;  /* 0x000000c801007387 */ /* 0x0007e20000100a00 */
[----:B------:R-:W-:-:S04]  /*2f560*/  IMAD.WIDE R14, R4, 0x4, R56 ;  /* 0x00000004040e7825 */ /* 0x000fc800078e0238 */
[----:B------:R-:W-:-:S04]  /*2f570*/  IMAD.WIDE R16, R4, 0x4, R54 ;  /* 0x0000000404107825 */ /* 0x000fc800078e0236 */
[----:B------:R-:W-:-:S04]  /*2f580*/  IMAD.WIDE R18, R4, 0x4, R52 ;  /* 0x0000000404127825 */ /* 0x000fc800078e0234 */
[C---:B------:R-:W-:Y:S02]  /*2f590*/  IMAD.WIDE R20, R4.reuse, 0x4, R50 ;  /* 0x0000000404147825 */ /* 0x040fe400078e0232 */
[----:B------:R-:W3:Y:S02]  /*2f5a0*/  LDL.LU.64 R50, [R1+0xb18] ;  /* 0x000b180001327983 */ /* 0x000ee40000300a00 */
[C---:B------:R-:W-:Y:S02]  /*2f5b0*/  IMAD.WIDE R24, R4.reuse, 0x4, R46 ;  /* 0x0000000404187825 */ /* 0x040fe400078e022e */
[----:B------:R-:W3:Y:S04]  /*2f5c0*/  LDL.LU.64 R52, [R1+0xb10] ;  /* 0x000b100001347983 */ /* 0x000ee80000300a00 */
[----:B------:R-:W3:Y:S04]  /*2f5d0*/  LDL.LU.64 R54, [R1+0xb08] ;  /* 0x000b080001367983 */ /* 0x000ee80000300a00 */
[----:B------:R-:W3:Y:S01]  /*2f5e0*/  LDL.LU.64 R56, [R1+0xb00] ;  /* 0x000b000001387983 */ /* 0x000ee20000300a00 */
[----:B--2---:R-:W-:-:S03]  /*2f5f0*/  IMAD.WIDE R46, R4, 0x4, R8 ;  /* 0x00000004042e7825 */ /* 0x004fc600078e0208 */
[----:B------:R-:W2:Y:S01]  /*2f600*/  LDL.LU.64 R8, [R1+0xaf8] ;  /* 0x000af80001087983 */ /* 0x000ea20000300a00 */
[----:B------:R-:W-:-:S03]  /*2f610*/  IMAD.WIDE R234, R4, 0x4, R60 ;  /* 0x0000000404ea7825 */ /* 0x000fc600078e023c */
[----:B------:R-:W3:Y:S01]  /*2f620*/  LDL.LU.64 R60, [R1+0xaf0] ;  /* 0x000af000013c7983 */ /* 0x000ee20000300a00 */
        /* <DEDUP_REMOVED lines=26> */
[----:B------:R-:W3:Y:S04]  /*2f7d0*/  LDL.LU.64 R100, [R1+0xa50] ;  /* 0x000a500001647983 */ /* 0x000ee80000300a00 */
[----:B------:R-:W3:Y:S04]  /*2f7e0*/  LDL.LU.64 R102, [R1+0xa48] ;  /* 0x000a480001667983 */ /* 0x000ee80000300a00 */
[----:B------:R-:W3:Y:S04]  /*2f7f0*/  LDL.LU.64 R104, [R1+0xa40] ;  /* 0x000a400001687983 */ /* 0x000ee80000300a00 */
[----:B------:R-:W3:Y:S04]  /*2f800*/  LDL.LU.64 R106, [R1+0xa38] ;  /* 0x000a3800016a7983 */ /* 0x000ee80000300a00 */
[----:B------:R-:W4:Y:S01]  /*2f810*/  LDL.LU.64 R10, [R1+0xa30] ;  /* 0x000a3000010a7983 */ /* 0x000f220000300a00 */
[----:B--2---:R-:W-:-:S03]  /*2f820*/  IMAD.WIDE R58, R4, 0x4, R8 ;  /* 0x00000004043a7825 */ /* 0x004fc600078e0208 */
[----:B------:R-:W2:Y:S04]  /*2f830*/  LDL.LU.64 R8, [R1+0xa28] ;  /* 0x000a280001087983 */ /* 0x000ea80000300a00 */
        /* <DEDUP_REMOVED lines=25> */
[----:B----4-:R-:W-:-:S03]  /*2f9d0*/  IMAD.WIDE R108, R4, 0x4, R10 ;  /* 0x00000004046c7825 */ /* 0x010fc600078e020a */
[----:B------:R-:W4:Y:S04]  /*2f9e0*/  LDL.LU.64 R12, [R1+0x958] ;  /* 0x00095800010c7983 */ /* 0x000f280000300a00 */
[----:B------:R-:W4:Y:S01]  /*2f9f0*/  LDL.LU.64 R10, [R1+0x950] ;  /* 0x00095000010a7983 */ /* 0x000f220000300a00 */
[----:B--2---:R-:W-:-:S03]  /*2fa00*/  IMAD.WIDE R110, R4, 0x4, R8 ;  /* 0x00000004046e7825 */ /* 0x004fc600078e0208 */
[----:B------:R-:W2:Y:S04]  /*2fa10*/  LDL.LU.64 R8, [R1+0x948] ;  /* 0x0009480001087983 */ /* 0x000ea80000300a00 */
[----:B------:R-:W2:Y:S04]  /*2fa20*/  LDL.64 R174, [R1+0x168] ;  /* 0x0001680001ae7983 */ /* 0x000ea80000100a00 */
[----:B------:R-:W2:Y:S04]  /*2fa30*/  LDL.64 R202, [R1+0x148] ;  /* 0x0001480001ca7983 */ /* 0x000ea80000100a00 */
[----:B------:R-:W2:Y:S01]  /*2fa40*/  LDL.64 R224, [R1+0x128] ;  /* 0x0001280001e07983 */ /* 0x000ea20000100a00 */
[----:B---3--:R-:W-:-:S04]  /*2fa50*/  IMAD.WIDE R230, R2, 0x4, R230 ;  /* 0x0000000402e67825 */ /* 0x008fc800078e02e6 */
[C---:B----4-:R-:W-:Y:S01]  /*2fa60*/  IMAD.WIDE R12, R2.reuse, 0x4, R12 ;  /* 0x00000004020c7825 */ /* 0x050fe200078e020c */
[----:B------:R-:W-:Y:S04]  /*2fa70*/  STL.64 [R1+0xec8], R230 ;  /* 0x000ec8e601007387 */ /* 0x000fe80000100a00 */
[----:B------:R-:W-:Y:S04]  /*2fa80*/  STL.64 [R1+0xf00], R12 ;  /* 0x000f000c01007387 */ /* 0x000fe80000100a00 */
[----:B--2---:R-:W-:Y:S01]  /*2fa90*/  LDGSTS.E [R0+0x50000], desc[UR8][R174.64], P1 ;  /* 0x50000000ae007fae */ /* 0x004fe20008921848 */
[----:B------:R-:W-:-:S03]  /*2faa0*/  IMAD.WIDE R10, R2, 0x4, R10 ;  /* 0x00000004020a7825 */ /* 0x000fc600078e020a */
[----:B------:R-:W-:Y:S01]  /*2fab0*/  LDGSTS.E [R0+0x50400], desc[UR8][R202.64], P1 ;  /* 0x50400000ca007fae */ /* 0x000fe20008921848 */
[----:B------:R-:W-:-:S03]  /*2fac0*/  IMAD.WIDE R8, R2, 0x4, R8 ;  /* 0x0000000402087825 */ /* 0x000fc600078e0208 */
[----:B------:R-:W-:Y:S04]  /*2fad0*/  LDGSTS.E [R0+0x50800], desc[UR8][R224.64], P1 ;  /* 0x50800000e0007fae */ /* 0x000fe80008921848 */
[----:B------:R-:W2:Y:S04]  /*2fae0*/  LDL.LU.64 R174, [R1+0x1e10] ;  /* 0x001e100001ae7983 */ /* 0x000ea80000300a00 */
[----:B------:R-:W-:Y:S04]  /*2faf0*/  STL.64 [R1+0xf38], R10 ;  /* 0x000f380a01007387 */ /* 0x000fe80000100a00 */
[----:B------:R-:W3:Y:S04]  /*2fb00*/  LDL.LU.64 R202, [R1+0x1e08] ;  /* 0x001e080001ca7983 */ /* 0x000ee80000300a00 */
[----:B------:R-:W-:Y:S04]  /*2fb10*/  STL.64 [R1+0xf70], R8 ;  /* 0x000f700801007387 */ /* 0x000fe80000100a00 */
[----:B------:R-:W4:Y:S04]  /*2fb20*/  LDL.LU.64 R224, [R1+0x1e00] ;  /* 0x001e000001e07983 */ /* 0x000f280000300a00 */
[----:B--2---:R-:W-:Y:S04]  /*2fb30*/  LDGSTS.E [R0+0x50c00], desc[UR8][R174.64], P1 ;  /* 0x50c00000ae007fae */ /* 0x004fe80008921848 */
[----:B------:R-:W-:Y:S04]  /*2fb40*/  LDGSTS.E [R0+0x51000], desc[UR8][R196.64], P1 ;  /* 0x51000000c4007fae */ /* 0x000fe80008921848 */
[----:B------:R-:W-:Y:S04]  /*2fb50*/  LDGSTS.E [R0+0x51400], desc[UR8][R220.64], P1 ;  /* 0x51400000dc007fae */ /* 0x000fe80008921848 */
[----:B------:R-:W2:Y:S04]  /*2fb60*/  LDL.LU.64 R174, [R1+0x1df8] ;  /* 0x001df80001ae7983 */ /* 0x000ea80000300a00 */
[----:B------:R-:W3:Y:S04]  /*2fb70*/  LDL.LU.64 R196, [R1+0x1df0] ;  /* 0x001df00001c47983 */ /* 0x000ee80000300a00 */
[----:B------:R-:W4:Y:S04]  /*2fb80*/  LDL.LU.64 R220, [R1+0x1de8] ;  /* 0x001de80001dc7983 */ /* 0x000f280000300a00 */
[----:B------:R-:W-:Y:S04]  /*2fb90*/  LDGSTS.E [R0+0x51800], desc[UR8][R176.64], P1 ;  /* 0x51800000b0007fae */ /* 0x000fe80008921848 */
[----:B------:R-:W-:Y:S04]  /*2fba0*/  LDGSTS.E [R0+0x51c00], desc[UR8][R198.64], P1 ;  /* 0x51c00000c6007fae */ /* 0x000fe80008921848 */
[----:B------:R-:W-:Y:S04]  /*2fbb0*/  LDGSTS.E [R0+0x52000], desc[UR8][R222.64], P1 ;  /* 0x52000000de007fae */ /* 0x000fe80008921848 */
[----:B------:R-:W2:Y:S04]  /*2fbc0*/  LDL.LU.64 R176, [R1+0x1de0] ;  /* 0x001de00001b07983 */ /* 0x000ea80000300a00 */
[----:B------:R-:W3:Y:S04]  /*2fbd0*/  LDL.LU.64 R198, [R1+0x1dd8] ;  /* 0x001dd80001c67983 */ /* 0x000ee80000300a00 */
[----:B------:R-:W4:Y:S04]  /*2fbe0*/  LDL.LU.64 R222, [R1+0x1dd0] ;  /* 0x001dd00001de7983 */ /* 0x000f280000300a00 */
[----:B------:R-:W-:Y:S04]  /*2fbf0*/  LDGSTS.E [R0+0x52400], desc[UR8][R232.64], P1 ;  /* 0x52400000e8007fae */ /* 0x000fe80008921848 */
[----:B------:R-:W-:Y:S01]  /*2fc00*/  LDGSTS.E [R0+0x52800], desc[UR8][R6.64], P1 ;  /* 0x5280000006007fae */ /* 0x000fe20008921848 */
[----:B------:R-:W-:-:S03]  /*2fc10*/  IMAD.WIDE R32, R4, 0x4, R32 ;  /* 0x0000000404207825 */ /* 0x000fc600078e0220 */
[----:B------:R-:W-:Y:S04]  /*2fc20*/  LDGSTS.E [R0+0x52c00], desc[UR8][R226.64], P1 ;  /* 0x52c00000e2007fae */ /* 0x000fe80008921848 */
[----:B------:R-:W2:Y:S04]  /*2fc30*/  LDL.LU.64 R232, [R1+0x1dc8] ;  /* 0x001dc80001e87983 */ /* 0x000ea80000300a00 */
[----:B------:R-:W2:Y:S01]  /*2fc40*/  LDL.LU.64 R6, [R1+0x1dc0] ;  /* 0x001dc00001067983 */ /* 0x000ea20000300a00 */
[----:B------:R-:W-:-:S03]  /*2fc50*/  IMAD.WIDE R40, R4, 0x4, R40 ;  /* 0x0000000404287825 */ /* 0x000fc600078e0228 */
[----:B------:R-:W-:Y:S01]  /*2fc60*/  LDGSTS.E [R0+0x53000], desc[UR8][R246.64], P1 ;  /* 0x53000000f6007fae */ /* 0x000fe20008921848 */
        /* <DEDUP_REMOVED lines=32> */
[----:B------:R-:W-:Y:S01]  /*2fe70*/  LDGSTS.E [R0+0x57c00], desc[UR8][R156.64], P1 ;  /* 0x57c000009c007fae */ /* 0x000fe20008921848 */
[----:B------:R-:W-:-:S03]  /*2fe80*/  IMAD.WIDE R26, R4, 0x4, R26 ;  /* 0x00000004041a7825 */ /* 0x000fc600078e021a */
[----:B-1----:R-:W2:Y:S01]  /*2fe90*/  LDL.LU.64 R226, [R1+0x1db8] ;  /* 0x001db80001e27983 */ /* 0x002ea20000300a00 */
        /* <DEDUP_REMOVED lines=72> */
[----:B---3--:R-:W-:Y:S04]  /*30320*/  LDGSTS.E [R5+0x50200], desc[UR8][R198.64], P1 ;  /* 0x50200000c6057fae */ /* 0x008fe80008921848 */
[----:B------:R-:W3:Y:S04]  /*30330*/  LDL.LU.64 R204, [R1+0x1d68] ;  /* 0x001d680001cc7983 */ /* 0x000ee80000300a00 */
[----:B------:R-:W-:Y:S04]  /*30340*/  LDGSTS.E [R5+0x50600], desc[UR8][R196.64], P1 ;  /* 0x50600000c4057fae */ /* 0x000fe80008921848 */
[----:B------:R-:W4:Y:S04]  /*30350*/  LDL.LU.64 R210, [R1+0x1d60] ;  /* 0x001d600001d27983 */ /* 0x000f280000300a00 */
[----:B------:R-:W-:Y:S04]  /*30360*/  LDGSTS.E [R5+0x50a00], desc[UR8][R202.64], P1 ;  /* 0x50a00000ca057fae */ /* 0x000fe80008921848 */
[----:B------:R-:W3:Y:S04]  /*30370*/  LDL.LU.64 R200, [R1+0x1d58] ;  /* 0x001d580001c87983 */ /* 0x000ee80000300a00 */
[----:B------:R-:W-:Y:S04]  /*30380*/  LDGSTS.E [R5+0x50e00], desc[UR8][R192.64], P1 ;  /* 0x50e00000c0057fae */ /* 0x000fe80008921848 */
[----:B------:R-:W-:Y:S04]  /*30390*/  STL.64 [R1+0x1c10], R244 ;  /* 0x001c10f401007387 */ /* 0x000fe80000100a00 */
        /* <DEDUP_REMOVED lines=11> */
[----:B------:R1:W-:Y:S04]  /*30450*/  STL.64 [R1+0x1c40], R50 ;  /* 0x001c403201007387 */ /* 0x0003e80000100a00 */
[----:B------:R-:W-:Y:S04]  /*30460*/  LDGSTS.E [R5+0x52a00], desc[UR8][R186.64], P1 ;  /* 0x52a00000ba057fae */ /* 0x000fe80008921848 */
[----:B------:R1:W-:Y:S04]  /*30470*/  STL.64 [R1+0x1c48], R58 ;  /* 0x001c483a01007387 */ /* 0x0003e80000100a00 */
        /* <DEDUP_REMOVED lines=42> */
[----:B--2---:R-:W-:Y:S04]  /*30720*/  LDGSTS.E [R6+0x50300], desc[UR8][R176.64], P1 ;  /* 0x50300000b0067fae */ /* 0x004fe80008921848 */
        /* <DEDUP_REMOVED lines=13> */
[----:B------:R-:W2:Y:S04]  /*30800*/  LDL.LU.64 R164, [R1+0x1cc8] ;  /* 0x001cc80001a47983 */ /* 0x000ea80000300a00 */
[----:B------:R-:W3:Y:S04]  /*30810*/  LDL.LU.64 R170, [R1+0x1cc0] ;  /* 0x001cc00001aa7983 */ /* 0x000ee80000300a00 */
[----:B-1----:R-:W4:Y:S04]  /*30820*/  LDL.LU.64 R50, [R1+0x940] ;  /* 0x0009400001327983 */ /* 0x002f280000300a00 */
[----:B------:R-:W2:Y:S04]  /*30830*/  LDL.LU.64 R34, [R1+0x938] ;  /* 0x0009380001227983 */ /* 0x000ea80000300a00 */
[----:B------:R-:W3:Y:S04]  /*30840*/  LDL.LU.64 R236, [R1+0x930] ;  /* 0x0009300001ec7983 */ /* 0x000ee80000300a00 */
[----:B------:R-:W3:Y:S01]  /*30850*/  LDL.LU.64 R244, [R1+0x928] ;  /* 0x0009280001f47983 */ /* 0x000ee20000300a00 */
        /* <DEDUP_REMOVED lines=22> */
[----:B------:R-:W-:Y:S04]  /*309c0*/  LDGSTS.E [R6+0x54b00], desc[UR8][R54.64], P1 ;  /* 0x54b0000036067fae */ /* 0x000fe80008921848 */
        /* <DEDUP_REMOVED lines=19> */
[----:B------:R-:W0:Y:S01]  /*30b00*/  LDGDEPBAR ;  /* 0x00000000000079af */ /* 0x000e220000000000 */
[C---:B------:R-:W-:Y:S01]  /*30b10*/  VIADD R17, R7.reuse, 0x100000 ;  /* 0x0010000007117836 */ /* 0x040fe20000000000 */
[----:B------:R-:W-:Y:S06]  /*30b20*/  BAR.SYNC.DEFER_BLOCKING 0x0 ;  /* 0x0000000000007b1d */ /* 0x000fec0000010000 */
[----:B------:R-:W-:Y:S01]  /*30b30*/  @!PT LDS RZ, [RZ] ;  /* 0x00000000fffff984 */ /* 0x000fe20000000800 */
[----:B------:R-:W-:Y:S01]  /*30b40*/  @!PT LDS RZ, [RZ] ;  /* 0x00000000fffff984 */ /* 0x000fe20000000800 */
[----:B------:R-:W-:Y:S01]  /*30b50*/  @!PT LDS RZ, [RZ] ;  /* 0x00000000fffff984 */ /* 0x000fe20000000800 */
[----:B------:R1:W-:Y:S02]  /*30b60*/  LDGSTS.E [R17+-0x40000], desc[UR8][R230.64], !P2 ;  /* 0xc0000000e6117fae */ /* 0x0003e4000d121848 */
[----:B-1----:R-:W1:Y:S01]  /*30b70*/  LDC R17, c[0x0][0x230] ;  /* 0x00008c00ff117b82 */ /* 0x002e620000000800 */
[C---:B------:R-:W-:Y:S01]  /*30b80*/  VIADD R16, R7.reuse, 0x100000 ;  /* 0x0010000007107836 */ /* 0x040fe20000000000 */
[----:B------:R-:W3:Y:S04]  /*30b90*/  LDL.LU.64 R230, [R1+0x1cb8] ;  /* 0x001cb80001e67983 */ /* 0x000ee80000300a00 */
[----:B------:R1:W-:Y:S04]  /*30ba0*/  LDGSTS.E [R16+-0x3c000], desc[UR8][R12.64], !P2 ;  /* 0xc40000000c107fae */ /* 0x0003e8000d121848 */
[----:B------:R3:W-:Y:S01]  /*30bb0*/  LDGSTS.E [R252+-0x38000], desc[UR8][R10.64], !P2 ;  /* 0xc80000000afc7fae */ /* 0x0007e2000d121848 */
[C---:B------:R-:W-:Y:S01]  /*30bc0*/  VIADD R59, R7.reuse, 0x100000 ;  /* 0x00100000073b7836 */ /* 0x040fe20000000000 */
[----:B------:R-:W-:-:S02]  /*30bd0*/  IADD3 R58, R7, 0x100000, RZ ;  /* 0x00100000073a7810 */ /* 0x000fc40007ffe0ff */
[----:B------:R3:W-:Y:S04]  /*30be0*/  LDGSTS.E [R233+-0x34000], desc[UR8][R8.64], !P2 ;  /* 0xcc00000008e97fae */ /* 0x0007e8000d121848 */
[----:B------:R-:W3:Y:S01]  /*30bf0*/  LDL.LU.64 R12, [R1+0x1cb0] ;  /* 0x001cb000010c7983 */ /* 0x000ee20000300a00 */
[----:B-1----:R-:W1:Y:S03]  /*30c00*/  LDC R16, c[0x0][0x230] ;  /* 0x00008c00ff107b82 */ /* 0x002e660000000800 */
[----:B------:R-:W3:Y:S01]  /*30c10*/  LDL.LU.64 R82, [R1+0x920] ;  /* 0x0009200001527983 */ /* 0x000ee20000300a00 */
[----:B------:R-:W-:-:S03]  /*30c20*/  IADD3 R17, R17, -0x182, RZ ;  /* 0xfffffe7e11117810 */ /* 0x000fc60007ffe0ff */
[----:B------:R-:W3:Y:S01]  /*30c30*/  LDL.LU.64 R66, [R1+0x918] ;  /* 0x0009180001427983 */ /* 0x000ee20000300a00 */
[----:B------:R-:W-:-:S03]  /*30c40*/  ISETP.GE.U32.AND P1, PT, R17, 0x7ffffe3f, PT ;  /* 0x7ffffe3f1100780c */ /* 0x000fc60003f26070 */
[----:B------:R-:W3:Y:S01]  /*30c50*/  LDL.LU.64 R26, [R1+0x910] ;  /* 0x00091000011a7983 */ /* 0x000ee20000300a00 */
[----:B------:R-:W1:Y:S03]  /*30c60*/  LDC R17, c[0x0][0x230] ;  /* 0x00008c00ff117b82 */ /* 0x000e660000000800 */
[----:B------:R-:W3:Y:S04]  /*30c70*/  LDL.LU.64 R10, [R1+0x1ca8] ;  /* 0x001ca800010a7983 */ /* 0x000ee80000300a00 */
[----:B------:R-:W3:Y:S04]  /*30c80*/  LDL.LU.64 R42, [R1+0x908] ;  /* 0x00090800012a7983 */ /* 0x000ee80000300a00 */
[----:B------:R-:W3:Y:S01]  /*30c90*/  LDL.LU.64 R8, [R1+0x1ca0] ;  /* 0x001ca00001087983 */ /* 0x000ee20000300a00 */
[----:B----4-:R-:W-:-:S04]  /*30ca0*/  IMAD.WIDE R90, R2, 0x4, R50 ;  /* 0x00000004025a7825 */ /* 0x010fc800078e0232 */
[C---:B--2---:R-:W-:Y:S01]  /*30cb0*/  IMAD.WIDE R74, R2.reuse, 0x4, R34 ;  /* 0x00000004024a7825 */ /* 0x044fe200078e0222 */
[----:B------:R-:W-:Y:S03]  /*30cc0*/  STL.64 [R1+0xfa8], R90 ;  /* 0x000fa85a01007387 */ /* 0x000fe60000100a00 */
[C---:B---3--:R-:W-:Y:S01]  /*30cd0*/  IMAD.WIDE R50, R2.reuse, 0x4, R236 ;  /* 0x0000000402327825 */ /* 0x048fe200078e02ec */
[----:B------:R2:W-:Y:S03]  /*30ce0*/  STL.64 [R1+0xfe0], R74 ;  /* 0x000fe04a01007387 */ /* 0x0005e60000100a00 */
[----:B------:R-:W-:Y:S01]  /*30cf0*/  IMAD.WIDE R34, R2, 0x4, R244 ;  /* 0x0000000402227825 */ /* 0x000fe200078e02f4 */
[----:B------:R-:W-:Y:S04]  /*30d00*/  LDGSTS.E [R59+-0x3fffc], desc[UR8][R90.64], !P1 ;  /* 0xc00040005a3b7fae */ /* 0x000fe8000c921848 */
[----:B------:R-:W-:Y:S04]  /*30d10*/  LDGSTS.E [R58+-0x3bffc], desc[UR8][R74.64], !P1 ;  /* 0xc40040004a3a7fae */ /* 0x000fe8000c921848 */
[----:B------:R3:W-:Y:S04]  /*30d20*/  STL.64 [R1+0x1018], R50 ;  /* 0x0010183201007387 */ /* 0x0007e80000100a00 */
[----:B--2---:R-:W2:Y:S04]  /*30d30*/  LDL.LU.64 R74, [R1+0x900] ;  /* 0x00090000014a7983 */ /* 0x004ea80000300a00 */
[----:B------:R4:W-:Y:S04]  /*30d40*/  STL.64 [R1+0x1080], R34 ;  /* 0x0010802201007387 */ /* 0x0009e80000100a00 */
[----:B------:R-:W2:Y:S04]  /*30d50*/  LDL.LU.64 R58, [R1+0x838] ;  /* 0x00083800013a7983 */ /* 0x000ea80000300a00 */
[----:B------:R-:W2:Y:S04]  /*30d60*/  LDL.LU.64 R236, [R1+0x830] ;  /* 0x0008300001ec7983 */ /* 0x000ea80000300a00 */
[----:B------:R-:W2:Y:S01]  /*30d70*/  LDL.LU.64 R244, [R1+0x828] ;  /* 0x0008280001f47983 */ /* 0x000ea20000300a00 */
[----:B-1----:R-:W-:-:S05]  /*30d80*/  VIADD R17, R17, 0xfffffe7d ;  /* 0xfffffe7d11117836 */ /* 0x002fca0000000000 */
[----:B------:R-:W-:Y:S02]  /*30d90*/  ISETP.GE.U32.AND P2, PT, R17, 0x7ffffe3e, PT ;  /* 0x7ffffe3e1100780c */ /* 0x000fe40003f46070 */
[----:B------:R-:W1:Y:S01]  /*30da0*/  LDC R17, c[0x0][0x230] ;  /* 0x00008c00ff117b82 */ /* 0x000e620000000800 */
[C---:B------:R-:W-:Y:S02]  /*30db0*/  VIADD R252, R7.reuse, 0x100000 ;  /* 0x0010000007fc7836 */ /* 0x040fe40000000000 */
[----:B------:R-:W-:-:S03]  /*30dc0*/  VIADD R233, R7, 0x100000 ;  /* 0x0010000007e97836 */ /* 0x000fc60000000000 */
[----:B------:R3:W-:Y:S04]  /*30dd0*/  LDGSTS.E [R252+-0x37ffc], desc[UR8][R50.64], !P1 ;  /* 0xc800400032fc7fae */ /* 0x0007e8000c921848 */
[----:B------:R4:W-:Y:S01]  /*30de0*/  LDGSTS.E [R233+-0x33ffc], desc[UR8][R34.64], !P1 ;  /* 0xcc00400022e97fae */ /* 0x0009e2000c921848 */
[----:B---3--:R-:W3:Y:S01]  /*30df0*/  LDC R50, c[0x0][0x230] ;  /* 0x00008c00ff327b82 */ /* 0x008ee20000000800 */
[----:B----4-:R-:W-:Y:S01]  /*30e00*/  VIADD R35, R7, 0x100000 ;  /* 0x0010000007237836 */ /* 0x010fe20000000000 */
[----:B-1----:R-:W-:Y:S01]  /*30e10*/  IADD3 R17, R17, -0x184, RZ ;  /* 0xfffffe7c11117810 */ /* 0x002fe20007ffe0ff */
[----:B------:R-:W-:-:S03]  /*30e20*/  VIADD R34, R7, 0x100000 ;  /* 0x0010000007227836 */ /* 0x000fc60000000000 */
[----:B------:R-:W-:Y:S01]  /*30e30*/  ISETP.GE.U32.AND P1, PT, R17, 0x7ffffe3d, PT ;  /* 0x7ffffe3d1100780c */ /* 0x000fe20003f26070 */
[----:B------:R-:W-:-:S04]  /*30e40*/  IMAD.WIDE R82, R2, 0x4, R82 ;  /* 0x0000000402527825 */ /* 0x000fc800078e0252 */
[C---:B------:R-:W-:Y:S01]  /*30e50*/  IMAD.WIDE R66, R2.reuse, 0x4, R66 ;  /* 0x0000000402427825 */ /* 0x040fe200078e0242 */
[----:B------:R1:W-:Y:S03]  /*30e60*/  STL.64 [R1+0x1088], R82 ;  /* 0x0010885201007387 */ /* 0x0003e60000100a00 */
[C---:B------:R-:W-:Y:S01]  /*30e70*/  IMAD.WIDE R26, R2.reuse, 0x4, R26 ;  /* 0x00000004021a7825 */ /* 0x040fe200078e021a */
[----:B------:R4:W-:Y:S03]  /*30e80*/  STL.64 [R1+0x1090], R66 ;  /* 0x0010904201007387 */ /* 0x0009e60000100a00 */
[C---:B------:R-:W-:Y:S01]  /*30e90*/  IMAD.WIDE R42, R2.reuse, 0x4, R42 ;  /* 0x00000004022a7825 */ /* 0x040fe200078e022a */
[----:B------:R-:W-:Y:S03]  /*30ea0*/  LDGSTS.E [R35+-0x3fff8], desc[UR8][R82.64], !P2 ;  /* 0xc000800052237fae */ /* 0x000fe6000d121848 */
[C---:B--2---:R-:W-:Y:S01]  /*30eb0*/  IMAD.WIDE R98, R2.reuse, 0x4, R74 ;  /* 0x0000000402627825 */ /* 0x044fe200078e024a */
[----:B------:R2:W-:Y:S03]  /*30ec0*/  STL.64 [R1+0x1098], R26 ;  /* 0x0010981a01007387 */ /* 0x0005e60000100a00 */
[C---:B------:R-:W-:Y:S01]  /*30ed0*/  IMAD.WIDE R58, R2.reuse, 0x4, R58 ;  /* 0x00000004023a7825 */ /* 0x040fe200078e023a */
[----:B-1----:R-:W3:Y:S03]  /*30ee0*/  LDL.LU.64 R82, [R1+0x820] ;  /* 0x0008200001527983 */ /* 0x002ee60000300a00 */
[----:B------:R-:W-:Y:S01]  /*30ef0*/  IMAD.WIDE R90, R2, 0x4, R236 ;  /* 0x00000004025a7825 */ /* 0x000fe200078e02ec */
[----:B------:R-:W-:Y:S01]  /*30f00*/  LDGSTS.E [R34+-0x3bff8], desc[UR8][R66.64], !P2 ;  /* 0xc400800042227fae */ /* 0x000fe2000d121848 */
[----:B------:R-:W-:Y:S01]  /*30f10*/  IADD3 R16, R16, -0x1a1, RZ ;  /* 0xfffffe5f10107810 */ /* 0x000fe20007ffe0ff */
[----:B------:R-:W1:Y:S02]  /*30f20*/  LDC R17, c[0x0][0x230] ;  /* 0x00008c00ff117b82 */ /* 0x000e640000000800 */
[----:B------:R2:W-:Y:S04]  /*30f30*/  STL.64 [R1+0x10a0], R42 ;  /* 0x0010a02a01007387 */ /* 0x0005e80000100a00 */
[----:B------:R-:W-:Y:S04]  /*30f40*/  LDGSTS.E [R252+-0x37ff8], desc[UR8][R26.64], !P2 ;  /* 0xc80080001afc7fae */ /* 0x000fe8000d121848 */
[----:B----4-:R-:W4:Y:S04]  /*30f50*/  LDL.LU.64 R66, [R1+0x818] ;  /* 0x0008180001427983 */ /* 0x010f280000300a00 */
[----:B------:R-:W4:Y:S04]  /*30f60*/  LDL.LU.64 R34, [R1+0x810] ;  /* 0x0008100001227983 */ /* 0x000f280000300a00 */
[----:B--2---:R-:W2:Y:S04]  /*30f70*/  LDL.LU.64 R26, [R1+0x808] ;  /* 0x00080800011a7983 */ /* 0x004ea80000300a00 */
[----:B------:R1:W-:Y:S01]  /*30f80*/  LDGSTS.E [R233+-0x33ff8], desc[UR8][R42.64], !P2 ;  /* 0xcc0080002ae97fae */ /* 0x0003e2000d121848 */
[----:B------:R-:W-:-:S03]  /*30f90*/  IMAD.WIDE R74, R2, 0x4, R244 ;  /* 0x00000004024a7825 */ /* 0x000fc600078e02f4 */
[----:B------:R-:W-:Y:S01]  /*30fa0*/  STL.64 [R1+0x10a8], R98 ;  /* 0x0010a86201007387 */ /* 0x000fe20000100a00 */
[C---:B-1----:R-:W-:Y:S02]  /*30fb0*/  VIADD R43, R7.reuse, 0x100000 ;  /* 0x00100000072b7836 */ /* 0x042fe40000000000 */
[----:B------:R-:W-:Y:S01]  /*30fc0*/  VIADD R42, R7, 0x100000 ;  /* 0x00100000072a7836 */ /* 0x000fe20000000000 */
[----:B------:R1:W-:Y:S04]  /*30fd0*/  STL.64 [R1+0x10b0], R58 ;  /* 0x0010b03a01007387 */ /* 0x0003e80000100a00 */
[----:B------:R-:W-:Y:S04]  /*30fe0*/  LDGSTS.E [R43+-0x3fff4], desc[UR8][R98.64], !P1 ;  /* 0xc000c000622b7fae */ /* 0x000fe8000c921848 */
[----:B------:R-:W-:Y:S04]  /*30ff0*/  LDGSTS.E [R42+-0x3bff4], desc[UR8][R58.64], !P1 ;  /* 0xc400c0003a2a7fae */ /* 0x000fe8000c921848 */
[----:B------:R-:W-:Y:S01]  /*31000*/  STL.64 [R1+0x10b8], R90 ;  /* 0x0010b85a01007387 */ /* 0x000fe20000100a00 */
[----:B------:R-:W-:-:S02]  /*31010*/  ISETP.GE.U32.AND P2, PT, R16, 0x7ffffe20, PT ;  /* 0x7ffffe201000780c */ /* 0x000fc40003f46070 */
[----:B---3--:R-:W-:Y:S01]  /*31020*/  IADD3 R50, R50, -0x1a2, RZ ;  /* 0xfffffe5e32327810 */ /* 0x008fe20007ffe0ff */
[----:B------:R-:W-:Y:S01]  /*31030*/  LDGSTS.E [R252+-0x37ff4], desc[UR8][R90.64], !P1 ;  /* 0xc800c0005afc7fae */ /* 0x000fe2000c921848 */
[C---:B------:R-:W-:Y:S01]  /*31040*/  VIADD R51, R7.reuse, 0x100000 ;  /* 0x0010000007337836 */ /* 0x040fe20000000000 */
[----:B------:R-:W3:Y:S02]  /*31050*/  LDC R16, c[0x0][0x230] ;  /* 0x00008c00ff107b82 */ /* 0x000ee40000000800 */
[----:B-1----:R-:W3:Y:S04]  /*31060*/  LDL.LU.64 R58, [R1+0x800] ;  /* 0x00080000013a7983 */ /* 0x002ee80000300a00 */
[----:B------:R1:W-:Y:S04]  /*31070*/  STL.64 [R1+0x10c0], R74 ;  /* 0x0010c04a01007387 */ /* 0x0003e80000100a00 */
[----:B------:R-:W3:Y:S04]  /*31080*/  LDL.LU.64 R42, [R1+0x7f8] ;  /* 0x0007f800012a7983 */ /* 0x000ee80000300a00 */
[----:B------:R-:W3:Y:S04]  /*31090*/  LDL.LU.64 R236, [R1+0x7f0] ;  /* 0x0007f00001ec7983 */ /* 0x000ee80000300a00 */
[----:B------:R-:W3:Y:S04]  /*310a0*/  LDL.LU.64 R244, [R1+0x7e8] ;  /* 0x0007e80001f47983 */ /* 0x000ee80000300a00 */
[----:B------:R1:W-:Y:S01]  /*310b0*/  LDGSTS.E [R233+-0x33ff4], desc[UR8][R74.64], !P1 ;  /* 0xcc00c0004ae97fae */ /* 0x0003e2000c921848 */
[----:B------:R-:W-:Y:S01]  /*310c0*/  ISETP.GE.U32.AND P1, PT, R50, 0x7ffffe1f, PT ;  /* 0x7ffffe1f3200780c */ /* 0x000fe20003f26070 */
[----:B-1----:R-:W-:-:S02]  /*310d0*/  VIADD R74, R7, 0x100000 ;  /* 0x00100000074a7836 */ /* 0x002fc40000000000 */
[----:B------:R-:W-:-:S05]  /*310e0*/  IMAD.WIDE R82, R2, 0x4, R82 ;  /* 0x0000000402527825 */ /* 0x000fca00078e0252 */
[----:B------:R1:W-:Y:S04]  /*310f0*/  STL.64 [R1+0x1448], R82 ;  /* 0x0014485201007387 */ /* 0x0003e80000100a00 */
[----:B------:R-:W-:Y:S01]  /*31100*/  LDGSTS.E [R74+-0x30000], desc[UR8][R82.64], !P2 ;  /* 0xd0000000524a7fae */ /* 0x000fe2000d121848 */
[----:B----4-:R-:W-:-:S04]  /*31110*/  IMAD.WIDE R66, R2, 0x4, R66 ;  /* 0x0000000402427825 */ /* 0x010fc800078e0242 */
[C---:B------:R-:W-:Y:S01]  /*31120*/  IMAD.WIDE R34, R2.reuse, 0x4, R34 ;  /* 0x0000000402227825 */ /* 0x040fe200078e0222 */
[----:B------:R4:W-:Y:S03]  /*31130*/  STL.64 [R1+0x1450], R66 ;  /* 0x0014504201007387 */ /* 0x0009e60000100a00 */
[C---:B--2---:R-:W-:Y:S01]  /*31140*/  IMAD.WIDE R26, R2.reuse, 0x4, R26 ;  /* 0x00000004021a7825 */ /* 0x044fe200078e021a */
[----:B------:R2:W-:Y:S04]  /*31150*/  STL.64 [R1+0x1458], R34 ;  /* 0x0014582201007387 */ /* 0x0005e80000100a00 */
[----:B-1----:R-:W3:Y:S04]  /*31160*/  LDL.LU.64 R82, [R1+0x7e0] ;  /* 0x0007e00001527983 */ /* 0x002ee80000300a00 */
[----:B------:R1:W-:Y:S04]  /*31170*/  STL.64 [R1+0x1460], R26 ;  /* 0x0014601a01007387 */ /* 0x0003e80000100a00 */
[----:B------:R-:W-:Y:S04]  /*31180*/  LDGSTS.E [R51+-0x2c000], desc[UR8][R66.64], !P2 ;  /* 0xd400000042337fae */ /* 0x000fe8000d121848 */
[----:B------:R-:W3:Y:S04]  /*31190*/  LDL.LU.64 R74, [R1+0x7d8] ;  /* 0x0007d800014a7983 */ /* 0x000ee80000300a00 */
[----:B------:R2:W-:Y:S04]  /*311a0*/  LDGSTS.E [R252+-0x28000], desc[UR8][R34.64], !P2 ;  /* 0xd800000022fc7fae */ /* 0x0005e8000d121848 */
[----:B----4-:R-:W4:Y:S04]  /*311b0*/  LDL.LU.64 R66, [R1+0x7d0] ;  /* 0x0007d00001427983 */ /* 0x010f280000300a00 */
[----:B------:R-:W4:Y:S04]  /*311c0*/  LDL.LU.64 R50, [R1+0x7c8] ;  /* 0x0007c80001327983 */ /* 0x000f280000300a00 */
[----:B------:R1:W-:Y:S01]  /*311d0*/  LDGSTS.E [R233+-0x24000], desc[UR8][R26.64], !P2 ;  /* 0xdc0000001ae97fae */ /* 0x0003e2000d121848 */
[----:B------:R-:W-:Y:S01]  /*311e0*/  IADD3 R17, R17, -0x1a3, RZ ;  /* 0xfffffe5d11117810 */ /* 0x000fe20007ffe0ff */
[----:B--2---:R-:W2:Y:S01]  /*311f0*/  LDC R35, c[0x0][0x230] ;  /* 0x00008c00ff237b82 */ /* 0x004ea20000000800 */
[----:B---3--:R-:W-:-:S07]  /*31200*/  IMAD.WIDE R98, R2, 0x4, R58 ;  /* 0x0000000402627825 */ /* 0x008fce00078e023a */
[----:B------:R-:W3:Y:S01]  /*31210*/  LDC R34, c[0x0][0x230] ;  /* 0x00008c00ff227b82 */ /* 0x000ee20000000800 */
[C---:B-1----:R-:W-:Y:S02]  /*31220*/  VIADD R27, R7.reuse, 0x100000 ;  /* 0x00100000071b7836 */ /* 0x042fe40000000000 */
[C---:B------:R-:W-:Y:S01]  /*31230*/  IMAD.WIDE R58, R2.reuse, 0x4, R42 ;  /* 0x00000004023a7825 */ /* 0x040fe200078e022a */
[----:B------:R-:W-:Y:S03]  /*31240*/  STL.64 [R1+0x1468], R98 ;  /* 0x0014686201007387 */ /* 0x000fe60000100a00 */
[----:B------:R-:W-:Y:S02]  /*31250*/  VIADD R26, R7, 0x100000 ;  /* 0x00100000071a7836 */ /* 0x000fe40000000000 */
[C---:B------:R-:W-:Y:S01]  /*31260*/  IMAD.WIDE R90, R2.reuse, 0x4, R236 ;  /* 0x00000004025a7825 */ /* 0x040fe200078e02ec */
[----:B------:R1:W-:Y:S03]  /*31270*/  STL.64 [R1+0x1470], R58 ;  /* 0x0014703a01007387 */ /* 0x0003e60000100a00 */
[----:B------:R-:W-:Y:S01]  /*31280*/  IMAD.WIDE R42, R2, 0x4, R244 ;  /* 0x00000004022a7825 */ /* 0x000fe200078e02f4 */
[----:B------:R-:W-:Y:S04]  /*31290*/  LDGSTS.E [R27+-0x2fffc], desc[UR8][R98.64], !P1 ;  /* 0xd0004000621b7fae */ /* 0x000fe8000c921848 */
[----:B------:R-:W-:Y:S04]  /*312a0*/  LDGSTS.E [R26+-0x2bffc], desc[UR8][R58.64], !P1 ;  /* 0xd40040003a1a7fae */ /* 0x000fe8000c921848 */
[----:B------:R-:W-:Y:S01]  /*312b0*/  STL.64 [R1+0x1478], R90 ;  /* 0x0014785a01007387 */ /* 0x000fe20000100a00 */
[----:B------:R-:W-:-:S03]  /*312c0*/  ISETP.GE.U32.AND P2, PT, R17, 0x7ffffe1e, PT ;  /* 0x7ffffe1e1100780c */ /* 0x000fc60003f46070 */
[----:B------:R-:W-:Y:S04]  /*312d0*/  LDGSTS.E [R252+-0x27ffc], desc[UR8][R90.64], !P1 ;  /* 0xd80040005afc7fae */ /* 0x000fe8000c921848 */
[----:B-1----:R-:W3:Y:S04]  /*312e0*/  LDL.LU.64 R58, [R1+0x7c0] ;  /* 0x0007c000013a7983 */ /* 0x002ee80000300a00 */
[----:B------:R1:W-:Y:S04]  /*312f0*/  STL.64 [R1+0x1480], R42 ;  /* 0x0014802a01007387 */ /* 0x0003e80000100a00 */
[----:B------:R-:W3:Y:S04]  /*31300*/  LDL.LU.64 R26, [R1+0x7b8] ;  /* 0x0007b800011a7983 */ /* 0x000ee80000300a00 */
[----:B------:R-:W3:Y:S04]  /*31310*/  LDL.LU.64 R236, [R1+0x7b0] ;  /* 0x0007b00001ec7983 */ /* 0x000ee80000300a00 */
[----:B------:R-:W3:Y:S01]  /*31320*/  LDL.LU.64 R244, [R1+0x7a8] ;  /* 0x0007a80001f47983 */ /* 0x000ee20000300a00 */
[----:B------:R-:W-:-:S03]  /*31330*/  VIADD R17, R7, 0x100000 ;  /* 0x0010000007117836 */ /* 0x000fc60000000000 */
[----:B------:R1:W-:Y:S02]  /*31340*/  LDGSTS.E [R233+-0x23ffc], desc[UR8][R42.64], !P1 ;  /* 0xdc0040002ae97fae */ /* 0x0003e4000c921848 */
[----:B-1----:R-:W-:Y:S01]  /*31350*/  IADD3 R42, R16, -0x1a4, RZ ;  /* 0xfffffe5c102a7810 */ /* 0x002fe20007ffe0ff */
[----:B------:R-:W-:-:S03]  /*31360*/  VIADD R16, R7, 0x100000 ;  /* 0x0010000007107836 */ /* 0x000fc60000000000 */
[----:B------:R-:W-:Y:S01]  /*31370*/  ISETP.GE.U32.AND P3, PT, R42, 0x7ffffe1d, PT ;  /* 0x7ffffe1d2a00780c */ /* 0x000fe20003f66070 */
[----:B------:R-:W-:-:S05]  /*31380*/  IMAD.WIDE R82, R2, 0x4, R82 ;  /* 0x0000000402527825 */ /* 0x000fca00078e0252 */
[----:B------:R-:W-:Y:S04]  /*31390*/  STL.64 [R1+0x1488], R82 ;  /* 0x0014885201007387 */ /* 0x000fe80000100a00 */
[----:B------:R-:W-:Y:S01]  /*313a0*/  LDGSTS.E [R17+-0x2fff8], desc[UR8][R82.64], !P2 ;  /* 0xd000800052117fae */ /* 0x000fe2000d121848 */
[----:B------:R-:W-:-:S04]  /*313b0*/  IMAD.WIDE R74, R2, 0x4, R74 ;  /* 0x00000004024a7825 */ /* 0x000fc800078e024a */
[C---:B----4-:R-:W-:Y:S01]  /*313c0*/  IMAD.WIDE R66, R2.reuse, 0x4, R66 ;  /* 0x0000000402427825 */ /* 0x050fe200078e0242 */
[----:B------:R1:W-:Y:S03]  /*313d0*/  STL.64 [R1+0x1490], R74 ;  /* 0x0014904a01007387 */ /* 0x0003e60000100a00 */
[C---:B------:R-:W-:Y:S01]  /*313e0*/  IMAD.WIDE R50, R2.reuse, 0x4, R50 ;  /* 0x0000000402327825 */ /* 0x040fe200078e0232 */
[----:B------:R-:W-:Y:S04]  /*313f0*/  LDGSTS.E [R16+-0x2bff8], desc[UR8][R74.64], !P2 ;  /* 0xd40080004a107fae */ /* 0x000fe8000d121848 */
[----:B------:R4:W-:Y:S04]  /*31400*/  STL.64 [R1+0x1498], R66 ;  /* 0x0014984201007387 */ /* 0x0009e80000100a00 */
[----:B------:R4:W-:Y:S04]  /*31410*/  LDGSTS.E [R252+-0x27ff8], desc[UR8][R66.64], !P2 ;  /* 0xd800800042fc7fae */ /* 0x0009e8000d121848 */
[----:B-1----:R-:W3:Y:S04]  /*31420*/  LDL.LU.64 R74, [R1+0x7a0] ;  /* 0x0007a000014a7983 */ /* 0x002ee80000300a00 */
[----:B------:R1:W-:Y:S04]  /*31430*/  STL.64 [R1+0x14a0], R50 ;  /* 0x0014a03201007387 */ /* 0x0003e80000100a00 */
[----:B------:R-:W3:Y:S01]  /*31440*/  LDL.LU.64 R16, [R1+0x798] ;  /* 0x0007980001107983 */ /* 0x000ee20000300a00 */
[----:B--2---:R-:W-:Y:S01]  /*31450*/  IADD3 R35, R35, -0x185, RZ ;  /* 0xfffffe7b23237810 */ /* 0x004fe20007ffe0ff */
[----:B----4-:R-:W2:Y:S02]  /*31460*/  LDC R66, c[0x0][0x230] ;  /* 0x00008c00ff427b82 */ /* 0x010ea40000000800 */
[----:B------:R-:W4:Y:S04]  /*31470*/  LDL.LU.64 R42, [R1+0x790] ;  /* 0x00079000012a7983 */ /* 0x000f280000300a00 */
[----:B------:R-:W4:Y:S04]  /*31480*/  LDL.LU.64 R82, [R1+0x788] ;  /* 0x0007880001527983 */ /* 0x000f280000300a00 */
[----:B------:R1:W-:Y:S01]  /*31490*/  LDGSTS.E [R233+-0x23ff8], desc[UR8][R50.64], !P2 ;  /* 0xdc00800032e97fae */ /* 0x0003e2000d121848 */
[----:B---3--:R-:W-:-:S04]  /*314a0*/  IMAD.WIDE R98, R2, 0x4, R58 ;  /* 0x0000000402627825 */ /* 0x008fc800078e023a */
[----:B-1----:R-:W-:Y:S02]  /*314b0*/  VIADD R50, R7, 0x100000 ;  /* 0x0010000007327836 */ /* 0x002fe40000000000 */
[C---:B------:R-:W-:Y:S01]  /*314c0*/  IMAD.WIDE R26, R2.reuse, 0x4, R26 ;  /* 0x00000004021a7825 */ /* 0x040fe200078e021a */
[----:B------:R-:W-:Y:S03]  /*314d0*/  STL.64 [R1+0x14a8], R98 ;  /* 0x0014a86201007387 */ /* 0x000fe60000100a00 */
[C---:B------:R-:W-:Y:S01]  /*314e0*/  IMAD.WIDE R90, R2.reuse, 0x4, R236 ;  /* 0x00000004025a7825 */ /* 0x040fe200078e02ec */
[----:B------:R1:W-:Y:S03]  /*314f0*/  STL.64 [R1+0x14b0], R26 ;  /* 0x0014b01a01007387 */ /* 0x0003e60000100a00 */
[----:B------:R-:W-:Y:S01]  /*31500*/  IMAD.WIDE R58, R2, 0x4, R244 ;  /* 0x00000004023a7825 */ /* 0x000fe200078e02f4 */
[----:B------:R-:W-:Y:S04]  /*31510*/  LDGSTS.E [R50+-0x2fff4], desc[UR8][R98.64], !P3 ;  /* 0xd000c00062327fae */ /* 0x000fe8000d921848 */
[----:B------:R-:W-:Y:S04]  /*31520*/  STL.64 [R1+0x14b8], R90 ;  /* 0x0014b85a01007387 */ /* 0x000fe80000100a00 */
[----:B------:R3:W-:Y:S04]  /*31530*/  LDGSTS.E [R252+-0x2bff4], desc[UR8][R26.64], !P3 ;  /* 0xd400c0001afc7fae */ /* 0x0007e8000d921848 */
[----:B------:R-:W4:Y:S04]  /*31540*/  LDL.LU.64 R50, [R1+0x780] ;  /* 0x0007800001327983 */ /* 0x000f280000300a00 */
[----:B------:R2:W-:Y:S04]  /*31550*/  STL.64 [R1+0x14c0], R58 ;  /* 0x0014c03a01007387 */ /* 0x0005e80000100a00 */
[----:B-1----:R-:W4:Y:S04]  /*31560*/  LDL.LU.64 R26, [R1+0x778] ;  /* 0x00077800011a7983 */ /* 0x002f280000300a00 */
[----:B------:R-:W4:Y:S04]  /*31570*/  LDL.LU.64 R236, [R1+0x770] ;  /* 0x0007700001ec7983 */ /* 0x000f280000300a00 */
[----:B------:R-:W4:Y:S01]  /*31580*/  LDL.LU.64 R244, [R1+0x768] ;  /* 0x0007680001f47983 */ /* 0x000f220000300a00 */
[----:B------:R-:W-:Y:S01]  /*31590*/  ISETP.GE.U32.AND P1, PT, R35, 0x7ffffe3c, PT ;  /* 0x7ffffe3c2300780c */ /* 0x000fe20003f26070 */
[----:B------:R-:W-:Y:S01]  /*315a0*/  VIADD R7, R7, 0x100000 ;  /* 0x0010000007077836 */ /* 0x000fe20000000000 */
[----:B------:R-:W-:Y:S01]  /*315b0*/  IADD3 R34, R34, -0x186, RZ ;  /* 0xfffffe7a22227810 */ /* 0x000fe20007ffe0ff */
[----:B---3--:R-:W-:Y:S01]  /*315c0*/  VIADD R252, R8, 0x100000 ;  /* 0x0010000008fc7836 */ /* 0x008fe20000000000 */
[----:B------:R-:W1:Y:S02]  /*315d0*/  LDC R35, c[0x0][0x230] ;  /* 0x00008c00ff237b82 */ /* 0x000e640000000800 */
[----:B------:R-:W-:Y:S04]  /*315e0*/  LDGSTS.E [R7+-0x27ff4], desc[UR8][R90.64], !P3 ;  /* 0xd800c0005a077fae */ /* 0x000fe8000d921848 */
[----:B------:R2:W-:Y:S01]  /*315f0*/  LDGSTS.E [R233+-0x23ff4], desc[UR8][R58.64], !P3 ;  /* 0xdc00c0003ae97fae */ /* 0x0005e2000d921848 */
[----:B------:R-:W-:-:S02]  /*31600*/  ISETP.GE.U32.AND P2, PT, R34, 0x7ffffe3b, PT ;  /* 0x7ffffe3b2200780c */ /* 0x000fc40003f46070 */
[----:B------:R-:W3:Y:S01]  /*31610*/  LDC R34, c[0x0][0x230] ;  /* 0x00008c00ff227b82 */ /* 0x000ee20000000800 */
[C---:B--2---:R-:W-:Y:S01]  /*31620*/  VIADD R58, R8.reuse, 0x100000 ;  /* 0x00100000083a7836 */ /* 0x044fe20000000000 */
[C---:B------:R-:W-:Y:S01]  /*31630*/  IADD3 R233, R8.reuse, 0x100000, RZ ;  /* 0x0010000008e97810 */ /* 0x040fe20007ffe0ff */
[----:B------:R-:W-:Y:S02]  /*31640*/  VIADD R7, R8, 0x100000 ;  /* 0x0010000008077836 */ /* 0x000fe40000000000 */
[----:B------:R-:W-:Y:S01]  /*31650*/  VIADD R90, R66, 0xfffffe79 ;  /* 0xfffffe79425a7836 */ /* 0x000fe20000000000 */
[----:B------:R-:W-:Y:S01]  /*31660*/  IADD3 R66, R8, 0x100000, RZ ;  /* 0x0010000008427810 */ /* 0x000fe20007ffe0ff */
[----:B------:R-:W-:-:S04]  /*31670*/  IMAD.WIDE R74, R2, 0x4, R74 ;  /* 0x00000004024a7825 */ /* 0x000fc800078e024a */
[C---:B------:R-:W-:Y:S01]  /*31680*/  IMAD.WIDE R16, R2.reuse, 0x4, R16 ;  /* 0x0000000402107825 */ /* 0x040fe200078e0210 */
[----:B------:R2:W-:Y:S03]  /*31690*/  STL.64 [R1+0xe90], R74 ;  /* 0x000e904a01007387 */ /* 0x0005e60000100a00 */
[C---:B----4-:R-:W-:Y:S01]  /*316a0*/  IMAD.WIDE R42, R2.reuse, 0x4, R42 ;  /* 0x00000004022a7825 */ /* 0x050fe200078e022a */
[----:B------:R4:W-:Y:S03]  /*316b0*/  STL.64 [R1+0xec0], R16 ;  /* 0x000ec01001007387 */ /* 0x0009e60000100a00 */
[C---:B------:R-:W-:Y:S01]  /*316c0*/  IMAD.WIDE R82, R2.reuse, 0x4, R82 ;  /* 0x0000000402527825 */ /* 0x040fe200078e0252 */
[----:B------:R-:W-:Y:S04]  /*316d0*/  LDGSTS.E [R58+-0x40000], desc[UR8][R74.64], !P1 ;  /* 0xc00000004a3a7fae */ /* 0x000fe8000c921848 */
[----:B------:R1:W-:Y:S04]  /*316e0*/  STL.64 [R1+0xef8], R42 ;  /* 0x000ef82a01007387 */ /* 0x0003e80000100a00 */
[----:B------:R-:W-:Y:S04]  /*316f0*/  LDGSTS.E [R252+-0x3c000], desc[UR8][R16.64], !P1 ;  /* 0xc400000010fc7fae */ /* 0x000fe8000c921848 */
[----:B--2---:R-:W2:Y:S04]  /*31700*/  LDL.LU.64 R74, [R1+0x760] ;  /* 0x00076000014a7983 */ /* 0x004ea80000300a00 */
[----:B------:R3:W-:Y:S04]  /*31710*/  STL.64 [R1+0xf30], R82 ;  /* 0x000f305201007387 */ /* 0x0007e80000100a00 */
[----:B----4-:R-:W4:Y:S04]  /*31720*/  LDL.LU.64 R16, [R1+0x758] ;  /* 0x0007580001107983 */ /* 0x010f280000300a00 */
[----:B------:R-:W4:Y:S04]  /*31730*/  LDL.LU.64 R58, [R1+0x750] ;  /* 0x00075000013a7983 */ /* 0x000f280000300a00 */
[----:B------:R-:W-:Y:S04]  /*31740*/  LDGSTS.E [R233+-0x38000], desc[UR8][R42.64], !P1 ;  /* 0xc80000002ae97fae */ /* 0x000fe8000c921848 */
[----:B------:R3:W-:Y:S04]  /*31750*/  LDGSTS.E [R7+-0x34000], desc[UR8][R82.64], !P1 ;  /* 0xcc00000052077fae */ /* 0x0007e8000c921848 */
[----:B-1----:R-:W4:Y:S01]  /*31760*/  LDL.LU.64 R42, [R1+0x748] ;  /* 0x00074800012a7983 */ /* 0x002f220000300a00 */
[----:B------:R-:W-:-:S04]  /*31770*/  IMAD.WIDE R98, R2, 0x4, R50 ;  /* 0x0000000402627825 */ /* 0x000fc800078e0232 */
[C---:B------:R-:W-:Y:S01]  /*31780*/  IMAD.WIDE R26, R2.reuse, 0x4, R26 ;  /* 0x00000004021a7825 */ /* 0x040fe200078e021a */
[----:B------:R-:W-:Y:S03]  /*31790*/  STL.64 [R1+0xf68], R98 ;  /* 0x000f686201007387 */ /* 0x000fe60000100a00 */
[C---:B---3--:R-:W-:Y:S01]  /*317a0*/  IMAD.WIDE R82, R2.reuse, 0x4, R236 ;  /* 0x0000000402527825 */ /* 0x048fe200078e02ec */
[----:B------:R1:W-:Y:S03]  /*317b0*/  STL.64 [R1+0xfa0], R26 ;  /* 0x000fa01a01007387 */ /* 0x0003e60000100a00 */
[----:B------:R-:W-:Y:S01]  /*317c0*/  IMAD.WIDE R50, R2, 0x4, R244 ;  /* 0x0000000402327825 */ /* 0x000fe200078e02f4 */
[----:B------:R-:W-:Y:S04]  /*317d0*/  LDGSTS.E [R66+-0x3fffc], desc[UR8][R98.64], !P2 ;  /* 0xc000400062427fae */ /* 0x000fe8000d121848 */
[----:B------:R-:W-:Y:S04]  /*317e0*/  STL.64 [R1+0xfd8], R82 ;  /* 0x000fd85201007387 */ /* 0x000fe80000100a00 */
[----:B------:R-:W-:Y:S04]  /*317f0*/  LDGSTS.E [R252+-0x3bffc], desc[UR8][R26.64], !P2 ;  /* 0xc40040001afc7fae */ /* 0x000fe8000d121848 */
[----:B------:R-:W3:Y:S04]  /*31800*/  LDL.LU.64 R66, [R1+0x740] ;  /* 0x0007400001427983 */ /* 0x000ee80000300a00 */
[----:B------:R1:W-:Y:S04]  /*31810*/  STL.64 [R1+0x1010], R50 ;  /* 0x0010103201007387 */ /* 0x0003e80000100a00 */
[----:B-1----:R-:W3:Y:S04]  /*31820*/  LDL.LU.64 R26, [R1+0x738] ;  /* 0x00073800011a7983 */ /* 0x002ee80000300a00 */
[----:B------:R-:W3:Y:S04]  /*31830*/  LDL.LU.64 R236, [R1+0x730] ;  /* 0x0007300001ec7983 */ /* 0x000ee80000300a00 */
[----:B------:R-:W3:Y:S01]  /*31840*/  LDL.LU.64 R244, [R1+0x728] ;  /* 0x0007280001f47983 */ /* 0x000ee20000300a00 */
[----:B------:R-:W-:Y:S01]  /*31850*/  ISETP.GE.U32.AND P1, PT, R90, 0x7ffffe3a, PT ;  /* 0x7ffffe3a5a00780c */ /* 0x000fe20003f26070 */
[----:B------:R-:W-:-:S02]  /*31860*/  VIADD R35, R35, 0xfffffe78 ;  /* 0xfffffe7823237836 */ /* 0x000fc40000000000 */
[----:B------:R-:W-:Y:S04]  /*31870*/  LDGSTS.E [R233+-0x37ffc], desc[UR8][R82.64], !P2 ;  /* 0xc800400052e97fae */ /* 0x000fe8000d121848 */
[----:B------:R1:W-:Y:S01]  /*31880*/  LDGSTS.E [R7+-0x33ffc], desc[UR8][R50.64], !P2 ;  /* 0xcc00400032077fae */ /* 0x0003e2000d121848 */
[----:B------:R-:W-:Y:S02]  /*31890*/  ISETP.GE.U32.AND P2, PT, R35, 0x7ffffe39, PT ;  /* 0x7ffffe392300780c */ /* 0x000fe40003f46070 */
[----:B------:R-:W-:Y:S01]  /*318a0*/  IADD3 R34, R34, -0x1a5, RZ ;  /* 0xfffffe5b22227810 */ /* 0x000fe20007ffe0ff */
[----:B------:R-:W3:Y:S01]  /*318b0*/  LDC R35, c[0x0][0x230] ;  /* 0x00008c00ff237b82 */ /* 0x000ee20000000800 */
[----:B-1----:R-:W-:-:S07]  /*318c0*/  VIADD R51, R8, 0x100000 ;  /* 0x0010000008337836 */ /* 0x002fce0000000000 */
[----:B------:R-:W1:Y:S01]  /*318d0*/  LDC R50, c[0x0][0x230] ;  /* 0x00008c00ff327b82 */ /* 0x000e620000000800 */
[----:B--2---:R-:W-:-:S04]  /*318e0*/  IMAD.WIDE R74, R2, 0x4, R74 ;  /* 0x00000004024a7825 */ /* 0x004fc800078e024a */
[C---:B----4-:R-:W-:Y:S01]  /*318f0*/  IMAD.WIDE R16, R2.reuse, 0x4, R16 ;  /* 0x0000000402107825 */ /* 0x050fe200078e0210 */
[----:B------:R-:W-:Y:S03]  /*31900*/  STL.64 [R1+0x1108], R74 ;  /* 0x0011084a01007387 */ /* 0x000fe60000100a00 */
[C---:B------:R-:W-:Y:S01]  /*31910*/  IMAD.WIDE R58, R2.reuse, 0x4, R58 ;  /* 0x00000004023a7825 */ /* 0x040fe200078e023a */
[----:B------:R2:W-:Y:S04]  /*31920*/  STL.64 [R1+0x1110], R16 ;  /* 0x0011101001007387 */ /* 0x0005e80000100a00 */
[----:B------:R4:W-:Y:S04]  /*31930*/  STL.64 [R1+0x1118], R58 ;  /* 0x0011183a01007387 */ /* 0x0009e80000100a00 */
[----:B------:R-:W-:Y:S04]  /*31940*/  LDGSTS.E [R51+-0x3fff8], desc[UR8][R74.64], !P1 ;  /* 0xc00080004a337fae */ /* 0x000fe8000c921848 */
[----:B------:R-:W3:Y:S01]  /*31950*/  LDL.LU.64 R82, [R1+0x720] ;  /* 0x0007200001527983 */ /* 0x000ee20000300a00 */
[----:B------:R-:W-:-:S03]  /*31960*/  IMAD.WIDE R42, R2, 0x4, R42 ;  /* 0x00000004022a7825 */ /* 0x000fc600078e022a */
[----:B------:R-:W-:Y:S04]  /*31970*/  LDGSTS.E [R252+-0x3bff8], desc[UR8][R16.64], !P1 ;  /* 0xc400800010fc7fae */ /* 0x000fe8000c921848 */
[----:B------:R1:W-:Y:S04]  /*31980*/  STL.64 [R1+0x1120], R42 ;  /* 0x0011202a01007387 */ /* 0x0003e80000100a00 */
[----:B------:R-:W-:Y:S04]  /*31990*/  LDGSTS.E [R233+-0x37ff8], desc[UR8][R58.64], !P1 ;  /* 0xc80080003ae97fae */ /* 0x000fe8000c921848 */
[----:B--2---:R-:W2:Y:S04]  /*319a0*/  LDL.LU.64 R16, [R1+0x718] ;  /* 0x0007180001107983 */ /* 0x004ea80000300a00 */
[----:B------:R-:W2:Y:S04]  /*319b0*/  LDL.LU.64 R74, [R1+0x710] ;  /* 0x00071000014a7983 */ /* 0x000ea80000300a00 */
[----:B----4-:R-:W4:Y:S04]  /*319c0*/  LDL.LU.64 R58, [R1+0x708] ;  /* 0x00070800013a7983 */ /* 0x010f280000300a00 */
        /* <DEDUP_REMOVED lines=16> */
[----:B------:R-:W-:-:S02]  /*31ad0*/  ISETP.GE.U32.AND P1, PT, R34, 0x7ffffe1c, PT ;  /* 0x7ffffe1c2200780c */ /* 0x000fc40003f26070 */
[----:B------:R-:W1:Y:S01]  /*31ae0*/  LDC R34, c[0x0][0x230] ;  /* 0x00008c00ff227b82 */ /* 0x000e620000000800 */
[----:B------:R-:W-:Y:S04]  /*31af0*/  LDGSTS.E [R233+-0x37ff4], desc[UR8][R90.64], !P2 ;  /* 0xc800c0005ae97fae */ /* 0x000fe8000d121848 */
[----:B------:R1:W-:Y:S02]  /*31b00*/  LDGSTS.E [R7+-0x33ff4], desc[UR8][R66.64], !P2 ;  /* 0xcc00c00042077fae */ /* 0x0003e4000d121848 */
[----:B-1----:R-:W-:Y:S01]  /*31b10*/  VIADD R66, R50, 0xfffffe5a ;  /* 0xfffffe5a32427836 */ /* 0x002fe20000000000 */
[----:B------:R-:W-:-:S04]  /*31b20*/  IADD3 R50, R8, 0x100000, RZ ;  /* 0x0010000008327810 */ /* 0x000fc80007ffe0ff */
[----:B------:R-:W-:Y:S01]  /*31b30*/  ISETP.GE.U32.AND P2, PT, R66, 0x7ffffe1b, PT ;  /* 0x7ffffe1b4200780c */ /* 0x000fe20003f46070 */
[----:B------:R-:W-:-:S05]  /*31b40*/  IMAD.WIDE R82, R2, 0x4, R82 ;  /* 0x0000000402527825 */ /* 0x000fca00078e0252 */
[----:B------:R-:W-:Y:S04]  /*31b50*/  STL.64 [R1+0x14c8], R82 ;  /* 0x0014c85201007387 */ /* 0x000fe80000100a00 */
[----:B------:R-:W-:Y:S01]  /*31b60*/  LDGSTS.E [R50+-0x30000], desc[UR8][R82.64], !P1 ;  /* 0xd000000052327fae */ /* 0x000fe2000c921848 */
[----:B--2---:R-:W-:-:S04]  /*31b70*/  IMAD.WIDE R16, R2, 0x4, R16 ;  /* 0x0000000402107825 */ /* 0x004fc800078e0210 */
[C---:B------:R-:W-:Y:S01]  /*31b80*/  IMAD.WIDE R74, R2.reuse, 0x4, R74 ;  /* 0x00000004024a7825 */ /* 0x040fe200078e024a */
[----:B------:R1:W-:Y:S03]  /*31b90*/  STL.64 [R1+0x14d0], R16 ;  /* 0x0014d01001007387 */ /* 0x0003e60000100a00 */
[C---:B----4-:R-:W-:Y:S01]  /*31ba0*/  IMAD.WIDE R58, R2.reuse, 0x4, R58 ;  /* 0x00000004023a7825 */ /* 0x050fe200078e023a */
[----:B------:R2:W-:Y:S04]  /*31bb0*/  STL.64 [R1+0x14d8], R74 ;  /* 0x0014d84a01007387 */ /* 0x0005e80000100a00 */
[----:B------:R-:W4:Y:S04]  /*31bc0*/  LDL.LU.64 R50, [R1+0x6e0] ;  /* 0x0006e00001327983 */ /* 0x000f280000300a00 */
[----:B------:R-:W-:Y:S04]  /*31bd0*/  LDGSTS.E [R252+-0x2c000], desc[UR8][R16.64], !P1 ;  /* 0xd400000010fc7fae */ /* 0x000fe8000c921848 */
[----:B------:R3:W-:Y:S04]  /*31be0*/  STL.64 [R1+0x14e0], R58 ;  /* 0x0014e03a01007387 */ /* 0x0007e80000100a00 */
[----:B------:R2:W-:Y:S04]  /*31bf0*/  LDGSTS.E [R233+-0x28000], desc[UR8][R74.64], !P1 ;  /* 0xd80000004ae97fae */ /* 0x0005e8000c921848 */
[----:B-1----:R-:W4:Y:S04]  /*31c00*/  LDL.LU.64 R16, [R1+0x6d8] ;  /* 0x0006d80001107983 */ /* 0x002f280000300a00 */
[----:B------:R-:W4:Y:S04]  /*31c10*/  LDL.LU.64 R66, [R1+0x6d0] ;  /* 0x0006d00001427983 */ /* 0x000f280000300a00 */
[----:B------:R-:W4:Y:S01]  /*31c20*/  LDL.LU.64 R82, [R1+0x6c8] ;  /* 0x0006c80001527983 */ /* 0x000f220000300a00 */
[----:B------:R-:W-:Y:S01]  /*31c30*/  VIADD R35, R35, 0xfffffe59 ;  /* 0xfffffe5923237836 */ /* 0x000fe20000000000 */
[----:B--2---:R-:W1:Y:S02]  /*31c40*/  LDC R74, c[0x0][0x230] ;  /* 0x00008c00ff4a7b82 */ /* 0x004e640000000800 */
[----:B------:R2:W-:Y:S01]  /*31c50*/  LDGSTS.E [R7+-0x24000], desc[UR8][R58.64], !P1 ;  /* 0xdc0000003a077fae */ /* 0x0005e2000c921848 */
[----:B---3--:R-:W-:-:S04]  /*31c60*/  IMAD.WIDE R98, R2, 0x4, R42 ;  /* 0x0000000402627825 */ /* 0x008fc800078e022a */
[----:B--2---:R-:W-:Y:S02]  /*31c70*/  VIADD R58, R8, 0x100000 ;  /* 0x00100000083a7836 */ /* 0x004fe40000000000 */
        /* <DEDUP_REMOVED lines=10> */
[----:B--2---:R-:W2:Y:S04]  /*31d20*/  LDL.LU.64 R26, [R1+0x6b8] ;  /* 0x0006b800011a7983 */ /* 0x004ea80000300a00 */
[----:B------:R-:W2:Y:S04]  /*31d30*/  LDL.LU.64 R236, [R1+0x6b0] ;  /* 0x0006b00001ec7983 */ /* 0x000ea80000300a00 */
[----:B------:R-:W2:Y:S01]  /*31d40*/  LDL.LU.64 R244, [R1+0x6a8] ;  /* 0x0006a80001f47983 */ /* 0x000ea20000300a00 */
[----:B------:R-:W-:-:S03]  /*31d50*/  ISETP.GE.U32.AND P1, PT, R35, 0x7ffffe1a, PT ;  /* 0x7ffffe1a2300780c */ /* 0x000fc60003f26070 */
[----:B------:R-:W-:Y:S04]  /*31d60*/  LDGSTS.E [R233+-0x27ffc], desc[UR8][R90.64], !P2 ;  /* 0xd80040005ae97fae */ /* 0x000fe8000d121848 */
[----:B------:R1:W-:Y:S02]  /*31d70*/  LDGSTS.E [R7+-0x23ffc], desc[UR8][R42.64], !P2 ;  /* 0xdc0040002a077fae */ /* 0x0003e4000d121848 */
[----:B-1----:R-:W-:Y:S01]  /*31d80*/  IADD3 R42, R34, -0x1a8, RZ ;  /* 0xfffffe58222a7810 */ /* 0x002fe20007ffe0ff */
[----:B------:R-:W-:Y:S01]  /*31d90*/  VIADD R34, R8, 0x100000 ;  /* 0x0010000008227836 */ /* 0x000fe20000000000 */
[----:B------:R-:W1:Y:S02]  /*31da0*/  LDC R43, c[0x0][0x230] ;  /* 0x00008c00ff2b7b82 */ /* 0x000e640000000800 */
[----:B------:R-:W-:Y:S01]  /*31db0*/  ISETP.GE.U32.AND P2, PT, R42, 0x7ffffe19, PT ;  /* 0x7ffffe192a00780c */ /* 0x000fe20003f46070 */
[----:B------:R-:W-:-:S02]  /*31dc0*/  VIADD R90, R74, 0xfffffe77 ;  /* 0xfffffe774a5a7836 */ /* 0x000fc40000000000 */
[----:B----4-:R-:W-:-:S04]  /*31dd0*/  IMAD.WIDE R50, R2, 0x4, R50 ;  /* 0x0000000402327825 */ /* 0x010fc800078e0232 */
[C---:B------:R-:W-:Y:S01]  /*31de0*/  IMAD.WIDE R16, R2.reuse, 0x4, R16 ;  /* 0x0000000402107825 */ /* 0x040fe200078e0210 */
[----:B------:R-:W-:Y:S03]  /*31df0*/  STL.64 [R1+0x1508], R50 ;  /* 0x0015083201007387 */ /* 0x000fe60000100a00 */
[C---:B------:R-:W-:Y:S01]  /*31e00*/  IMAD.WIDE R66, R2.reuse, 0x4, R66 ;  /* 0x0000000402427825 */ /* 0x040fe200078e0242 */
[----:B------:R4:W-:Y:S03]  /*31e10*/  STL.64 [R1+0x1510], R16 ;  /* 0x0015101001007387 */ /* 0x0009e60000100a00 */
[C---:B------:R-:W-:Y:S01]  /*31e20*/  IMAD.WIDE R82, R2.reuse, 0x4, R82 ;  /* 0x0000000402527825 */ /* 0x040fe200078e0252 */
[----:B------:R-:W-:Y:S03]  /*31e30*/  LDGSTS.E [R34+-0x2fff8], desc[UR8][R50.64], !P1 ;  /* 0xd000800032227fae */ /* 0x000fe6000c921848 */
[C---:B---3--:R-:W-:Y:S01]  /*31e40*/  IMAD.WIDE R58, R2.reuse, 0x4, R58 ;  /* 0x00000004023a7825 */ /* 0x048fe200078e023a */
[----:B------:R3:W-:Y:S03]  /*31e50*/  STL.64 [R1+0x1518], R66 ;  /* 0x0015184201007387 */ /* 0x0007e60000100a00 */
[----:B--2---:R-:W-:Y:S01]  /*31e60*/  IMAD.WIDE R26, R2, 0x4, R26 ;  /* 0x00000004021a7825 */ /* 0x004fe200078e021a */
[----:B------:R-:W2:Y:S01]  /*31e70*/  LDL.LU.64 R34, [R1+0x6a0] ;  /* 0x0006a00001227983 */ /* 0x000ea20000300a00 */
[----:B------:R-:W-:Y:S01]  /*31e80*/  IADD3 R8, R8, 0x100000, RZ ;  /* 0x0010000008087810 */ /* 0x000fe20007ffe0ff */
[----:B------:R-:W2:Y:S02]  /*31e90*/  LDC R42, c[0x0][0x230] ;  /* 0x00008c00ff2a7b82 */ /* 0x000ea40000000800 */
[----:B------:R-:W-:Y:S04]  /*31ea0*/  LDGSTS.E [R252+-0x2bff8], desc[UR8][R16.64], !P1 ;  /* 0xd400800010fc7fae */ /* 0x000fe8000c921848 */
[----:B------:R1:W-:Y:S04]  /*31eb0*/  STL.64 [R1+0x1520], R82 ;  /* 0x0015205201007387 */ /* 0x0003e80000100a00 */
[----:B------:R-:W-:Y:S04]  /*31ec0*/  LDGSTS.E [R233+-0x27ff8], desc[UR8][R66.64], !P1 ;  /* 0xd800800042e97fae */ /* 0x000fe8000c921848 */
[----:B----4-:R-:W4:Y:S04]  /*31ed0*/  LDL.LU.64 R16, [R1+0x698] ;  /* 0x0006980001107983 */ /* 0x010f280000300a00 */
[----:B------:R-:W4:Y:S04]  /*31ee0*/  LDL.LU.64 R50, [R1+0x690] ;  /* 0x0006900001327983 */ /* 0x000f280000300a00 */
[----:B---3--:R-:W3:Y:S01]  /*31ef0*/  LDL.LU.64 R66, [R1+0x688] ;  /* 0x0006880001427983 */ /* 0x008ee20000300a00 */
[----:B------:R-:W-:-:S03]  /*31f00*/  IMAD.WIDE R74, R2, 0x4, R244 ;  /* 0x00000004024a7825 */ /* 0x000fc600078e02f4 */
[----:B------:R1:W-:Y:S04]  /*31f10*/  LDGSTS.E [R7+-0x23ff8], desc[UR8][R82.64], !P1 ;  /* 0xdc00800052077fae */ /* 0x0003e8000c921848 */
[----:B------:R1:W-:Y:S04]  /*31f20*/  STL.64 [R1+0x1528], R58 ;  /* 0x0015283a01007387 */ /* 0x0003e80000100a00 */
[----:B------:R1:W-:Y:S02]  /*31f30*/  STL.64 [R1+0x1530], R26 ;  /* 0x0015301a01007387 */ /* 0x0003e40000100a00 */
[----:B-1----:R-:W-:-:S02]  /*31f40*/  IMAD.WIDE R82, R2, 0x4, R236 ;  /* 0x0000000402527825 */ /* 0x002fc400078e02ec */
[----:B------:R1:W-:Y:S04]  /*31f50*/  LDGSTS.E [R252+-0x2fff4], desc[UR8][R58.64], !P2 ;  /* 0xd000c0003afc7fae */ /* 0x0003e8000d121848 */
[----:B------:R-:W-:Y:S04]  /*31f60*/  STL.64 [R1+0x1538], R82 ;  /* 0x0015385201007387 */ /* 0x000fe80000100a00 */
[----:B------:R1:W-:Y:S04]  /*31f70*/  LDGSTS.E [R233+-0x2bff4], desc[UR8][R26.64], !P2 ;  /* 0xd400c0001ae97fae */ /* 0x0003e8000d121848 */
[----:B------:R-:W3:Y:S04]  /*31f80*/  LDL.LU.64 R58, [R1+0x680] ;  /* 0x00068000013a7983 */ /* 0x000ee80000300a00 */
[----:B------:R2:W-:Y:S04]  /*31f90*/  STL.64 [R1+0x1540], R74 ;  /* 0x0015404a01007387 */ /* 0x0005e80000100a00 */
[----:B------:R-:W3:Y:S04]  /*31fa0*/  LDL.LU.64 R26, [R1+0x678] ;  /* 0x00067800011a7983 */ /* 0x000ee80000300a00 */
[----:B------:R-:W3:Y:S04]  /*31fb0*/  LDL.LU.64 R236, [R1+0x670] ;  /* 0x0006700001ec7983 */ /* 0x000ee80000300a00 */
[----:B------:R-:W3:Y:S01]  /*31fc0*/  LDL.LU.64 R244, [R1+0x668] ;  /* 0x0006680001f47983 */ /* 0x000ee20000300a00 */
[----:B------:R-:W-:Y:S01]  /*31fd0*/  ISETP.GE.U32.AND P1, PT, R90, 0x7ffffe38, PT ;  /* 0x7ffffe385a00780c */ /* 0x000fe20003f26070 */
[C---:B-1----:R-:W-:Y:S01]  /*31fe0*/  VIADD R252, R9.reuse, 0x100000 ;  /* 0x0010000009fc7836 */ /* 0x042fe20000000000 */
[----:B------:R-:W-:Y:S01]  /*31ff0*/  IADD3 R233, R9, 0x100000, RZ ;  /* 0x0010000009e97810 */ /* 0x000fe20007ffe0ff */
[----:B------:R-:W-:Y:S01]  /*32000*/  LDGSTS.E [R8+-0x27ff4], desc[UR8][R82.64], !P2 ;  /* 0xd800c00052087fae */ /* 0x000fe2000d121848 */
[----:B------:R-:W-:-:S03]  /*32010*/  VIADD R43, R43, 0xfffffe76 ;  /* 0xfffffe762b2b7836 */ /* 0x000fc60000000000 */
[----:B------:R1:W-:Y:S02]  /*32020*/  LDGSTS.E [R7+-0x23ff4], desc[UR8][R74.64], !P2 ;  /* 0xdc00c0004a077fae */ /* 0x0003e4000d121848 */
[----:B------:R-:W-:Y:S01]  /*32030*/  ISETP.GE.U32.AND P2, PT, R43, 0x7ffffe37, PT ;  /* 0x7ffffe372b00780c */ /* 0x000fe20003f46070 */
[----:B--2---:R-:W-:Y:S01]  /*32040*/  IMAD.WIDE R34, R2, 0x4, R34 ;  /* 0x0000000402227825 */ /* 0x004fe200078e0222 */
[----:B-1----:R-:W1:Y:S04]  /*32050*/  LDC R74, c[0x0][0x230] ;  /* 0x00008c00ff4a7b82 */ /* 0x002e680000000800 */
[----:B------:R2:W-:Y:S01]  /*32060*/  STL.64 [R1+0xe60], R34 ;  /* 0x000e602201007387 */ /* 0x0005e20000100a00 */
[----:B------:R-:W-:-:S03]  /*32070*/  VIADD R8, R9, 0x100000 ;  /* 0x0010000009087836 */ /* 0x000fc60000000000 */
[----:B------:R-:W-:Y:S01]  /*32080*/  LDGSTS.E [R252+-0x40000], desc[UR8][R34.64], !P1 ;  /* 0xc000000022fc7fae */ /* 0x000fe2000c921848 */
[----:B----4-:R-:W-:Y:S01]  /*32090*/  IMAD.WIDE R16, R2, 0x4, R16 ;  /* 0x0000000402107825 */ /* 0x010fe200078e0210 */
[----:B------:R-:W-:Y:S01]  /*320a0*/  IADD3 R42, R42, -0x18b, RZ ;  /* 0xfffffe752a2a7810 */ /* 0x000fe20007ffe0ff */
[----:B------:R-:W4:Y:S02]  /*320b0*/  LDC R43, c[0x0][0x230] ;  /* 0x00008c00ff2b7b82 */ /* 0x000f240000000800 */
[C---:B------:R-:W-:Y:S01]  /*320c0*/  IMAD.WIDE R50, R2.reuse, 0x4, R50 ;  /* 0x0000000402327825 */ /* 0x040fe200078e0232 */
[----:B------:R1:W-:Y:S03]  /*320d0*/  STL.64 [R1+0xe88], R16 ;  /* 0x000e881001007387 */ /* 0x0003e60000100a00 */
[----:B---3--:R-:W-:Y:S01]  /*320e0*/  IMAD.WIDE R82, R2, 0x4, R66 ;  /* 0x0000000402527825 */ /* 0x008fe200078e0242 */
[----:B------:R3:W-:Y:S04]  /*320f0*/  STL.64 [R1+0xeb8], R50 ;  /* 0x000eb83201007387 */ /* 0x0007e80000100a00 */
[----:B--2---:R-:W2:Y:S01]  /*32100*/  LDL.LU.64 R34, [R1+0x660] ;  /* 0x0006600001227983 */ /* 0x004ea20000300a00 */
[----:B------:R-:W-:-:S03]  /*32110*/  VIADD R7, R9, 0x100000 ;  /* 0x0010000009077836 */ /* 0x000fc60000000000 */
[----:B------:R-:W-:Y:S04]  /*32120*/  LDGSTS.E [R233+-0x3c000], desc[UR8][R16.64], !P1 ;  /* 0xc400000010e97fae */ /* 0x000fe8000c921848 */
[----:B------:R4:W-:Y:S04]  /*32130*/  STL.64 [R1+0xef0], R82 ;  /* 0x000ef05201007387 */ /* 0x0009e80000100a00 */
[----:B------:R-:W-:Y:S04]  /*32140*/  LDGSTS.E [R8+-0x38000], desc[UR8][R50.64], !P1 ;  /* 0xc800000032087fae */ /* 0x000fe8000c921848 */
[----:B-1----:R-:W2:Y:S04]  /*32150*/  LDL.LU.64 R16, [R1+0x658] ;  /* 0x0006580001107983 */ /* 0x002ea80000300a00 */
[----:B------:R-:W2:Y:S04]  /*32160*/  LDL.LU.64 R66, [R1+0x650] ;  /* 0x0006500001427983 */ /* 0x000ea80000300a00 */
[----:B---3--:R-:W3:Y:S01]  /*32170*/  LDL.LU.64 R50, [R1+0x648] ;  /* 0x0006480001327983 */ /* 0x008ee20000300a00 */
[----:B------:R-:W-:-:S03]  /*32180*/  IMAD.WIDE R58, R2, 0x4, R58 ;  /* 0x00000004023a7825 */ /* 0x000fc600078e023a */
[----:B------:R4:W-:Y:S01]  /*32190*/  LDGSTS.E [R7+-0x34000], desc[UR8][R82.64], !P1 ;  /* 0xcc00000052077fae */ /* 0x0009e2000c921848 */
[----:B------:R-:W-:-:S03]  /*321a0*/  IMAD.WIDE R26, R2, 0x4, R26 ;  /* 0x00000004021a7825 */ /* 0x000fc600078e021a */
[----:B------:R1:W-:Y:S01]  /*321b0*/  STL.64 [R1+0xf28], R58 ;  /* 0x000f283a01007387 */ /* 0x0003e20000100a00 */
[----:B------:R-:W-:-:S03]  /*321c0*/  IMAD.WIDE R90, R2, 0x4, R236 ;  /* 0x00000004025a7825 */ /* 0x000fc600078e02ec */
[----:B------:R1:W-:Y:S01]  /*321d0*/  STL.64 [R1+0xf60], R26 ;  /* 0x000f601a01007387 */ /* 0x0003e20000100a00 */
[----:B----4-:R-:W-:-:S03]  /*321e0*/  IMAD.WIDE R82, R2, 0x4, R244 ;  /* 0x0000000402527825 */ /* 0x010fc600078e02f4 */
[----:B------:R4:W-:Y:S04]  /*321f0*/  LDGSTS.E [R252+-0x3fffc], desc[UR8][R58.64], !P2 ;  /* 0xc00040003afc7fae */ /* 0x0009e8000d121848 */
[----:B------:R-:W-:Y:S04]  /*32200*/  STL.64 [R1+0xf98], R90 ;  /* 0x000f985a01007387 */ /* 0x000fe80000100a00 */
[----:B------:R4:W-:Y:S04]  /*32210*/  LDGSTS.E [R233+-0x3bffc], desc[UR8][R26.64], !P2 ;  /* 0xc40040001ae97fae */ /* 0x0009e8000d121848 */
[----:B-1----:R-:W4:Y:S04]  /*32220*/  LDL.LU.64 R58, [R1+0x640] ;  /* 0x00064000013a7983 */ /* 0x002f280000300a00 */
[----:B------:R-:W-:Y:S04]  /*32230*/  STL.64 [R1+0xfd0], R82 ;  /* 0x000fd05201007387 */ /* 0x000fe80000100a00 */
[----:B------:R-:W4:Y:S04]  /*32240*/  LDL.LU.64 R26, [R1+0x638] ;  /* 0x00063800011a7983 */ /* 0x000f280000300a00 */
[----:B------:R-:W4:Y:S04]  /*32250*/  LDL.LU.64 R236, [R1+0x630] ;  /* 0x0006300001ec7983 */ /* 0x000f280000300a00 */
[----:B------:R-:W4:Y:S01]  /*32260*/  LDL.LU.64 R244, [R1+0x628] ;  /* 0x0006280001f47983 */ /* 0x000f220000300a00 */
[----:B------:R-:W-:Y:S01]  /*32270*/  ISETP.GE.U32.AND P1, PT, R42, 0x7ffffe36, PT ;  /* 0x7ffffe362a00780c */ /* 0x000fe20003f26070 */
[----:B------:R-:W-:Y:S01]  /*32280*/  VIADD R74, R74, 0xfffffe74 ;  /* 0xfffffe744a4a7836 */ /* 0x000fe20000000000 */
[----:B------:R-:W1:Y:S01]  /*32290*/  LDC R42, c[0x0][0x230] ;  /* 0x00008c00ff2a7b82 */ /* 0x000e620000000800 */
[----:B------:R4:W-:Y:S04]  /*322a0*/  LDGSTS.E [R8+-0x37ffc], desc[UR8][R90.64], !P2 ;  /* 0xc80040005a087fae */ /* 0x0009e8000d121848 */
[----:B------:R4:W-:Y:S01]  /*322b0*/  LDGSTS.E [R7+-0x33ffc], desc[UR8][R82.64], !P2 ;  /* 0xcc00400052077fae */ /* 0x0009e2000d121848 */
[----:B------:R-:W-:Y:S01]  /*322c0*/  ISETP.GE.U32.AND P2, PT, R74, 0x7ffffe35, PT ;  /* 0x7ffffe354a00780c */ /* 0x000fe20003f46070 */
[----:B--2---:R-:W-:-:S05]  /*322d0*/  IMAD.WIDE R34, R2, 0x4, R34 ;  /* 0x0000000402227825 */ /* 0x004fca00078e0222 */
[----:B------:R2:W-:Y:S04]  /*322e0*/  STL.64 [R1+0x1008], R34 ;  /* 0x0010082201007387 */ /* 0x0005e80000100a00 */
[----:B------:R-:W-:Y:S01]  /*322f0*/  LDGSTS.E [R252+-0x3fff8], desc[UR8][R34.64], !P1 ;  /* 0xc000800022fc7fae */ /* 0x000fe2000c921848 */
[----:B------:R-:W-:-:S04]  /*32300*/  IMAD.WIDE R16, R2, 0x4, R16 ;  /* 0x0000000402107825 */ /* 0x000fc800078e0210 */
[C---:B------:R-:W-:Y:S01]  /*32310*/  IMAD.WIDE R66, R2.reuse, 0x4, R66 ;  /* 0x0000000402427825 */ /* 0x040fe200078e0242 */
[----:B------:R1:W-:Y:S03]  /*32320*/  STL.64 [R1+0x1040], R16 ;  /* 0x0010401001007387 */ /* 0x0003e60000100a00 */
[C---:B---3--:R-:W-:Y:S01]  /*32330*/  IMAD.WIDE R50, R2.reuse, 0x4, R50 ;  /* 0x0000000402327825 */ /* 0x048fe200078e0232 */
[----:B------:R3:W-:Y:S04]  /*32340*/  STL.64 [R1+0x1198], R66 ;  /* 0x0011984201007387 */ /* 0x0007e80000100a00 */
[----:B--2---:R-:W2:Y:S04]  /*32350*/  LDL.LU.64 R34, [R1+0x620] ;  /* 0x0006200001227983 */ /* 0x004ea80000300a00 */
[----:B------:R-:W-:Y:S04]  /*32360*/  LDGSTS.E [R233+-0x3bff8], desc[UR8][R16.64], !P1 ;  /* 0xc400800010e97fae */ /* 0x000fe8000c921848 */
[----:B------:R4:W-:Y:S04]  /*32370*/  STL.64 [R1+0x11a0], R50 ;  /* 0x0011a03201007387 */ /* 0x0009e80000100a00 */
[----:B------:R-:W-:Y:S04]  /*32380*/  LDGSTS.E [R8+-0x37ff8], desc[UR8][R66.64], !P1 ;  /* 0xc800800042087fae */ /* 0x000fe8000c921848 */
[----:B-1----:R-:W2:Y:S04]  /*32390*/  LDL.LU.64 R16, [R1+0x618] ;  /* 0x0006180001107983 */ /* 0x002ea80000300a00 */
[----:B------:R-:W2:Y:S04]  /*323a0*/  LDL.LU.64 R74, [R1+0x610] ;  /* 0x00061000014a7983 */ /* 0x000ea80000300a00 */
[----:B---3--:R-:W3:Y:S01]  /*323b0*/  LDL.LU.64 R66, [R1+0x608] ;  /* 0x0006080001427983 */ /* 0x008ee20000300a00 */
[----:B----4-:R-:W-:-:S03]  /*323c0*/  IMAD.WIDE R58, R2, 0x4, R58 ;  /* 0x00000004023a7825 */ /* 0x010fc600078e023a */
[----:B------:R1:W-:Y:S01]  /*323d0*/  LDGSTS.E [R7+-0x33ff8], desc[UR8][R50.64], !P1 ;  /* 0xcc00800032077fae */ /* 0x0003e2000c921848 */
[----:B------:R-:W-:-:S03]  /*323e0*/  IMAD.WIDE R26, R2, 0x4, R26 ;  /* 0x00000004021a7825 */ /* 0x000fc600078e021a */
[----:B------:R4:W-:Y:S01]  /*323f0*/  STL.64 [R1+0x11a8], R58 ;  /* 0x0011a83a01007387 */ /* 0x0009e20000100a00 */
[----:B------:R-:W-:-:S03]  /*32400*/  IMAD.WIDE R90, R2, 0x4, R236 ;  /* 0x00000004025a7825 */ /* 0x000fc600078e02ec */
[----:B------:R4:W-:Y:S01]  /*32410*/  STL.64 [R1+0x11b0], R26 ;  /* 0x0011b01a01007387 */ /* 0x0009e20000100a00 */
[----:B------:R-:W-:-:S03]  /*32420*/  IMAD.WIDE R82, R2, 0x4, R244 ;  /* 0x0000000402527825 */ /* 0x000fc600078e02f4 */
[----:B------:R3:W-:Y:S01]  /*32430*/  LDGSTS.E [R252+-0x3fff4], desc[UR8][R58.64], !P2 ;  /* 0xc000c0003afc7fae */ /* 0x0007e2000d121848 */
[----:B------:R-:W-:-:S03]  /*32440*/  VIADD R43, R43, 0xfffffe57 ;  /* 0xfffffe572b2b7836 */ /* 0x000fc60000000000 */
[----:B------:R-:W-:Y:S01]  /*32450*/  STL.64 [R1+0x11b8], R90 ;  /* 0x0011b85a01007387 */ /* 0x000fe20000100a00 */
[----:B------:R-:W-:Y:S01]  /*32460*/  IADD3 R42, R42, -0x1aa, RZ ;  /* 0xfffffe562a2a7810 */ /* 0x000fe20007ffe0ff */
[----:B-1----:R-:W1:Y:S02]  /*32470*/  LDC R51, c[0x0][0x230] ;  /* 0x00008c00ff337b82 */ /* 0x002e640000000800 */
[----:B------:R1:W-:Y:S04]  /*32480*/  LDGSTS.E [R233+-0x3bff4], desc[UR8][R26.64], !P2 ;  /* 0xc400c0001ae97fae */ /* 0x0003e8000d121848 */
[----:B----4-:R-:W4:Y:S02]  /*32490*/  LDL.LU.64 R58, [R1+0x600] ;  /* 0x00060000013a7983 */ /* 0x010f240000300a00 */
[----:B------:R-:W1:Y:S02]  /*324a0*/  LDC R50, c[0x0][0x230] ;  /* 0x00008c00ff327b82 */ /* 0x000e640000000800 */
[----:B------:R-:W-:Y:S04]  /*324b0*/  STL.64 [R1+0x11c0], R82 ;  /* 0x0011c05201007387 */ /* 0x000fe80000100a00 */
[----:B------:R-:W1:Y:S04]  /*324c0*/  LDL.LU.64 R26, [R1+0x5f8] ;  /* 0x0005f800011a7983 */ /* 0x000e680000300a00 */
[----:B------:R-:W4:Y:S04]  /*324d0*/  LDL.LU.64 R236, [R1+0x5f0] ;  /* 0x0005f00001ec7983 */ /* 0x000f280000300a00 */
[----:B------:R-:W4:Y:S01]  /*324e0*/  LDL.LU.64 R244, [R1+0x5e8] ;  /* 0x0005e80001f47983 */ /* 0x000f220000300a00 */
[----:B------:R-:W-:-:S03]  /*324f0*/  ISETP.GE.U32.AND P1, PT, R43, 0x7ffffe18, PT ;  /* 0x7ffffe182b00780c */ /* 0x000fc60003f26070 */
        /* <DEDUP_REMOVED lines=15> */
[----:B------:R-:W2:Y:S04]  /*325f0*/  LDL.LU.64 R16, [R1+0x5d8] ;  /* 0x0005d80001107983 */ /* 0x000ea80000300a00 */
[----:B------:R-:W2:Y:S04]  /*32600*/  LDL.LU.64 R42, [R1+0x5d0] ;  /* 0x0005d000012a7983 */ /* 0x000ea80000300a00 */
[----:B---3--:R-:W3:Y:S01]  /*32610*/  LDL.LU.64 R74, [R1+0x5c8] ;  /* 0x0005c800014a7983 */ /* 0x008ee20000300a00 */
[----:B----4-:R-:W-:-:S03]  /*32620*/  IMAD.WIDE R58, R2, 0x4, R58 ;  /* 0x00000004023a7825 */ /* 0x010fc600078e023a */
[----:B------:R4:W-:Y:S01]  /*32630*/  LDGSTS.E [R7+-0x24000], desc[UR8][R66.64], !P1 ;  /* 0xdc00000042077fae */ /* 0x0009e2000c921848 */
[----:B-1----:R-:W-:-:S03]  /*32640*/  IMAD.WIDE R26, R2, 0x4, R26 ;  /* 0x00000004021a7825 */ /* 0x002fc600078e021a */
[----:B------:R1:W-:Y:S01]  /*32650*/  STL.64 [R1+0x1568], R58 ;  /* 0x0015683a01007387 */ /* 0x0003e20000100a00 */
[----:B------:R-:W-:-:S03]  /*32660*/  IMAD.WIDE R90, R2, 0x4, R236 ;  /* 0x00000004025a7825 */ /* 0x000fc600078e02ec */
[----:B------:R1:W-:Y:S01]  /*32670*/  STL.64 [R1+0x1570], R26 ;  /* 0x0015701a01007387 */ /* 0x0003e20000100a00 */
[----:B------:R-:W-:-:S03]  /*32680*/  IMAD.WIDE R82, R2, 0x4, R244 ;  /* 0x0000000402527825 */ /* 0x000fc600078e02f4 */
[----:B------:R3:W-:Y:S01]  /*32690*/  LDGSTS.E [R252+-0x2fffc], desc[UR8][R58.64], !P2 ;  /* 0xd00040003afc7fae */ /* 0x0007e2000d121848 */
[----:B----4-:R-:W4:Y:S03]  /*326a0*/  LDC R67, c[0x0][0x230] ;  /* 0x00008c00ff437b82 */ /* 0x010f260000000800 */
[----:B------:R-:W-:Y:S04]  /*326b0*/  STL.64 [R1+0x1578], R90 ;  /* 0x0015785a01007387 */ /* 0x000fe80000100a00 */
[----:B------:R4:W-:Y:S01]  /*326c0*/  LDGSTS.E [R233+-0x2bffc], desc[UR8][R26.64], !P2 ;  /* 0xd40040001ae97fae */ /* 0x0009e2000d121848 */
[----:B------:R-:W-:Y:S01]  /*326d0*/  VIADD R51, R51, 0xfffffe55 ;  /* 0xfffffe5533337836 */ /* 0x000fe20000000000 */
[----:B------:R-:W4:Y:S02]  /*326e0*/  LDC R66, c[0x0][0x230] ;  /* 0x00008c00ff427b82 */ /* 0x000f240000000800 */
[----:B-1----:R-:W4:Y:S04]  /*326f0*/  LDL.LU.64 R58, [R1+0x5c0] ;  /* 0x0005c000013a7983 */ /* 0x002f280000300a00 */
[----:B------:R-:W-:Y:S04]  /*32700*/  STL.64 [R1+0x1580], R82 ;  /* 0x0015805201007387 */ /* 0x000fe80000100a00 */
[----:B------:R-:W4:Y:S04]  /*32710*/  LDL.LU.64 R26, [R1+0x5b8] ;  /* 0x0005b800011a7983 */ /* 0x000f280000300a00 */
[----:B------:R-:W4:Y:S04]  /*32720*/  LDL.LU.64 R236, [R1+0x5b0] ;  /* 0x0005b00001ec7983 */ /* 0x000f280000300a00 */
[----:B------:R-:W4:Y:S01]  /*32730*/  LDL.LU.64 R244, [R1+0x5a8] ;  /* 0x0005a80001f47983 */ /* 0x000f220000300a00 */
[----:B------:R-:W-:Y:S01]  /*32740*/  ISETP.GE.U32.AND P1, PT, R51, 0x7ffffe16, PT ;  /* 0x7ffffe163300780c */ /* 0x000fe20003f26070 */
[----:B------:R-:W-:-:S02]  /*32750*/  VIADD R50, R50, 0xfffffe54 ;  /* 0xfffffe5432327836 */ /* 0x000fc40000000000 */
[----:B------:R1:W-:Y:S04]  /*32760*/  LDGSTS.E [R8+-0x27ffc], desc[UR8][R90.64], !P2 ;  /* 0xd80040005a087fae */ /* 0x0003e8000d121848 */
[----:B------:R1:W-:Y:S01]  /*32770*/  LDGSTS.E [R7+-0x23ffc], desc[UR8][R82.64], !P2 ;  /* 0xdc00400052077fae */ /* 0x0003e2000d121848 */
[----:B------:R-:W-:Y:S01]  /*32780*/  ISETP.GE.U32.AND P2, PT, R50, 0x7ffffe15, PT ;  /* 0x7ffffe153200780c */ /* 0x000fe20003f46070 */
[----:B--2---:R-:W-:-:S05]  /*32790*/  IMAD.WIDE R34, R2, 0x4, R34 ;  /* 0x0000000402227825 */ /* 0x004fca00078e0222 */
[----:B------:R2:W-:Y:S04]  /*327a0*/  STL.64 [R1+0x1588], R34 ;  /* 0x0015882201007387 */ /* 0x0005e80000100a00 */
[----:B------:R1:W-:Y:S01]  /*327b0*/  LDGSTS.E [R252+-0x2fff8], desc[UR8][R34.64], !P1 ;  /* 0xd000800022fc7fae */ /* 0x0003e2000c921848 */
        /* <DEDUP_REMOVED lines=20> */
[----:B------:R-:W-:Y:S01]  /*32900*/  IADD3 R252, R67, -0x18d, RZ ;  /* 0xfffffe7343fc7810 */ /* 0x000fe20007ffe0ff */
[----:B-1----:R-:W1:Y:S02]  /*32910*/  LDC R74, c[0x0][0x230] ;  /* 0x00008c00ff4a7b82 */ /* 0x002e640000000800 */
[----:B------:R-:W-:Y:S04]  /*32920*/  STL.64 [R1+0x15b8], R90 ;  /* 0x0015b85a01007387 */ /* 0x000fe80000100a00 */
[----:B------:R4:W-:Y:S01]  /*32930*/  LDGSTS.E [R8+-0x2bff4], desc[UR8][R26.64], !P2 ;  /* 0xd400c0001a087fae */ /* 0x0009e2000d121848 */
[----:B------:R-:W-:Y:S01]  /*32940*/  VIADD R9, R9, 0x100000 ;  /* 0x0010000009097836 */ /* 0x000fe20000000000 */
[----:B------:R-:W3:Y:S02]  /*32950*/  LDC R67, c[0x0][0x230] ;  /* 0x00008c00ff437b82 */ /* 0x000ee40000000800 */
[----:B----4-:R-:W4:Y:S04]  /*32960*/  LDL.LU.64 R58, [R1+0x580] ;  /* 0x00058000013a7983 */ /* 0x010f280000300a00 */
[----:B------:R3:W-:Y:S04]  /*32970*/  STL.64 [R1+0x15c0], R82 ;  /* 0x0015c05201007387 */ /* 0x0007e80000100a00 */
[----:B------:R-:W4:Y:S04]  /*32980*/  LDL.LU.64 R26, [R1+0x578] ;  /* 0x00057800011a7983 */ /* 0x000f280000300a00 */
[----:B------:R-:W4:Y:S04]  /*32990*/  LDL.LU.64 R236, [R1+0x570] ;  /* 0x0005700001ec7983 */ /* 0x000f280000300a00 */
[----:B------:R-:W4:Y:S01]  /*329a0*/  LDL.LU.64 R244, [R1+0x568] ;  /* 0x0005680001f47983 */ /* 0x000f220000300a00 */
[----:B------:R-:W-:Y:S01]  /*329b0*/  ISETP.GE.U32.AND P1, PT, R252, 0x7ffffe34, PT ;  /* 0x7ffffe34fc00780c */ /* 0x000fe20003f26070 */
[----:B------:R-:W-:Y:S01]  /*329c0*/  VIADD R252, R66, 0xfffffe72 ;  /* 0xfffffe7242fc7836 */ /* 0x000fe20000000000 */
[C---:B------:R-:W-:Y:S01]  /*329d0*/  IADD3 R233, R10.reuse, 0x100000, RZ ;  /* 0x001000000ae97810 */ /* 0x040fe20007ffe0ff */
[----:B------:R1:W-:Y:S01]  /*329e0*/  LDGSTS.E [R9+-0x27ff4], desc[UR8][R90.64], !P2 ;  /* 0xd800c0005a097fae */ /* 0x0003e2000d121848 */
[----:B------:R-:W-:Y:S01]  /*329f0*/  VIADD R8, R10, 0x100000 ;  /* 0x001000000a087836 */ /* 0x000fe20000000000 */
[----:B------:R-:W4:Y:S02]  /*32a00*/  LDC R66, c[0x0][0x230] ;  /* 0x00008c00ff427b82 */ /* 0x000f240000000800 */
[----:B------:R1:W-:Y:S01]  /*32a10*/  LDGSTS.E [R7+-0x23ff4], desc[UR8][R82.64], !P2 ;  /* 0xdc00c00052077fae */ /* 0x0003e2000d121848 */
[----:B------:R-:W-:Y:S01]  /*32a20*/  ISETP.GE.U32.AND P2, PT, R252, 0x7ffffe33, PT ;  /* 0x7ffffe33fc00780c */ /* 0x000fe20003f46070 */
[C---:B-1----:R-:W-:Y:S01]  /*32a30*/  VIADD R9, R10.reuse, 0x100000 ;  /* 0x001000000a097836 */ /* 0x042fe20000000000 */
[----:B------:R-:W-:Y:S01]  /*32a40*/  IADD3 R7, R10, 0x100000, RZ ;  /* 0x001000000a077810 */ /* 0x000fe20007ffe0ff */
[----:B------:R-:W-:-:S02]  /*32a50*/  VIADD R252, R74, 0xfffffe71 ;  /* 0xfffffe714afc7836 */ /* 0x000fc40000000000 */
        /* <DEDUP_REMOVED lines=8> */
[----:B-1----:R-:W4:Y:S04]  /*32ae0*/  LDL.LU.64 R34, [R1+0x560] ;  /* 0x0005600001227983 */ /* 0x002f280000300a00 */
[----:B------:R-:W-:Y:S04]  /*32af0*/  LDGSTS.E [R9+-0x3c000], desc[UR8][R16.64], !P1 ;  /* 0xc400000010097fae */ /* 0x000fe8000c921848 */
[----:B------:R1:W-:Y:S04]  /*32b00*/  STL.64 [R1+0xeb0], R82 ;  /* 0x000eb05201007387 */ /* 0x0003e80000100a00 */
[----:B------:R-:W-:Y:S04]  /*32b10*/  LDGSTS.E [R8+-0x38000], desc[UR8][R50.64], !P1 ;  /* 0xc800000032087fae */ /* 0x000fe8000c921848 */
[----:B--2---:R-:W2:Y:S04]  /*32b20*/  LDL.LU.64 R16, [R1+0x558] ;  /* 0x0005580001107983 */ /* 0x004ea80000300a00 */
[----:B------:R-:W2:Y:S04]  /*32b30*/  LDL.LU.64 R42, [R1+0x550] ;  /* 0x00055000012a7983 */ /* 0x000ea80000300a00 */
[----:B---3--:R-:W3:Y:S01]  /*32b40*/  LDL.LU.64 R50, [R1+0x548] ;  /* 0x0005480001327983 */ /* 0x008ee20000300a00 */
[----:B----4-:R-:W-:-:S03]  /*32b50*/  IMAD.WIDE R58, R2, 0x4, R58 ;  /* 0x00000004023a7825 */ /* 0x010fc600078e023a */
[----:B------:R1:W-:Y:S01]  /*32b60*/  LDGSTS.E [R7+-0x34000], desc[UR8][R82.64], !P1 ;  /* 0xcc00000052077fae */ /* 0x0003e2000c921848 */
[----:B------:R-:W-:-:S03]  /*32b70*/  IMAD.WIDE R26, R2, 0x4, R26 ;  /* 0x00000004021a7825 */ /* 0x000fc600078e021a */
[----:B------:R4:W-:Y:S01]  /*32b80*/  STL.64 [R1+0xee8], R58 ;  /* 0x000ee83a01007387 */ /* 0x0009e20000100a00 */
[----:B-1----:R-:W-:-:S03]  /*32b90*/  IMAD.WIDE R82, R2, 0x4, R236 ;  /* 0x0000000402527825 */ /* 0x002fc600078e02ec */
[----:B------:R1:W-:Y:S01]  /*32ba0*/  STL.64 [R1+0xf20], R26 ;  /* 0x000f201a01007387 */ /* 0x0003e20000100a00 */
[----:B------:R-:W-:-:S03]  /*32bb0*/  IMAD.WIDE R74, R2, 0x4, R244 ;  /* 0x00000004024a7825 */ /* 0x000fc600078e02f4 */
[----:B------:R-:W-:Y:S04]  /*32bc0*/  LDGSTS.E [R233+-0x3fffc], desc[UR8][R58.64], !P2 ;  /* 0xc00040003ae97fae */ /* 0x000fe8000d121848 */
[----:B------:R-:W-:Y:S04]  /*32bd0*/  STL.64 [R1+0xf58], R82 ;  /* 0x000f585201007387 */ /* 0x000fe80000100a00 */
[----:B------:R-:W-:Y:S04]  /*32be0*/  LDGSTS.E [R9+-0x3bffc], desc[UR8][R26.64], !P2 ;  /* 0xc40040001a097fae */ /* 0x000fe8000d121848 */
[----:B----4-:R-:W4:Y:S04]  /*32bf0*/  LDL.LU.64 R58, [R1+0x540] ;  /* 0x00054000013a7983 */ /* 0x010f280000300a00 */
[----:B------:R1:W-:Y:S04]  /*32c00*/  STL.64 [R1+0xf90], R74 ;  /* 0x000f904a01007387 */ /* 0x0003e80000100a00 */
[----:B-1----:R-:W4:Y:S04]  /*32c10*/  LDL.LU.64 R26, [R1+0x538] ;  /* 0x00053800011a7983 */ /* 0x002f280000300a00 */
[----:B------:R-:W4:Y:S04]  /*32c20*/  LDL.LU.64 R236, [R1+0x530] ;  /* 0x0005300001ec7983 */ /* 0x000f280000300a00 */
[----:B------:R-:W4:Y:S01]  /*32c30*/  LDL.LU.64 R244, [R1+0x528] ;  /* 0x0005280001f47983 */ /* 0x000f220000300a00 */
[----:B------:R-:W-:Y:S01]  /*32c40*/  ISETP.GE.U32.AND P1, PT, R252, 0x7ffffe32, PT ;  /* 0x7ffffe32fc00780c */ /* 0x000fe20003f26070 */
[----:B------:R-:W-:-:S02]  /*32c50*/  VIADD R252, R67, 0xfffffe70 ;  /* 0xfffffe7043fc7836 */ /* 0x000fc40000000000 */
[----:B------:R-:W-:Y:S01]  /*32c60*/  LDGSTS.E [R8+-0x37ffc], desc[UR8][R82.64], !P2 ;  /* 0xc800400052087fae */ /* 0x000fe2000d121848 */
[----:B------:R-:W1:Y:S03]  /*32c70*/  LDC R67, c[0x0][0x230] ;  /* 0x00008c00ff437b82 */ /* 0x000e660000000800 */
[----:B------:R1:W-:Y:S01]  /*32c80*/  LDGSTS.E [R7+-0x33ffc], desc[UR8][R74.64], !P2 ;  /* 0xcc0040004a077fae */ /* 0x0003e2000d121848 */
[----:B------:R-:W-:-:S04]  /*32c90*/  ISETP.GE.U32.AND P2, PT, R252, 0x7ffffe31, PT ;  /* 0x7ffffe31fc00780c */ /* 0x000fc80003f46070 */
[----:B-1----:R-:W1:Y:S01]  /*32ca0*/  LDC R74, c[0x0][0x230] ;  /* 0x00008c00ff4a7b82 */ /* 0x002e620000000800 */
[----:B------:R-:W-:-:S05]  /*32cb0*/  IMAD.WIDE R34, R2, 0x4, R34 ;  /* 0x0000000402227825 */ /* 0x000fca00078e0222 */
[----:B------:R1:W-:Y:S04]  /*32cc0*/  STL.64 [R1+0xfc8], R34 ;  /* 0x000fc82201007387 */ /* 0x0003e80000100a00 */
[----:B------:R-:W-:Y:S01]  /*32cd0*/  LDGSTS.E [R233+-0x3fff8], desc[UR8][R34.64], !P1 ;  /* 0xc000800022e97fae */ /* 0x000fe2000c921848 */
[----:B--2---:R-:W-:-:S04]  /*32ce0*/  IMAD.WIDE R16, R2, 0x4, R16 ;  /* 0x0000000402107825 */ /* 0x004fc800078e0210 */
        /* <DEDUP_REMOVED lines=17> */
[----:B-1----:R-:W-:-:S03]  /*32e00*/  IMAD.WIDE R82, R2, 0x4, R244 ;  /* 0x0000000402527825 */ /* 0x002fc600078e02f4 */
[----:B------:R1:W-:Y:S04]  /*32e10*/  LDGSTS.E [R233+-0x3fff4], desc[UR8][R58.64], !P2 ;  /* 0xc000c0003ae97fae */ /* 0x0003e8000d121848 */
[----:B------:R-:W-:Y:S04]  /*32e20*/  STL.64 [R1+0x1238], R90 ;  /* 0x0012385a01007387 */ /* 0x000fe80000100a00 */
[----:B------:R1:W-:Y:S04]  /*32e30*/  LDGSTS.E [R9+-0x3bff4], desc[UR8][R26.64], !P2 ;  /* 0xc400c0001a097fae */ /* 0x0003e8000d121848 */
[----:B----4-:R-:W1:Y:S04]  /*32e40*/  LDL.LU.64 R58, [R1+0x4e0] ;  /* 0x0004e000013a7983 */ /* 0x010e680000300a00 */
[----:B------:R-:W-:Y:S04]  /*32e50*/  STL.64 [R1+0x1240], R82 ;  /* 0x0012405201007387 */ /* 0x000fe80000100a00 */
[----:B------:R-:W4:Y:S04]  /*32e60*/  LDL.LU.64 R26, [R1+0x4c8] ;  /* 0x0004c800011a7983 */ /* 0x000f280000300a00 */
[----:B------:R-:W4:Y:S04]  /*32e70*/  LDL.LU.64 R236, [R1+0x4b0] ;  /* 0x0004b00001ec7983 */ /* 0x000f280000300a00 */
[----:B------:R-:W4:Y:S01]  /*32e80*/  LDL.LU.64 R244, [R1+0x4a8] ;  /* 0x0004a80001f47983 */ /* 0x000f220000300a00 */
[----:B------:R-:W-:-:S02]  /*32e90*/  IADD3 R252, R66, -0x1ad, RZ ;  /* 0xfffffe5342fc7810 */ /* 0x000fc40007ffe0ff */
[----:B------:R-:W4:Y:S01]  /*32ea0*/  LDC R66, c[0x0][0x230] ;  /* 0x00008c00ff427b82 */ /* 0x000f220000000800 */
[----:B------:R4:W-:Y:S01]  /*32eb0*/  LDGSTS.E [R8+-0x37ff4], desc[UR8][R90.64], !P2 ;  /* 0xc800c0005a087fae */ /* 0x0009e2000d121848 */
[----:B------:R-:W-:Y:S01]  /*32ec0*/  ISETP.GE.U32.AND P1, PT, R252, 0x7ffffe14, PT ;  /* 0x7ffffe14fc00780c */ /* 0x000fe20003f26070 */
[----:B------:R-:W-:Y:S02]  /*32ed0*/  VIADD R252, R74, 0xfffffe52 ;  /* 0xfffffe524afc7836 */ /* 0x000fe40000000000 */
[----:B------:R-:W-:Y:S03]  /*32ee0*/  LDGSTS.E [R7+-0x33ff4], desc[UR8][R82.64], !P2 ;  /* 0xcc00c00052077fae */ /* 0x000fe6000d121848 */
[----:B------:R-:W-:Y:S01]  /*32ef0*/  ISETP.GE.U32.AND P2, PT, R252, 0x7ffffe13, PT ;  /* 0x7ffffe13fc00780c */ /* 0x000fe20003f46070 */
        /* <DEDUP_REMOVED lines=8> */
[----:B------:R-:W4:Y:S04]  /*32f80*/  LDL.LU.64 R34, [R1+0x4a0] ;  /* 0x0004a00001227983 */ /* 0x000f280000300a00 */
[----:B------:R-:W-:Y:S04]  /*32f90*/  LDGSTS.E [R9+-0x2c000], desc[UR8][R16.64], !P1 ;  /* 0xd400000010097fae */ /* 0x000fe8000c921848 */
[----:B------:R4:W-:Y:S04]  /*32fa0*/  STL.64 [R1+0x15e0], R74 ;  /* 0x0015e04a01007387 */ /* 0x0009e80000100a00 */
[----:B------:R-:W-:Y:S04]  /*32fb0*/  LDGSTS.E [R8+-0x28000], desc[UR8][R50.64], !P1 ;  /* 0xd800000032087fae */ /* 0x000fe8000c921848 */
[----:B--2---:R-:W2:Y:S04]  /*32fc0*/  LDL.LU.64 R16, [R1+0x498] ;  /* 0x0004980001107983 */ /* 0x004ea80000300a00 */
[----:B------:R-:W2:Y:S04]  /*32fd0*/  LDL.LU.64 R42, [R1+0x490] ;  /* 0x00049000012a7983 */ /* 0x000ea80000300a00 */
[----:B---3--:R-:W3:Y:S01]  /*32fe0*/  LDL.LU.64 R50, [R1+0x488] ;  /* 0x0004880001327983 */ /* 0x008ee20000300a00 */
[----:B-1----:R-:W-:-:S03]  /*32ff0*/  IMAD.WIDE R58, R2, 0x4, R58 ;  /* 0x00000004023a7825 */ /* 0x002fc600078e023a */
[----:B------:R1:W-:Y:S01]  /*33000*/  LDGSTS.E [R7+-0x24000], desc[UR8][R74.64], !P1 ;  /* 0xdc0000004a077fae */ /* 0x0003e2000c921848 */
[----:B----4-:R-:W-:-:S03]  /*33010*/  IMAD.WIDE R26, R2, 0x4, R26 ;  /* 0x00000004021a7825 */ /* 0x010fc600078e021a */
[----:B------:R4:W-:Y:S01]  /*33020*/  STL.64 [R1+0x15e8], R58 ;  /* 0x0015e83a01007387 */ /* 0x0009e20000100a00 */
[----:B------:R-:W-:-:S03]  /*33030*/  IMAD.WIDE R90, R2, 0x4, R236 ;  /* 0x00000004025a7825 */ /* 0x000fc600078e02ec */
[----:B------:R4:W-:Y:S01]  /*33040*/  STL.64 [R1+0x15f0], R26 ;  /* 0x0015f01a01007387 */ /* 0x0009e20000100a00 */
[----:B-1----:R-:W1:Y:S01]  /*33050*/  LDC R74, c[0x0][0x230] ;  /* 0x00008c00ff4a7b82 */ /* 0x002e620000000800 */
[----:B------:R-:W-:Y:S02]  /*33060*/  IMAD.WIDE R82, R2, 0x4, R244 ;  /* 0x0000000402527825 */ /* 0x000fe400078e02f4 */
[----:B------:R-:W-:Y:S04]  /*33070*/  LDGSTS.E [R233+-0x2fffc], desc[UR8][R58.64], !P2 ;  /* 0xd00040003ae97fae */ /* 0x000fe8000d121848 */
[----:B------:R-:W-:Y:S04]  /*33080*/  STL.64 [R1+0x15f8], R90 ;  /* 0x0015f85a01007387 */ /* 0x000fe80000100a00 */
[----:B------:R-:W-:Y:S04]  /*33090*/  LDGSTS.E [R9+-0x2bffc], desc[UR8][R26.64], !P2 ;  /* 0xd40040001a097fae */ /* 0x000fe8000d121848 */
[----:B----4-:R-:W4:Y:S04]  /*330a0*/  LDL.LU.64 R58, [R1+0x480] ;  /* 0x00048000013a7983 */ /* 0x010f280000300a00 */
[----:B------:R3:W-:Y:S04]  /*330b0*/  STL.64 [R1+0x1600], R82 ;  /* 0x0016005201007387 */ /* 0x0007e80000100a00 */
[----:B------:R-:W4:Y:S04]  /*330c0*/  LDL.LU.64 R26, [R1+0x478] ;  /* 0x00047800011a7983 */ /* 0x000f280000300a00 */
[----:B------:R-:W4:Y:S04]  /*330d0*/  LDL.LU.64 R236, [R1+0x470] ;  /* 0x0004700001ec7983 */ /* 0x000f280000300a00 */
[----:B------:R-:W4:Y:S01]  /*330e0*/  LDL.LU.64 R244, [R1+0x468] ;  /* 0x0004680001f47983 */ /* 0x000f220000300a00 */
[----:B------:R-:W-:-:S02]  /*330f0*/  VIADD R252, R67, 0xfffffe51 ;  /* 0xfffffe5143fc7836 */ /* 0x000fc40000000000 */
[----:B------:R-:W4:Y:S01]  /*33100*/  LDC R67, c[0x0][0x230] ;  /* 0x00008c00ff437b82 */ /* 0x000f220000000800 */
[----:B------:R-:W-:Y:S02]  /*33110*/  LDGSTS.E [R8+-0x27ffc], desc[UR8][R90.64], !P2 ;  /* 0xd80040005a087fae */ /* 0x000fe4000d121848 */
[----:B------:R-:W-:Y:S02]  /*33120*/  ISETP.GE.U32.AND P1, PT, R252, 0x7ffffe12, PT ;  /* 0x7ffffe12fc00780c */ /* 0x000fe40003f26070 */
[----:B------:R3:W-:Y:S01]  /*33130*/  LDGSTS.E [R7+-0x23ffc], desc[UR8][R82.64], !P2 ;  /* 0xdc00400052077fae */ /* 0x0007e2000d121848 */
[----:B------:R-:W-:Y:S02]  /*33140*/  IADD3 R252, R66, -0x1b0, RZ ;  /* 0xfffffe5042fc7810 */ /* 0x000fe40007ffe0ff */
[----:B------:R-:W4:Y:S02]  /*33150*/  LDC R66, c[0x0][0x230] ;  /* 0x00008c00ff427b82 */ /* 0x000f240000000800 */
[----:B------:R-:W-:Y:S01]  /*33160*/  ISETP.GE.U32.AND P2, PT, R252, 0x7ffffe11, PT ;  /* 0x7ffffe11fc00780c */ /* 0x000fe20003f46070 */
[----:B------:R-:W-:-:S05]  /*33170*/  VIADD R10, R10, 0x100000 ;  /* 0x001000000a0a7836 */ /* 0x000fca0000000000 */
[----:B------:R-:W4:Y:S01]  /*33180*/  LDC R252, c[0x0][0x230] ;  /* 0x00008c00fffc7b82 */ /* 0x000f220000000800 */
[----:B------:R-:W-:-:S05]  /*33190*/  IMAD.WIDE R34, R2, 0x4, R34 ;  /* 0x0000000402227825 */ /* 0x000fca00078e0222 */
[----:B------:R1:W-:Y:S04]  /*331a0*/  STL.64 [R1+0x1608], R34 ;  /* 0x0016082201007387 */ /* 0x0003e80000100a00 */
[----:B------:R1:W-:Y:S01]  /*331b0*/  LDGSTS.E [R233+-0x2fff8], desc[UR8][R34.64], !P1 ;  /* 0xd000800022e97fae */ /* 0x0003e2000c921848 */
[----:B--2---:R-:W-:-:S04]  /*331c0*/  IMAD.WIDE R16, R2, 0x4, R16 ;  /* 0x0000000402107825 */ /* 0x004fc800078e0210 */
[C---:B------:R-:W-:Y:S01]  /*331d0*/  IMAD.WIDE R42, R2.reuse, 0x4, R42 ;  /* 0x00000004022a7825 */ /* 0x040fe200078e022a */
[----:B------:R2:W-:Y:S03]  /*331e0*/  STL.64 [R1+0x1610], R16 ;  /* 0x0016101001007387 */ /* 0x0005e60000100a00 */
[----:B---3--:R-:W-:Y:S01]  /*331f0*/  IMAD.WIDE R82, R2, 0x4, R50 ;  /* 0x0000000402527825 */ /* 0x008fe200078e0232 */
        /* <DEDUP_REMOVED lines=8> */
[----:B------:R-:W-:-:S02]  /*33280*/  VIADD R233, R74, 0xfffffe6f ;  /* 0xfffffe6f4ae97836 */ /* 0x000fc40000000000 */
[C---:B----4-:R-:W-:Y:S01]  /*33290*/  IMAD.WIDE R58, R2.reuse, 0x4, R58 ;  /* 0x00000004023a7825 */ /* 0x050fe200078e023a */
[----:B------:R1:W-:Y:S03]  /*332a0*/  LDGSTS.E [R7+-0x23ff8], desc[UR8][R82.64], !P1 ;  /* 0xdc00800052077fae */ /* 0x0003e6000c921848 */
[C---:B------:R-:W-:Y:S01]  /*332b0*/  IMAD.WIDE R26, R2.reuse, 0x4, R26 ;  /* 0x00000004021a7825 */ /* 0x040fe200078e021a */
[----:B------:R4:W-:Y:S03]  /*332c0*/  STL.64 [R1+0x1628], R58 ;  /* 0x0016283a01007387 */ /* 0x0009e60000100a00 */
[C---:B-1----:R-:W-:Y:S01]  /*332d0*/  IMAD.WIDE R82, R2.reuse, 0x4, R236 ;  /* 0x0000000402527825 */ /* 0x042fe200078e02ec */
[----:B------:R1:W-:Y:S03]  /*332e0*/  STL.64 [R1+0x1630], R26 ;  /* 0x0016301a01007387 */ /* 0x0003e60000100a00 */
[----:B------:R-:W-:Y:S01]  /*332f0*/  IMAD.WIDE R74, R2, 0x4, R244 ;  /* 0x00000004024a7825 */ /* 0x000fe200078e02f4 */
[----:B------:R1:W-:Y:S04]  /*33300*/  LDGSTS.E [R9+-0x2fff4], desc[UR8][R58.64], !P2 ;  /* 0xd000c0003a097fae */ /* 0x0003e8000d121848 */
[----:B------:R-:W-:Y:S04]  /*33310*/  STL.64 [R1+0x1638], R82 ;  /* 0x0016385201007387 */ /* 0x000fe80000100a00 */
[----:B------:R1:W-:Y:S04]  /*33320*/  LDGSTS.E [R8+-0x2bff4], desc[UR8][R26.64], !P2 ;  /* 0xd400c0001a087fae */ /* 0x0003e8000d121848 */
[----:B----4-:R-:W4:Y:S04]  /*33330*/  LDL.LU.64 R58, [R1+0x440] ;  /* 0x00044000013a7983 */ /* 0x010f280000300a00 */
[----:B------:R3:W-:Y:S04]  /*33340*/  STL.64 [R1+0x1640], R74 ;  /* 0x0016404a01007387 */ /* 0x0007e80000100a00 */
[----:B-1----:R-:W4:Y:S04]  /*33350*/  LDL.LU.64 R26, [R1+0x438] ;  /* 0x00043800011a7983 */ /* 0x002f280000300a00 */
[----:B------:R-:W4:Y:S04]  /*33360*/  LDL.LU.64 R236, [R1+0x430] ;  /* 0x0004300001ec7983 */ /* 0x000f280000300a00 */
[----:B------:R-:W4:Y:S01]  /*33370*/  LDL.LU.64 R244, [R1+0x428] ;  /* 0x0004280001f47983 */ /* 0x000f220000300a00 */
[----:B------:R-:W-:-:S03]  /*33380*/  ISETP.GE.U32.AND P1, PT, R233, 0x7ffffe30, PT ;  /* 0x7ffffe30e900780c */ /* 0x000fc60003f26070 */
[----:B------:R1:W-:Y:S01]  /*33390*/  LDGSTS.E [R10+-0x27ff4], desc[UR8][R82.64], !P2 ;  /* 0xd800c000520a7fae */ /* 0x0003e2000d121848 */
[----:B------:R-:W-:Y:S01]  /*333a0*/  IADD3 R233, R67, -0x192, RZ ;  /* 0xfffffe6e43e97810 */ /* 0x000fe20007ffe0ff */
[C---:B------:R-:W-:Y:S02]  /*333b0*/  VIADD R9, R11.reuse, 0x100000 ;  /* 0x001000000b097836 */ /* 0x040fe40000000000 */
[----:B------:R1:W-:Y:S01]  /*333c0*/  LDGSTS.E [R7+-0x23ff4], desc[UR8][R74.64], !P2 ;  /* 0xdc00c0004a077fae */ /* 0x0003e2000d121848 */
[C---:B------:R-:W-:Y:S01]  /*333d0*/  IADD3 R8, R11.reuse, 0x100000, RZ ;  /* 0x001000000b087810 */ /* 0x040fe20007ffe0ff */
[----:B-1----:R-:W-:Y:S01]  /*333e0*/  VIADD R10, R11, 0x100000 ;  /* 0x001000000b0a7836 */ /* 0x002fe20000000000 */
[----:B------:R-:W-:Y:S01]  /*333f0*/  ISETP.GE.U32.AND P2, PT, R233, 0x7ffffe2f, PT ;  /* 0x7ffffe2fe900780c */ /* 0x000fe20003f46070 */
[----:B------:R-:W-:Y:S02]  /*33400*/  VIADD R233, R66, 0xfffffe6d ;  /* 0xfffffe6d42e97836 */ /* 0x000fe40000000000 */
[----:B------:R-:W-:-:S02]  /*33410*/  VIADD R7, R11, 0x100000 ;  /* 0x001000000b077836 */ /* 0x000fc40000000000 */
        /* <DEDUP_REMOVED lines=14> */
[----:B---3--:R-:W3:Y:S04]  /*33500*/  LDL.LU.64 R50, [R1+0x408] ;  /* 0x0004080001327983 */ /* 0x008ee80000300a00 */
[----:B------:R1:W-:Y:S01]  /*33510*/  LDGSTS.E [R7+-0x34000], desc[UR8][R74.64], !P1 ;  /* 0xcc0000004a077fae */ /* 0x0003e2000c921848 */
[----:B----4-:R-:W-:-:S04]  /*33520*/  IMAD.WIDE R66, R2, 0x4, R58 ;  /* 0x0000000402427825 */ /* 0x010fc800078e023a */
[C---:B------:R-:W-:Y:S01]  /*33530*/  IMAD.WIDE R26, R2.reuse, 0x4, R26 ;  /* 0x00000004021a7825 */ /* 0x040fe200078e021a */
[----:B------:R4:W-:Y:S01]  /*33540*/  STL.64 [R1+0xea8], R66 ;  /* 0x000ea84201007387 */ /* 0x0009e20000100a00 */
[----:B-1----:R-:W1:Y:S02]  /*33550*/  LDC R74, c[0x0][0x230] ;  /* 0x00008c00ff4a7b82 */ /* 0x002e640000000800 */
[C---:B------:R-:W-:Y:S01]  /*33560*/  IMAD.WIDE R82, R2.reuse, 0x4, R236 ;  /* 0x0000000402527825 */ /* 0x040fe200078e02ec */
[----:B------:R4:W-:Y:S03]  /*33570*/  STL.64 [R1+0xee0], R26 ;  /* 0x000ee01a01007387 */ /* 0x0009e60000100a00 */
[----:B------:R-:W-:Y:S01]  /*33580*/  IMAD.WIDE R58, R2, 0x4, R244 ;  /* 0x00000004023a7825 */ /* 0x000fe200078e02f4 */
        /* <DEDUP_REMOVED lines=8> */
[----:B------:R-:W-:-:S02]  /*33610*/  ISETP.GE.U32.AND P1, PT, R233, 0x7ffffe2e, PT ;  /* 0x7ffffe2ee900780c */ /* 0x000fc40003f26070 */
[----:B------:R-:W-:Y:S01]  /*33620*/  IADD3 R233, R252, -0x194, RZ ;  /* 0xfffffe6cfce97810 */ /* 0x000fe20007ffe0ff */
[----:B------:R-:W-:Y:S01]  /*33630*/  LDGSTS.E [R8+-0x37ffc], desc[UR8][R82.64], !P2 ;  /* 0xc800400052087fae */ /* 0x000fe2000d121848 */
[----:B------:R-:W4:Y:S03]  /*33640*/  LDC R252, c[0x0][0x230] ;  /* 0x00008c00fffc7b82 */ /* 0x000f260000000800 */
[----:B------:R1:W-:Y:S01]  /*33650*/  LDGSTS.E [R7+-0x33ffc], desc[UR8][R58.64], !P2 ;  /* 0xcc0040003a077fae */ /* 0x0003e2000d121848 */
[----:B------:R-:W-:Y:S01]  /*33660*/  ISETP.GE.U32.AND P2, PT, R233, 0x7ffffe2d, PT ;  /* 0x7ffffe2de900780c */ /* 0x000fe20003f46070 */
[----:B-1----:R-:W-:-:S03]  /*33670*/  VIADD R233, R74, 0xfffffe4f ;  /* 0xfffffe4f4ae97836 */ /* 0x002fc60000000000 */
[----:B------:R-:W1:Y:S08]  /*33680*/  LDC R59, c[0x0][0x230] ;  /* 0x00008c00ff3b7b82 */ /* 0x000e700000000800 */
[----:B------:R-:W1:Y:S01]  /*33690*/  LDC R58, c[0x0][0x230] ;  /* 0x00008c00ff3a7b82 */ /* 0x000e620000000800 */
        /* <DEDUP_REMOVED lines=18> */
[----:B------:R4:W-:Y:S03]  /*337c0*/  STL.64 [R1+0x12a8], R66 ;  /* 0x0012a84201007387 */ /* 0x0009e60000100a00 */
[C---:B-1----:R-:W-:Y:S01]  /*337d0*/  IMAD.WIDE R82, R2.reuse, 0x4, R236 ;  /* 0x0000000402527825 */ /* 0x042fe200078e02ec */
[----:B------:R1:W-:Y:S03]  /*337e0*/  STL.64 [R1+0x12b0], R26 ;  /* 0x0012b01a01007387 */ /* 0x0003e60000100a00 */
[----:B------:R-:W-:Y:S01]  /*337f0*/  IMAD.WIDE R74, R2, 0x4, R244 ;  /* 0x00000004024a7825 */ /* 0x000fe200078e02f4 */
        /* <DEDUP_REMOVED lines=33> */
[C---:B------:R-:W-:Y:S01]  /*33a10*/  IMAD.WIDE R82, R2.reuse, 0x4, R236 ;  /* 0x0000000402527825 */ /* 0x040fe200078e02ec */
[----:B------:R4:W-:Y:S03]  /*33a20*/  STL.64 [R1+0x1670], R26 ;  /* 0x0016701a01007387 */ /* 0x0009e60000100a00 */
[----:B-1----:R-:W-:Y:S01]  /*33a30*/  IMAD.WIDE R74, R2, 0x4, R244 ;  /* 0x00000004024a7825 */ /* 0x002fe200078e02f4 */
        /* <DEDUP_REMOVED lines=8> */
[----:B------:R-:W-:-:S02]  /*33ac0*/  IADD3 R233, R58, -0x1b3, RZ ;  /* 0xfffffe4d3ae97810 */ /* 0x000fc40007ffe0ff */
[----:B------:R-:W1:Y:S01]  /*33ad0*/  LDC R58, c[0x0][0x230] ;  /* 0x00008c00ff3a7b82 */ /* 0x000e620000000800 */
[----:B------:R-:W-:Y:S01]  /*33ae0*/  LDGSTS.E [R8+-0x27ffc], desc[UR8][R82.64], !P2 ;  /* 0xd800400052087fae */ /* 0x000fe2000d121848 */
[----:B------:R-:W-:Y:S01]  /*33af0*/  ISETP.GE.U32.AND P1, PT, R233, 0x7ffffe0e, PT ;  /* 0x7ffffe0ee900780c */ /* 0x000fe20003f26070 */
[----:B------:R-:W-:Y:S02]  /*33b00*/  VIADD R233, R252, 0xfffffe4c ;  /* 0xfffffe4cfce97836 */ /* 0x000fe40000000000 */
[----:B------:R3:W-:Y:S03]  /*33b10*/  LDGSTS.E [R7+-0x23ffc], desc[UR8][R74.64], !P2 ;  /* 0xdc0040004a077fae */ /* 0x0007e6000d121848 */
[----:B------:R-:W-:Y:S01]  /*33b20*/  ISETP.GE.U32.AND P2, PT, R233, 0x7ffffe0d, PT ;  /* 0x7ffffe0de900780c */ /* 0x000fe20003f46070 */
[----:B------:R-:W1:Y:S01]  /*33b30*/  LDC R252, c[0x0][0x230] ;  /* 0x00008c00fffc7b82 */ /* 0x000e620000000800 */
[----:B------:R-:W-:-:S07]  /*33b40*/  IADD3 R11, R11, 0x100000, RZ ;  /* 0x001000000b0b7810 */ /* 0x000fce0007ffe0ff */
        /* <DEDUP_REMOVED lines=23> */
[----:B------:R1:W-:Y:S04]  /*33cc0*/  LDGSTS.E [R9+-0x2fff4], desc[UR8][R66.64], !P2 ;  /* 0xd000c00042097fae */ /* 0x0003e8000d121848 */
[----:B------:R-:W-:Y:S04]  /*33cd0*/  STL.64 [R1+0x16b8], R82 ;  /* 0x0016b85201007387 */ /* 0x000fe80000100a00 */
[----:B------:R1:W-:Y:S04]  /*33ce0*/  LDGSTS.E [R8+-0x2bff4], desc[UR8][R26.64], !P2 ;  /* 0xd400c0001a087fae */ /* 0x0003e8000d121848 */
[----:B----4-:R-:W4:Y:S04]  /*33cf0*/  LDL.LU.64 R66, [R1+0x340] ;  /* 0x0003400001427983 */ /* 0x010f280000300a00 */
[----:B------:R-:W-:Y:S04]  /*33d00*/  STL.64 [R1+0x16c0], R74 ;  /* 0x0016c04a01007387 */ /* 0x000fe80000100a00 */
[----:B------:R-:W4:Y:S04]  /*33d10*/  LDL.LU.64 R26, [R1+0x338] ;  /* 0x00033800011a7983 */ /* 0x000f280000300a00 */
[----:B------:R-:W4:Y:S04]  /*33d20*/  LDL.LU.64 R236, [R1+0x330] ;  /* 0x0003300001ec7983 */ /* 0x000f280000300a00 */
[----:B------:R-:W4:Y:S01]  /*33d30*/  LDL.LU.64 R244, [R1+0x328] ;  /* 0x0003280001f47983 */ /* 0x000f220000300a00 */
[----:B------:R-:W-:-:S03]  /*33d40*/  VIADD R10, R59, 0xfffffe6b ;  /* 0xfffffe6b3b0a7836 */ /* 0x000fc60000000000 */
[----:B------:R1:W-:Y:S02]  /*33d50*/  LDGSTS.E [R11+-0x27ff4], desc[UR8][R82.64], !P2 ;  /* 0xd800c000520b7fae */ /* 0x0003e4000d121848 */
[----:B------:R-:W-:Y:S01]  /*33d60*/  ISETP.GE.U32.AND P1, PT, R10, 0x7ffffe2c, PT ;  /* 0x7ffffe2c0a00780c */ /* 0x000fe20003f26070 */
[C---:B------:R-:W-:Y:S01]  /*33d70*/  VIADD R10, R12.reuse, 0x100000 ;  /* 0x001000000c0a7836 */ /* 0x040fe20000000000 */
[C---:B-1----:R-:W-:Y:S01]  /*33d80*/  IADD3 R9, R12.reuse, 0x100000, RZ ;  /* 0x001000000c097810 */ /* 0x042fe20007ffe0ff */
[----:B------:R1:W-:Y:S01]  /*33d90*/  LDGSTS.E [R7+-0x23ff4], desc[UR8][R74.64], !P2 ;  /* 0xdc00c0004a077fae */ /* 0x0003e2000d121848 */
[----:B------:R-:W-:Y:S02]  /*33da0*/  VIADD R8, R12, 0x100000 ;  /* 0x001000000c087836 */ /* 0x000fe40000000000 */
[----:B------:R-:W-:-:S05]  /*33db0*/  VIADD R11, R58, 0xfffffe6a ;  /* 0xfffffe6a3a0b7836 */ /* 0x000fca0000000000 */
[----:B------:R-:W-:Y:S01]  /*33dc0*/  ISETP.GE.U32.AND P2, PT, R11, 0x7ffffe2b, PT ;  /* 0x7ffffe2b0b00780c */ /* 0x000fe20003f46070 */
[----:B-1----:R-:W-:Y:S02]  /*33dd0*/  VIADD R7, R12, 0x100000 ;  /* 0x001000000c077836 */ /* 0x002fe40000000000 */
        /* <DEDUP_REMOVED lines=9> */
[----:B------:R4:W-:Y:S04]  /*33e70*/  STL.64 [R1+0xe48], R58 ;  /* 0x000e483a01007387 */ /* 0x0009e80000100a00 */
[----:B------:R-:W-:Y:S04]  /*33e80*/  LDGSTS.E [R9+-0x3c000], desc[UR8][R16.64], !P1 ;  /* 0xc400000010097fae */ /* 0x000fe8000c921848 */
[----:B-1----:R-:W4:Y:S04]  /*33e90*/  LDL.LU.64 R34, [R1+0x318] ;  /* 0x0003180001227983 */ /* 0x002f280000300a00 */
[----:B------:R-:W-:Y:S04]  /*33ea0*/  LDGSTS.E [R8+-0x38000], desc[UR8][R50.64], !P1 ;  /* 0xc800000032087fae */ /* 0x000fe8000c921848 */
[----:B--2---:R-:W2:Y:S04]  /*33eb0*/  LDL.LU.64 R16, [R1+0x310] ;  /* 0x0003100001107983 */ /* 0x004ea80000300a00 */
[----:B------:R1:W-:Y:S04]  /*33ec0*/  LDGSTS.E [R7+-0x34000], desc[UR8][R58.64], !P1 ;  /* 0xcc0000003a077fae */ /* 0x0003e8000c921848 */
[----:B---3--:R-:W3:Y:S01]  /*33ed0*/  LDL.LU.64 R50, [R1+0x308] ;  /* 0x0003080001327983 */ /* 0x008ee20000300a00 */
[----:B----4-:R-:W-:-:S04]  /*33ee0*/  IMAD.WIDE R66, R2, 0x4, R66 ;  /* 0x0000000402427825 */ /* 0x010fc800078e0242 */
[C---:B------:R-:W-:Y:S01]  /*33ef0*/  IMAD.WIDE R26, R2.reuse, 0x4, R26 ;  /* 0x00000004021a7825 */ /* 0x040fe200078e021a */
[----:B------:R4:W-:Y:S03]  /*33f00*/  STL.64 [R1+0xe70], R66 ;  /* 0x000e704201007387 */ /* 0x0009e60000100a00 */
[C---:B------:R-:W-:Y:S01]  /*33f10*/  IMAD.WIDE R82, R2.reuse, 0x4, R236 ;  /* 0x0000000402527825 */ /* 0x040fe200078e02ec */
[----:B------:R4:W-:Y:S03]  /*33f20*/  STL.64 [R1+0xea0], R26 ;  /* 0x000ea01a01007387 */ /* 0x0009e60000100a00 */
[----:B------:R-:W-:Y:S01]  /*33f30*/  IMAD.WIDE R74, R2, 0x4, R244 ;  /* 0x00000004024a7825 */ /* 0x000fe200078e02f4 */
[----:B------:R-:W-:Y:S01]  /*33f40*/  LDGSTS.E [R10+-0x3fffc], desc[UR8][R66.64], !P2 ;  /* 0xc0004000420a7fae */ /* 0x000fe2000d121848 */
[----:B------:R-:W-:Y:S01]  /*33f50*/  IADD3 R11, R252, -0x197, RZ ;  /* 0xfffffe69fc0b7810 */ /* 0x000fe20007ffe0ff */
[----:B-1----:R-:W1:Y:S02]  /*33f60*/  LDC R59, c[0x0][0x230] ;  /* 0x00008c00ff3b7b82 */ /* 0x002e640000000800 */
[----:B------:R-:W-:Y:S04]  /*33f70*/  STL.64 [R1+0xed8], R82 ;  /* 0x000ed85201007387 */ /* 0x000fe80000100a00 */
[----:B------:R-:W-:Y:S02]  /*33f80*/  LDGSTS.E [R9+-0x3bffc], desc[UR8][R26.64], !P2 ;  /* 0xc40040001a097fae */ /* 0x000fe4000d121848 */
[----:B------:R-:W1:Y:S02]  /*33f90*/  LDC R58, c[0x0][0x230] ;  /* 0x00008c00ff3a7b82 */ /* 0x000e640000000800 */
[----:B----4-:R-:W4:Y:S04]  /*33fa0*/  LDL.LU.64 R66, [R1+0x300] ;  /* 0x0003000001427983 */ /* 0x010f280000300a00 */
[----:B------:R3:W-:Y:S02]  /*33fb0*/  STL.64 [R1+0xf10], R74 ;  /* 0x000f104a01007387 */ /* 0x0007e40000100a00 */
[----:B------:R-:W1:Y:S02]  /*33fc0*/  LDC R252, c[0x0][0x230] ;  /* 0x00008c00fffc7b82 */ /* 0x000e640000000800 */
[----:B------:R-:W4:Y:S04]  /*33fd0*/  LDL.LU.64 R26, [R1+0x2f8] ;  /* 0x0002f800011a7983 */ /* 0x000f280000300a00 */
        /* <DEDUP_REMOVED lines=11> */
[----:B------:R-:W-:-:S04]  /*34090*/  IMAD.WIDE R34, R2, 0x4, R34 ;  /* 0x0000000402227825 */ /* 0x000fc800078e0222 */
[C---:B--2---:R-:W-:Y:S01]  /*340a0*/  IMAD.WIDE R16, R2.reuse, 0x4, R16 ;  /* 0x0000000402107825 */ /* 0x044fe200078e0210 */
[----:B------:R2:W-:Y:S04]  /*340b0*/  STL.64 [R1+0xf80], R34 ;  /* 0x000f802201007387 */ /* 0x0005e80000100a00 */
[----:B------:R2:W-:Y:S01]  /*340c0*/  STL.64 [R1+0xfb8], R16 ;  /* 0x000fb81001007387 */ /* 0x0005e20000100a00 */
[----:B---3--:R-:W-:-:S03]  /*340d0*/  IMAD.WIDE R74, R2, 0x4, R50 ;  /* 0x00000004024a7825 */ /* 0x008fc600078e0232 */
[----:B-1----:R-:W3:Y:S04]  /*340e0*/  LDL.LU.64 R42, [R1+0x2e0] ;  /* 0x0002e000012a7983 */ /* 0x002ee80000300a00 */
[----:B------:R-:W-:Y:S04]  /*340f0*/  LDGSTS.E [R9+-0x3bff8], desc[UR8][R34.64], !P1 ;  /* 0xc400800022097fae */ /* 0x000fe8000c921848 */
[----:B------:R1:W-:Y:S04]  /*34100*/  STL.64 [R1+0xff0], R74 ;  /* 0x000ff04a01007387 */ /* 0x0003e80000100a00 */
[----:B------:R-:W-:Y:S04]  /*34110*/  LDGSTS.E [R8+-0x37ff8], desc[UR8][R16.64], !P1 ;  /* 0xc800800010087fae */ /* 0x000fe8000c921848 */
[----:B--2---:R-:W2:Y:S04]  /*34120*/  LDL.LU.64 R34, [R1+0x2d8] ;  /* 0x0002d80001227983 */ /* 0x004ea80000300a00 */
[----:B------:R-:W2:Y:S04]  /*34130*/  LDL.LU.64 R50, [R1+0x2d0] ;  /* 0x0002d00001327983 */ /* 0x000ea80000300a00 */
[----:B------:R-:W2:Y:S04]  /*34140*/  LDL.LU.64 R16, [R1+0x2c8] ;  /* 0x0002c80001107983 */ /* 0x000ea80000300a00 */
        /* <DEDUP_REMOVED lines=15> */
[----:B------:R-:W-:-:S03]  /*34240*/  VIADD R11, R59, 0xfffffe4b ;  /* 0xfffffe4b3b0b7836 */ /* 0x000fc60000000000 */
[----:B------:R-:W-:Y:S02]  /*34250*/  LDGSTS.E [R8+-0x37ff4], desc[UR8][R82.64], !P2 ;  /* 0xc800c00052087fae */ /* 0x000fe4000d121848 */
[----:B------:R-:W-:Y:S02]  /*34260*/  ISETP.GE.U32.AND P1, PT, R11, 0x7ffffe0c, PT ;  /* 0x7ffffe0c0b00780c */ /* 0x000fe40003f26070 */
[----:B------:R-:W-:Y:S01]  /*34270*/  IADD3 R11, R58, -0x1b6, RZ ;  /* 0xfffffe4a3a0b7810 */ /* 0x000fe20007ffe0ff */
[----:B------:R-:W-:Y:S03]  /*34280*/  LDGSTS.E [R7+-0x33ff4], desc[UR8][R74.64], !P2 ;  /* 0xcc00c0004a077fae */ /* 0x000fe6000d121848 */
[----:B------:R-:W-:Y:S01]  /*34290*/  ISETP.GE.U32.AND P2, PT, R11, 0x7ffffe0b, PT ;  /* 0x7ffffe0b0b00780c */ /* 0x000fe20003f46070 */
[----:B---3--:R-:W-:-:S05]  /*342a0*/  IMAD.WIDE R42, R2, 0x4, R42 ;  /* 0x00000004022a7825 */ /* 0x008fca00078e022a */
[----:B------:R3:W-:Y:S04]  /*342b0*/  STL.64 [R1+0x16c8], R42 ;  /* 0x0016c82a01007387 */ /* 0x0007e80000100a00 */
[----:B------:R-:W-:Y:S01]  /*342c0*/  LDGSTS.E [R10+-0x30000], desc[UR8][R42.64], !P1 ;  /* 0xd00000002a0a7fae */ /* 0x000fe2000c921848 */
[----:B--2---:R-:W-:-:S04]  /*342d0*/  IMAD.WIDE R34, R2, 0x4, R34 ;  /* 0x0000000402227825 */ /* 0x004fc800078e0222 */
[C---:B------:R-:W-:Y:S01]  /*342e0*/  IMAD.WIDE R50, R2.reuse, 0x4, R50 ;  /* 0x0000000402327825 */ /* 0x040fe200078e0232 */
[----:B------:R2:W-:Y:S03]  /*342f0*/  STL.64 [R1+0x16d0], R34 ;  /* 0x0016d02201007387 */ /* 0x0005e60000100a00 */
[C---:B------:R-:W-:Y:S01]  /*34300*/  IMAD.WIDE R16, R2.reuse, 0x4, R16 ;  /* 0x0000000402107825 */ /* 0x040fe200078e0210 */
[----:B------:R2:W-:Y:S04]  /*34310*/  STL.64 [R1+0x16d8], R50 ;  /* 0x0016d83201007387 */ /* 0x0005e80000100a00 */
[----:B---3--:R-:W3:Y:S04]  /*34320*/  LDL.LU.64 R42, [R1+0x2a0] ;  /* 0x0002a000012a7983 */ /* 0x008ee80000300a00 */
[----:B------:R-:W-:Y:S04]  /*34330*/  LDGSTS.E [R9+-0x2c000], desc[UR8][R34.64], !P1 ;  /* 0xd400000022097fae */ /* 0x000fe8000c921848 */
[----:B------:R4:W-:Y:S04]  /*34340*/  STL.64 [R1+0x16e0], R16 ;  /* 0x0016e01001007387 */ /* 0x0009e80000100a00 */
[----:B------:R-:W-:Y:S04]  /*34350*/  LDGSTS.E [R8+-0x28000], desc[UR8][R50.64], !P1 ;  /* 0xd800000032087fae */ /* 0x000fe8000c921848 */
[----:B--2---:R-:W2:Y:S04]  /*34360*/  LDL.LU.64 R34, [R1+0x298] ;  /* 0x0002980001227983 */ /* 0x004ea80000300a00 */
[----:B------:R-:W2:Y:S04]  /*34370*/  LDL.LU.64 R58, [R1+0x290] ;  /* 0x00029000013a7983 */ /* 0x000ea80000300a00 */
[----:B------:R-:W2:Y:S04]  /*34380*/  LDL.LU.64 R50, [R1+0x288] ;  /* 0x0002880001327983 */ /* 0x000ea80000300a00 */
[----:B------:R4:W-:Y:S01]  /*34390*/  LDGSTS.E [R7+-0x24000], desc[UR8][R16.64], !P1 ;  /* 0xdc00000010077fae */ /* 0x0009e2000c921848 */
[----:B-1----:R-:W-:-:S04]  /*343a0*/  IMAD.WIDE R66, R2, 0x4, R66 ;  /* 0x0000000402427825 */ /* 0x002fc800078e0242 */
[C---:B----4-:R-:W-:Y:S01]  /*343b0*/  IMAD.WIDE R26, R2.reuse, 0x4, R26 ;  /* 0x00000004021a7825 */ /* 0x050fe200078e021a */
[----:B------:R1:W-:Y:S01]  /*343c0*/  STL.64 [R1+0x16e8], R66 ;  /* 0x0016e84201007387 */ /* 0x0003e20000100a00 */
[----:B------:R-:W4:Y:S02]  /*343d0*/  LDC R17, c[0x0][0x230] ;  /* 0x00008c00ff117b82 */ /* 0x000f240000000800 */
[C---:B------:R-:W-:Y:S01]  /*343e0*/  IMAD.WIDE R82, R2.reuse, 0x4, R236 ;  /* 0x0000000402527825 */ /* 0x040fe200078e02ec */
[----:B------:R1:W-:Y:S03]  /*343f0*/  STL.64 [R1+0x16f0], R26 ;  /* 0x0016f01a01007387 */ /* 0x0003e60000100a00 */
[----:B------:R-:W-:Y:S01]  /*34400*/  IMAD.WIDE R74, R2, 0x4, R244 ;  /* 0x00000004024a7825 */ /* 0x000fe200078e02f4 */
[----:B------:R-:W-:Y:S01]  /*34410*/  LDGSTS.E [R10+-0x2fffc], desc[UR8][R66.64], !P2 ;  /* 0xd0004000420a7fae */ /* 0x000fe2000d121848 */
[----:B------:R-:W4:Y:S03]  /*34420*/  LDC R16, c[0x0][0x230] ;  /* 0x00008c00ff107b82 */ /* 0x000f260000000800 */
[----:B------:R2:W-:Y:S04]  /*34430*/  STL.64 [R1+0x16f8], R82 ;  /* 0x0016f85201007387 */ /* 0x0005e80000100a00 */
[----:B------:R-:W-:Y:S04]  /*34440*/  LDGSTS.E [R9+-0x2bffc], desc[UR8][R26.64], !P2 ;  /* 0xd40040001a097fae */ /* 0x000fe8000d121848 */
[----:B-1----:R-:W4:Y:S04]  /*34450*/  LDL.LU.64 R66, [R1+0x280] ;  /* 0x0002800001427983 */ /* 0x002f280000300a00 */
[----:B------:R1:W-:Y:S04]  /*34460*/  STL.64 [R1+0x1700], R74 ;  /* 0x0017004a01007387 */ /* 0x0003e80000100a00 */
[----:B------:R-:W4:Y:S04]  /*34470*/  LDL.LU.64 R26, [R1+0x278] ;  /* 0x00027800011a7983 */ /* 0x000f280000300a00 */
[----:B------:R-:W4:Y:S04]  /*34480*/  LDL.LU.64 R236, [R1+0x270] ;  /* 0x0002700001ec7983 */ /* 0x000f280000300a00 */
[----:B------:R-:W4:Y:S01]  /*34490*/  LDL.LU.64 R244, [R1+0x268] ;  /* 0x0002680001f47983 */ /* 0x000f220000300a00 */
[----:B------:R-:W-:-:S02]  /*344a0*/  VIADD R11, R252, 0xfffffe49 ;  /* 0xfffffe49fc0b7836 */ /* 0x000fc40000000000 */
[----:B------:R-:W4:Y:S01]  /*344b0*/  LDC R252, c[0x0][0x230] ;  /* 0x00008c00fffc7b82 */ /* 0x000f220000000800 */
[----:B------:R1:W-:Y:S02]  /*344c0*/  LDGSTS.E [R8+-0x27ffc], desc[UR8][R82.64], !P2 ;  /* 0xd800400052087fae */ /* 0x0003e4000d121848 */
[----:B------:R-:W-:Y:S01]  /*344d0*/  ISETP.GE.U32.AND P1, PT, R11, 0x7ffffe0a, PT ;  /* 0x7ffffe0a0b00780c */ /* 0x000fe20003f26070 */
[----:B------:R-:W-:Y:S01]  /*344e0*/  VIADD R11, R233, 0xfffffe48 ;  /* 0xfffffe48e90b7836 */ /* 0x000fe20000000000 */
[----:B------:R1:W-:Y:S04]  /*344f0*/  LDGSTS.E [R7+-0x23ffc], desc[UR8][R74.64], !P2 ;  /* 0xdc0040004a077fae */ /* 0x0003e8000d121848 */
[----:B------:R-:W-:Y:S01]  /*34500*/  ISETP.GE.U32.AND P2, PT, R11, 0x7ffffe09, PT ;  /* 0x7ffffe090b00780c */ /* 0x000fe20003f46070 */
[----:B---3--:R-:W-:-:S05]  /*34510*/  IMAD.WIDE R42, R2, 0x4, R42 ;  /* 0x00000004022a7825 */ /* 0x008fca00078e022a */
[----:B------:R-:W-:Y:S04]  /*34520*/  STL.64 [R1+0x1708], R42 ;  /* 0x0017082a01007387 */ /* 0x000fe80000100a00 */
[----:B------:R-:W-:Y:S01]  /*34530*/  LDGSTS.E [R10+-0x2fff8], desc[UR8][R42.64], !P1 ;  /* 0xd00080002a0a7fae */ /* 0x000fe2000c921848 */
[----:B--2---:R-:W-:-:S04]  /*34540*/  IMAD.WIDE R34, R2, 0x4, R34 ;  /* 0x0000000402227825 */ /* 0x004fc800078e0222 */
[C---:B-1----:R-:W-:Y:S01]  /*34550*/  IMAD.WIDE R82, R2.reuse, 0x4, R58 ;  /* 0x0000000402527825 */ /* 0x042fe200078e023a */
[----:B------:R1:W-:Y:S03]  /*34560*/  STL.64 [R1+0x1710], R34 ;  /* 0x0017102201007387 */ /* 0x0003e60000100a00 */
[C---:B------:R-:W-:Y:S01]  /*34570*/  IMAD.WIDE R74, R2.reuse, 0x4, R50 ;  /* 0x00000004024a7825 */ /* 0x040fe200078e0232 */
[----:B------:R-:W-:Y:S04]  /*34580*/  STL.64 [R1+0x1718], R82 ;  /* 0x0017185201007387 */ /* 0x000fe80000100a00 */
[----:B------:R-:W2:Y:S04]  /*34590*/  LDL.LU.64 R58, [R1+0x260] ;  /* 0x00026000013a7983 */ /* 0x000ea80000300a00 */
[----:B------:R3:W-:Y:S04]  /*345a0*/  STL.64 [R1+0x1720], R74 ;  /* 0x0017204a01007387 */ /* 0x0007e80000100a00 */
[----:B------:R-:W-:Y:S04]  /*345b0*/  LDGSTS.E [R9+-0x2bff8], desc[UR8][R34.64], !P1 ;  /* 0xd400800022097fae */ /* 0x000fe8000c921848 */
[----:B------:R-:W2:Y:S04]  /*345c0*/  LDL.LU.64 R50, [R1+0x258] ;  /* 0x0002580001327983 */ /* 0x000ea80000300a00 */
[----:B------:R-:W-:Y:S04]  /*345d0*/  LDGSTS.E [R8+-0x27ff8], desc[UR8][R82.64], !P1 ;  /* 0xd800800052087fae */ /* 0x000fe8000c921848 */
[----:B-1----:R-:W2:Y:S04]  /*345e0*/  LDL.LU.64 R34, [R1+0x250] ;  /* 0x0002500001227983 */ /* 0x002ea80000300a00 */
[----:B------:R-:W2:Y:S04]  /*345f0*/  LDL.LU.64 R42, [R1+0x248] ;  /* 0x00024800012a7983 */ /* 0x000ea80000300a00 */
[----:B------:R3:W-:Y:S01]  /*34600*/  LDGSTS.E [R7+-0x23ff8], desc[UR8][R74.64], !P1 ;  /* 0xdc0080004a077fae */ /* 0x0007e2000c921848 */
[----:B----4-:R-:W-:-:S04]  /*34610*/  IMAD.WIDE R26, R2, 0x4, R26 ;  /* 0x00000004021a7825 */ /* 0x010fc800078e021a */
[----:B---3--:R-:W-:-:S04]  /*34620*/  IMAD.WIDE R74, R2, 0x4, R66 ;  /* 0x00000004024a7825 */ /* 0x008fc800078e0242 */
[C---:B------:R-:W-:Y:S01]  /*34630*/  IMAD.WIDE R82, R2.reuse, 0x4, R236 ;  /* 0x0000000402527825 */ /* 0x040fe200078e02ec */
[----:B------:R1:W-:Y:S03]  /*34640*/  STL.64 [R1+0x1728], R74 ;  /* 0x0017284a01007387 */ /* 0x0003e60000100a00 */
[----:B------:R-:W-:Y:S01]  /*34650*/  IMAD.WIDE R66, R2, 0x4, R244 ;  /* 0x0000000402427825 */ /* 0x000fe200078e02f4 */
[----:B------:R3:W-:Y:S04]  /*34660*/  STL.64 [R1+0x1730], R26 ;  /* 0x0017301a01007387 */ /* 0x0007e80000100a00 */
[----:B------:R-:W-:Y:S04]  /*34670*/  LDGSTS.E [R9+-0x2fff4], desc[UR8][R74.64], !P2 ;  /* 0xd000c0004a097fae */ /* 0x000fe8000d121848 */
[----:B------:R-:W-:Y:S04]  /*34680*/  STL.64 [R1+0x1738], R82 ;  /* 0x0017385201007387 */ /* 0x000fe80000100a00 */
[----:B------:R-:W-:Y:S04]  /*34690*/  LDGSTS.E [R8+-0x2bff4], desc[UR8][R26.64], !P2 ;  /* 0xd400c0001a087fae */ /* 0x000fe8000d121848 */
[----:B-1----:R-:W4:Y:S04]  /*346a0*/  LDL.LU.64 R74, [R1+0x240] ;  /* 0x00024000014a7983 */ /* 0x002f280000300a00 */
[----:B------:R1:W-:Y:S04]  /*346b0*/  STL.64 [R1+0x1740], R66 ;  /* 0x0017404201007387 */ /* 0x0003e80000100a00 */
[----:B---3--:R-:W3:Y:S04]  /*346c0*/  LDL.LU.64 R26, [R1+0x238] ;  /* 0x00023800011a7983 */ /* 0x008ee80000300a00 */
[----:B------:R-:W3:Y:S04]  /*346d0*/  LDL.LU.64 R236, [R1+0x230] ;  /* 0x0002300001ec7983 */ /* 0x000ee80000300a00 */
[----:B------:R-:W3:Y:S01]  /*346e0*/  LDL.LU.64 R244, [R1+0x228] ;  /* 0x0002280001f47983 */ /* 0x000ee20000300a00 */
[----:B------:R-:W-:Y:S01]  /*346f0*/  IADD3 R10, R17, -0x199, RZ ;  /* 0xfffffe67110a7810 */ /* 0x000fe20007ffe0ff */
[----:B------:R-:W-:-:S03]  /*34700*/  VIADD R12, R12, 0x100000 ;  /* 0x001000000c0c7836 */ /* 0x000fc60000000000 */
[----:B------:R-:W-:Y:S01]  /*34710*/  ISETP.GE.U32.AND P1, PT, R10, 0x7ffffe28, PT ;  /* 0x7ffffe280a00780c */ /* 0x000fe20003f26070 */
[----:B------:R-:W-:Y:S01]  /*34720*/  VIADD R17, R252, 0xfffffe66 ;  /* 0xfffffe66fc117836 */ /* 0x000fe20000000000 */
[----:B------:R1:W-:Y:S01]  /*34730*/  LDGSTS.E [R12+-0x27ff4], desc[UR8][R82.64], !P2 ;  /* 0xd800c000520c7fae */ /* 0x0003e2000d121848 */
[C---:B------:R-:W-:Y:S01]  /*34740*/  IADD3 R252, R13.reuse, 0x100000, RZ ;  /* 0x001000000dfc7810 */ /* 0x040fe20007ffe0ff */
[----:B------:R-:W-:Y:S02]  /*34750*/  VIADD R233, R13, 0x100000 ;  /* 0x001000000de97836 */ /* 0x000fe40000000000 */
[----:B------:R1:W-:Y:S01]  /*34760*/  LDGSTS.E [R7+-0x23ff4], desc[UR8][R66.64], !P2 ;  /* 0xdc00c00042077fae */ /* 0x0003e2000d121848 */
[----:B------:R-:W-:Y:S01]  /*34770*/  ISETP.GE.U32.AND P2, PT, R17, 0x7ffffe27, PT ;  /* 0x7ffffe271100780c */ /* 0x000fe20003f46070 */
[----:B------:R-:W-:Y:S01]  /*34780*/  VIADD R16, R16, 0xfffffe65 ;  /* 0xfffffe6510107836 */ /* 0x000fe20000000000 */
[----:B------:R-:W3:Y:S01]  /*34790*/  LDC R17, c[0x0][0x230] ;  /* 0x00008c00ff117b82 */ /* 0x000ee20000000800 */
[C---:B-1----:R-:W-:Y:S01]  /*347a0*/  VIADD R12, R13.reuse, 0x100000 ;  /* 0x001000000d0c7836 */ /* 0x042fe20000000000 */
[----:B------:R-:W-:-:S06]  /*347b0*/  IADD3 R7, R13, 0x100000, RZ ;  /* 0x001000000d077810 */ /* 0x000fcc0007ffe0ff */
[----:B------:R-:W1:Y:S01]  /*347c0*/  LDC R66, c[0x0][0x230] ;  /* 0x00008c00ff427b82 */ /* 0x000e620000000800 */
[----:B--2---:R-:W-:-:S05]  /*347d0*/  IMAD.WIDE R8, R2, 0x4, R58 ;  /* 0x0000000402087825 */ /* 0x004fca00078e023a */
[----:B------:R-:W-:Y:S01]  /*347e0*/  LDGSTS.E [R252+-0x40000], desc[UR8][R8.64], !P1 ;  /* 0xc000000008fc7fae */ /* 0x000fe2000c921848 */
[----:B------:R-:W-:-:S03]  /*347f0*/  IMAD.WIDE R10, R2, 0x4, R50 ;  /* 0x00000004020a7825 */ /* 0x000fc600078e0232 */
[----:B------:R-:W2:Y:S04]  /*34800*/  LDL.LU.64 R50, [R1+0x220] ;  /* 0x0002200001327983 */ /* 0x000ea80000300a00 */
[----:B------:R-:W-:Y:S01]  /*34810*/  LDGSTS.E [R233+-0x3c000], desc[UR8][R10.64], !P1 ;  /* 0xc40000000ae97fae */ /* 0x000fe2000c921848 */
[----:B------:R-:W-:-:S04]  /*34820*/  IMAD.WIDE R34, R2, 0x4, R34 ;  /* 0x0000000402227825 */ /* 0x000fc800078e0222 */
[C---:B------:R-:W-:Y:S01]  /*34830*/  IMAD.WIDE R82, R2.reuse, 0x4, R42 ;  /* 0x0000000402527825 */ /* 0x040fe200078e022a */
[----:B------:R-:W-:Y:S04]  /*34840*/  LDGSTS.E [R12+-0x38000], desc[UR8][R34.64], !P1 ;  /* 0xc8000000220c7fae */ /* 0x000fe8000c921848 */
[----:B------:R-:W2:Y:S04]  /*34850*/  LDL.LU.64 R42, [R1+0x218] ;  /* 0x00021800012a7983 */ /* 0x000ea80000300a00 */
[----:B------:R1:W-:Y:S04]  /*34860*/  STL.64 [R1+0xe08], R34 ;  /* 0x000e082201007387 */ /* 0x0003e80000100a00 */
[----:B------:R3:W-:Y:S04]  /*34870*/  STL.64 [R1+0xe20], R82 ;  /* 0x000e205201007387 */ /* 0x0007e80000100a00 */
[----:B------:R-:W2:Y:S04]  /*34880*/  LDL.LU.64 R58, [R1+0x210] ;  /* 0x00021000013a7983 */ /* 0x000ea80000300a00 */
[----:B-1----:R-:W2:Y:S04]  /*34890*/  LDL.LU.64 R34, [R1+0x208] ;  /* 0x0002080001227983 */ /* 0x002ea80000300a00 */
[----:B------:R1:W-:Y:S01]  /*348a0*/  LDGSTS.E [R7+-0x34000], desc[UR8][R82.64], !P1 ;  /* 0xcc00000052077fae */ /* 0x0003e2000c921848 */
[----:B----4-:R-:W-:-:S04]  /*348b0*/  IMAD.WIDE R74, R2, 0x4, R74 ;  /* 0x00000004024a7825 */ /* 0x010fc800078e024a */
[C---:B---3--:R-:W-:Y:S01]  /*348c0*/  IMAD.WIDE R26, R2.reuse, 0x4, R26 ;  /* 0x00000004021a7825 */ /* 0x048fe200078e021a */
[----:B------:R3:W-:Y:S03]  /*348d0*/  STL.64 [R1+0xe40], R74 ;  /* 0x000e404a01007387 */ /* 0x0007e60000100a00 */
[C---:B------:R-:W-:Y:S01]  /*348e0*/  IMAD.WIDE R90, R2.reuse, 0x4, R236 ;  /* 0x00000004025a7825 */ /* 0x040fe200078e02ec */
[----:B------:R4:W-:Y:S03]  /*348f0*/  STL.64 [R1+0xe68], R26 ;  /* 0x000e681a01007387 */ /* 0x0009e60000100a00 */
[----:B-1----:R-:W-:Y:S01]  /*34900*/  IMAD.WIDE R82, R2, 0x4, R244 ;  /* 0x0000000402527825 */ /* 0x002fe200078e02f4 */
[----:B------:R-:W-:Y:S04]  /*34910*/  LDGSTS.E [R252+-0x3fffc], desc[UR8][R74.64], !P2 ;  /* 0xc00040004afc7fae */ /* 0x000fe8000d121848 */
[----:B------:R-:W-:Y:S04]  /*34920*/  STL.64 [R1+0xe98], R90 ;  /* 0x000e985a01007387 */ /* 0x000fe80000100a00 */
[----:B------:R-:W-:Y:S04]  /*34930*/  LDGSTS.E [R233+-0x3bffc], desc[UR8][R26.64], !P2 ;  /* 0xc40040001ae97fae */ /* 0x000fe8000d121848 */
[----:B---3--:R-:W3:Y:S04]  /*34940*/  LDL.LU.64 R74, [R1+0x200] ;  /* 0x00020000014a7983 */ /* 0x008ee80000300a00 */
[----:B------:R-:W-:Y:S04]  /*34950*/  STL.64 [R1+0xed0], R82 ;  /* 0x000ed05201007387 */ /* 0x000fe80000100a00 */
[----:B----4-:R-:W4:Y:S04]  /*34960*/  LDL.LU.64 R26, [R1+0x1f8] ;  /* 0x0001f800011a7983 */ /* 0x010f280000300a00 */
[----:B------:R-:W4:Y:S04]  /*34970*/  LDL.LU.64 R236, [R1+0x1f0] ;  /* 0x0001f00001ec7983 */ /* 0x000f280000300a00 */
[----:B------:R-:W4:Y:S01]  /*34980*/  LDL.LU.64 R244, [R1+0x1e8] ;  /* 0x0001e80001f47983 */ /* 0x000f220000300a00 */
[----:B------:R-:W-:Y:S01]  /*34990*/  ISETP.GE.U32.AND P1, PT, R16, 0x7ffffe26, PT ;  /* 0x7ffffe261000780c */ /* 0x000fe20003f26070 */
[----:B------:R-:W-:Y:S01]  /*349a0*/  VIADD R66, R66, 0xfffffe64 ;  /* 0xfffffe6442427836 */ /* 0x000fe20000000000 */
[----:B------:R-:W-:Y:S01]  /*349b0*/  IADD3 R17, R17, -0x1b9, RZ ;  /* 0xfffffe4711117810 */ /* 0x000fe20007ffe0ff */
[----:B------:R-:W-:Y:S01]  /*349c0*/  LDGSTS.E [R12+-0x37ffc], desc[UR8][R90.64], !P2 ;  /* 0xc80040005a0c7fae */ /* 0x000fe2000d121848 */
[----:B------:R-:W1:Y:S03]  /*349d0*/  LDC R16, c[0x0][0x230] ;  /* 0x00008c00ff107b82 */ /* 0x000e660000000800 */
[----:B------:R-:W-:Y:S01]  /*349e0*/  LDGSTS.E [R7+-0x33ffc], desc[UR8][R82.64], !P2 ;  /* 0xcc00400052077fae */ /* 0x000fe2000d121848 */
[----:B------:R-:W-:Y:S01]  /*349f0*/  ISETP.GE.U32.AND P2, PT, R66, 0x7ffffe25, PT ;  /* 0x7ffffe254200780c */ /* 0x000fe20003f46070 */
[----:B--2---:R-:W-:-:S05]  /*34a00*/  IMAD.WIDE R50, R2, 0x4, R50 ;  /* 0x0000000402327825 */ /* 0x004fca00078e0232 */
[----:B------:R2:W-:Y:S04]  /*34a10*/  STL.64 [R1+0xf08], R50 ;  /* 0x000f083201007387 */ /* 0x0005e80000100a00 */
[----:B------:R-:W-:Y:S01]  /*34a20*/  LDGSTS.E [R252+-0x3fff8], desc[UR8][R50.64], !P1 ;  /* 0xc000800032fc7fae */ /* 0x000fe2000c921848 */
[----:B------:R-:W-:-:S05]  /*34a30*/  IMAD.WIDE R42, R2, 0x4, R42 ;  /* 0x00000004022a7825 */ /* 0x000fca00078e022a */
[----:B------:R1:W-:Y:S04]  /*34a40*/  STL.64 [R1+0xf40], R42 ;  /* 0x000f402a01007387 */ /* 0x0003e80000100a00 */
[----:B------:R-:W-:Y:S01]  /*34a50*/  LDGSTS.E [R233+-0x3bff8], desc[UR8][R42.64], !P1 ;  /* 0xc40080002ae97fae */ /* 0x000fe2000c921848 */
[----:B------:R-:W-:-:S04]  /*34a60*/  IMAD.WIDE R58, R2, 0x4, R58 ;  /* 0x00000004023a7825 */ /* 0x000fc800078e023a */
[C---:B------:R-:W-:Y:S01]  /*34a70*/  IMAD.WIDE R34, R2.reuse, 0x4, R34 ;  /* 0x0000000402227825 */ /* 0x040fe200078e0222 */
[----:B------:R1:W-:Y:S04]  /*34a80*/  STL.64 [R1+0xf78], R58 ;  /* 0x000f783a01007387 */ /* 0x0003e80000100a00 */
[----:B--2---:R-:W2:Y:S04]  /*34a90*/  LDL.LU.64 R50, [R1+0x1e0] ;  /* 0x0001e00001327983 */ /* 0x004ea80000300a00 */
[----:B------:R1:W-:Y:S04]  /*34aa0*/  STL.64 [R1+0xfb0], R34 ;  /* 0x000fb02201007387 */ /* 0x0003e80000100a00 */
[----:B-1----:R-:W2:Y:S04]  /*34ab0*/  LDL.LU.64 R42, [R1+0x1d8] ;  /* 0x0001d800012a7983 */ /* 0x002ea80000300a00 */
[----:B------:R-:W2:Y:S04]  /*34ac0*/  LDL.LU.64 R66, [R1+0x1d0] ;  /* 0x0001d00001427983 */ /* 0x000ea80000300a00 */
[----:B------:R-:W-:Y:S04]  /*34ad0*/  LDGSTS.E [R12+-0x37ff8], desc[UR8][R58.64], !P1 ;  /* 0xc80080003a0c7fae */ /* 0x000fe8000c921848 */
[----:B------:R1:W-:Y:S04]  /*34ae0*/  LDGSTS.E [R7+-0x33ff8], desc[UR8][R34.64], !P1 ;  /* 0xcc00800022077fae */ /* 0x0003e8000c921848 */
[----:B------:R-:W2:Y:S01]  /*34af0*/  LDL.LU.64 R58, [R1+0x1c8] ;  /* 0x0001c800013a7983 */ /* 0x000ea20000300a00 */
[----:B-1----:R-:W1:Y:S01]  /*34b00*/  LDC R34, c[0x0][0x230] ;  /* 0x00008c00ff227b82 */ /* 0x002e620000000800 */
[----:B---3--:R-:W-:-:S04]  /*34b10*/  IMAD.WIDE R90, R2, 0x4, R74 ;  /* 0x00000004025a7825 */ /* 0x008fc800078e024a */
[C---:B----4-:R-:W-:Y:S01]  /*34b20*/  IMAD.WIDE R82, R2.reuse, 0x4, R26 ;  /* 0x0000000402527825 */ /* 0x050fe200078e021a */
[----:B------:R-:W-:Y:S03]  /*34b30*/  STL.64 [R1+0xfe8], R90 ;  /* 0x000fe85a01007387 */ /* 0x000fe60000100a00 */
[C---:B------:R-:W-:Y:S01]  /*34b40*/  IMAD.WIDE R74, R2.reuse, 0x4, R236 ;  /* 0x00000004024a7825 */ /* 0x040fe200078e02ec */
[----:B------:R-:W-:Y:S03]  /*34b50*/  STL.64 [R1+0x1020], R82 ;  /* 0x0010205201007387 */ /* 0x000fe60000100a00 */
[----:B------:R-:W-:Y:S01]  /*34b60*/  IMAD.WIDE R26, R2, 0x4, R244 ;  /* 0x00000004021a7825 */ /* 0x000fe200078e02f4 */
[----:B------:R3:W-:Y:S04]  /*34b70*/  STL.64 [R1+0x13b8], R74 ;  /* 0x0013b84a01007387 */ /* 0x0007e80000100a00 */
[----:B------:R-:W4:Y:S04]  /*34b80*/  LDL.LU.64 R236, [R1+0x1c0] ;  /* 0x0001c00001ec7983 */ /* 0x000f280000300a00 */
[----:B------:R1:W-:Y:S04]  /*34b90*/  STL.64 [R1+0x13c0], R26 ;  /* 0x0013c01a01007387 */ /* 0x0003e80000100a00 */
[----:B------:R-:W4:Y:S04]  /*34ba0*/  LDL.LU.64 R244, [R1+0x1b8] ;  /* 0x0001b80001f47983 */ /* 0x000f280000300a00 */
[----:B------:R2:W-:Y:S04]  /*34bb0*/  LDGSTS.E [R252+-0x3fff4], desc[UR8][R90.64], !P2 ;  /* 0xc000c0005afc7fae */ /* 0x0005e8000d121848 */
[----:B------:R2:W-:Y:S01]  /*34bc0*/  LDGSTS.E [R233+-0x3bff4], desc[UR8][R82.64], !P2 ;  /* 0xc400c00052e97fae */ /* 0x0005e2000d121848 */
[----:B------:R-:W-:-:S02]  /*34bd0*/  ISETP.GE.U32.AND P1, PT, R17, 0x7ffffe08, PT ;  /* 0x7ffffe081100780c */ /* 0x000fc40003f26070 */
[----:B------:R-:W4:Y:S01]  /*34be0*/  LDC R17, c[0x0][0x230] ;  /* 0x00008c00ff117b82 */ /* 0x000f220000000800 */
[----:B------:R-:W-:Y:S04]  /*34bf0*/  LDGSTS.E [R12+-0x37ff4], desc[UR8][R74.64], !P2 ;  /* 0xc800c0004a0c7fae */ /* 0x000fe8000d121848 */
[----:B------:R-:W-:Y:S04]  /*34c00*/  LDGSTS.E [R7+-0x33ff4], desc[UR8][R26.64], !P2 ;  /* 0xcc00c0001a077fae */ /* 0x000fe8000d121848 */
[----:B---3--:R-:W3:Y:S04]  /*34c10*/  LDL.LU.64 R74, [R1+0x1b0] ;  /* 0x0001b000014a7983 */ /* 0x008ee80000300a00 */
[----:B-1----:R-:W3:Y:S01]  /*34c20*/  LDL.LU.64 R26, [R1+0x1a8] ;  /* 0x0001a800011a7983 */ /* 0x002ee20000300a00 */
[----:B--2---:R-:W-:-:S04]  /*34c30*/  IMAD.WIDE R50, R2, 0x4, R50 ;  /* 0x0000000402327825 */ /* 0x004fc800078e0232 */
[C---:B------:R-:W-:Y:S01]  /*34c40*/  IMAD.WIDE R42, R2.reuse, 0x4, R42 ;  /* 0x00000004022a7825 */ /* 0x040fe200078e022a */
[----:B------:R1:W-:Y:S03]  /*34c50*/  STL.64 [R1+0x1748], R50 ;  /* 0x0017483201007387 */ /* 0x0003e60000100a00 */
[C---:B------:R-:W-:Y:S01]  /*34c60*/  IMAD.WIDE R90, R2.reuse, 0x4, R66 ;  /* 0x00000004025a7825 */ /* 0x040fe200078e0242 */
[----:B------:R2:W-:Y:S04]  /*34c70*/  STL.64 [R1+0x1750], R42 ;  /* 0x0017502a01007387 */ /* 0x0005e80000100a00 */
[----:B------:R-:W3:Y:S04]  /*34c80*/  LDL.LU.64 R66, [R1+0x1a0] ;  /* 0x0001a00001427983 */ /* 0x000ee80000300a00 */
[----:B------:R-:W-:Y:S04]  /*34c90*/  STL.64 [R1+0x1758], R90 ;  /* 0x0017585a01007387 */ /* 0x000fe80000100a00 */
[----:B------:R-:W-:Y:S01]  /*34ca0*/  LDGSTS.E [R252+-0x30000], desc[UR8][R50.64], !P1 ;  /* 0xd000000032fc7fae */ /* 0x000fe2000c921848 */
[----:B------:R-:W-:-:S03]  /*34cb0*/  IMAD.WIDE R82, R2, 0x4, R58 ;  /* 0x0000000402527825 */ /* 0x000fc600078e023a */
[----:B------:R-:W-:Y:S04]  /*34cc0*/  LDGSTS.E [R233+-0x2c000], desc[UR8][R42.64], !P1 ;  /* 0xd40000002ae97fae */ /* 0x000fe8000c921848 */
[----:B------:R-:W3:Y:S04]  /*34cd0*/  LDL.LU.64 R58, [R1+0x198] ;  /* 0x00019800013a7983 */ /* 0x000ee80000300a00 */
[----:B------:R4:W-:Y:S04]  /*34ce0*/  STL.64 [R1+0x1760], R82 ;  /* 0x0017605201007387 */ /* 0x0009e80000100a00 */
[----:B-1----:R-:W3:Y:S04]  /*34cf0*/  LDL.LU.64 R50, [R1+0x190] ;  /* 0x0001900001327983 */ /* 0x002ee80000300a00 */
[----:B--2---:R-:W2:Y:S04]  /*34d00*/  LDL.LU.64 R42, [R1+0x188] ;  /* 0x00018800012a7983 */ /* 0x004ea80000300a00 */
[----:B------:R-:W-:Y:S04]  /*34d10*/  LDGSTS.E [R12+-0x28000], desc[UR8][R90.64], !P1 ;  /* 0xd80000005a0c7fae */ /* 0x000fe8000c921848 */
[----:B------:R1:W-:Y:S01]  /*34d20*/  LDGSTS.E [R7+-0x24000], desc[UR8][R82.64], !P1 ;  /* 0xdc00000052077fae */ /* 0x0003e2000c921848 */
[----:B----4-:R-:W-:-:S04]  /*34d30*/  IMAD.WIDE R98, R2, 0x4, R236 ;  /* 0x0000000402627825 */ /* 0x010fc800078e02ec */
[----:B-1----:R-:W-:Y:S02]  /*34d40*/  VIADD R82, R34, 0xfffffe45 ;  /* 0xfffffe4522527836 */ /* 0x002fe40000000000 */
[----:B------:R-:W4:Y:S01]  /*34d50*/  LDL.LU.64 R34, [R1+0x180] ;  /* 0x0001800001227983 */ /* 0x000f220000300a00 */
[----:B------:R-:W-:-:S03]  /*34d60*/  IMAD.WIDE R90, R2, 0x4, R244 ;  /* 0x00000004025a7825 */ /* 0x000fc600078e02f4 */
[----:B------:R-:W4:Y:S04]  /*34d70*/  LDL.LU.64 R236, [R1+0x178] ;  /* 0x0001780001ec7983 */ /* 0x000f280000300a00 */
[----:B------:R-:W-:Y:S04]  /*34d80*/  STL.64 [R1+0x1768], R98 ;  /* 0x0017686201007387 */ /* 0x000fe80000100a00 */
[----:B------:R-:W4:Y:S01]  /*34d90*/  LDL.LU.64 R244, [R1+0x170] ;  /* 0x0001700001f47983 */ /* 0x000f220000300a00 */
[----:B------:R-:W-:-:S05]  /*34da0*/  VIADD R16, R16, 0xfffffe46 ;  /* 0xfffffe4610107836 */ /* 0x000fca0000000000 */
[----:B------:R-:W-:Y:S02]  /*34db0*/  ISETP.GE.U32.AND P2, PT, R16, 0x7ffffe07, PT ;  /* 0x7ffffe071000780c */ /* 0x000fe40003f46070 */
[----:B------:R-:W1:Y:S01]  /*34dc0*/  LDC R16, c[0x0][0x230] ;  /* 0x00008c00ff107b82 */ /* 0x000e620000000800 */
[----:B------:R-:W-:Y:S01]  /*34dd0*/  STL.64 [R1+0x1770], R90 ;  /* 0x0017705a01007387 */ /* 0x000fe20000100a00 */
[----:B---3--:R-:W-:-:S04]  /*34de0*/  IMAD.WIDE R74, R2, 0x4, R74 ;  /* 0x00000004024a7825 */ /* 0x008fc800078e024a */
[----:B------:R-:W-:-:S05]  /*34df0*/  IMAD.WIDE R26, R2, 0x4, R26 ;  /* 0x00000004021a7825 */ /* 0x000fca00078e021a */
[----:B------:R-:W-:Y:S01]  /*34e00*/  LDGSTS.E [R252+-0x2fffc], desc[UR8][R98.64], !P2 ;  /* 0xd000400062fc7fae */ /* 0x000fe2000d121848 */
[----:B------:R-:W-:-:S03]  /*34e10*/  IADD3 R17, R17, -0x1bc, RZ ;  /* 0xfffffe4411117810 */ /* 0x000fc60007ffe0ff */
[----:B------:R-:W-:Y:S01]  /*34e20*/  LDGSTS.E [R233+-0x2bffc], desc[UR8][R90.64], !P2 ;  /* 0xd40040005ae97fae */ /* 0x000fe2000d121848 */
[----:B------:R-:W-:-:S03]  /*34e30*/  ISETP.GE.U32.AND P1, PT, R82, 0x7ffffe06, PT ;  /* 0x7ffffe065200780c */ /* 0x000fc60003f26070 */
[----:B------:R-:W-:Y:S04]  /*34e40*/  STL.64 [R1+0x1778], R74 ;  /* 0x0017784a01007387 */ /* 0x000fe80000100a00 */
[----:B------:R-:W-:Y:S04]  /*34e50*/  LDGSTS.E [R12+-0x27ffc], desc[UR8][R74.64], !P2 ;  /* 0xd80040004a0c7fae */ /* 0x000fe8000d121848 */
[----:B------:R3:W-:Y:S04]  /*34e60*/  STL.64 [R1+0x1780], R26 ;  /* 0x0017801a01007387 */ /* 0x0007e80000100a00 */
[----:B------:R3:W-:Y:S01]  /*34e70*/  LDGSTS.E [R7+-0x23ffc], desc[UR8][R26.64], !P2 ;  /* 0xdc0040001a077fae */ /* 0x0007e2000d121848 */
[----:B------:R-:W-:-:S02]  /*34e80*/  ISETP.GE.U32.AND P2, PT, R17, 0x7ffffe05, PT ;  /* 0x7ffffe051100780c */ /* 0x000fc40003f46070 */
[----:B------:R-:W1:Y:S08]  /*34e90*/  LDC R17, c[0x0][0x230] ;  /* 0x00008c00ff117b82 */ /* 0x000e700000000800 */
[----:B---3--:R-:W3:Y:S01]  /*34ea0*/  LDC R26, c[0x0][0x230] ;  /* 0x00008c00ff1a7b82 */ /* 0x008ee20000000800 */
[----:B-1----:R-:W-:Y:S02]  /*34eb0*/  VIADD R16, R16, 0xfffffe63 ;  /* 0xfffffe6310107836 */ /* 0x002fe40000000000 */
[----:B------:R-:W-:-:S02]  /*34ec0*/  VIADD R27, R13, 0x100000 ;  /* 0x001000000d1b7836 */ /* 0x000fc40000000000 */
[----:B------:R-:W-:-:S04]  /*34ed0*/  IMAD.WIDE R230, R2, 0x4, R230 ;  /* 0x0000000402e67825 */ /* 0x000fc800078e02e6 */
[----:B------:R-:W-:-:S04]  /*34ee0*/  IMAD.WIDE R170, R2, 0x4, R170 ;  /* 0x0000000402aa7825 */ /* 0x000fc800078e02aa */
[----:B------:R-:W-:-:S04]  /*34ef0*/  IMAD.WIDE R164, R2, 0x4, R164 ;  /* 0x0000000402a47825 */ /* 0x000fc800078e02a4 */
[----:B------:R-:W-:-:S04]  /*34f00*/  IMAD.WIDE R166, R2, 0x4, R166 ;  /* 0x0000000402a67825 */ /* 0x000fc800078e02a6 */
[----:B------:R-:W-:Y:S01]  /*34f10*/  IMAD.WIDE R168, R2, 0x4, R168 ;  /* 0x0000000402a87825 */ /* 0x000fe200078e02a8 */
[----:B---3--:R-:W-:-:S03]  /*34f20*/  IADD3 R26, R26, -0x19e, RZ ;  /* 0xfffffe621a1a7810 */ /* 0x008fc60007ffe0ff */
[----:B------:R-:W-:Y:S02]  /*34f30*/  VIADD R17, R17, 0xfffffe61 ;  /* 0xfffffe6111117836 */ /* 0x000fe40000000000 */
        /* <DEDUP_REMOVED lines=17> */
[----:B------:R-:W-:-:S05]  /*35050*/  IMAD.WIDE R66, R2, 0x4, R66 ;  /* 0x0000000402427825 */ /* 0x000fca00078e0242 */
[----:B------:R-:W-:Y:S04]  /*35060*/  LDGSTS.E [R252+-0x2fff8], desc[UR8][R66.64], !P1 ;  /* 0xd000800042fc7fae */ /* 0x000fe8000c921848 */
[----:B------:R-:W-:Y:S01]  /*35070*/  STL.64 [R1+0x1788], R66 ;  /* 0x0017884201007387 */ /* 0x000fe20000100a00 */
[----:B------:R-:W-:-:S05]  /*35080*/  IMAD.WIDE R58, R2, 0x4, R58 ;  /* 0x00000004023a7825 */ /* 0x000fca00078e023a */
[----:B------:R-:W-:Y:S01]  /*35090*/  LDGSTS.E [R233+-0x2bff8], desc[UR8][R58.64], !P1 ;  /* 0xd40080003ae97fae */ /* 0x000fe2000c921848 */
[----:B------:R-:W-:-:S04]  /*350a0*/  IMAD.WIDE R50, R2, 0x4, R50 ;  /* 0x0000000402327825 */ /* 0x000fc800078e0232 */
[----:B--2---:R-:W-:Y:S01]  /*350b0*/  IMAD.WIDE R42, R2, 0x4, R42 ;  /* 0x00000004022a7825 */ /* 0x004fe200078e022a */
[----:B------:R-:W-:Y:S04]  /*350c0*/  STL.64 [R1+0x1790], R58 ;  /* 0x0017903a01007387 */ /* 0x000fe80000100a00 */
[----:B------:R-:W-:Y:S04]  /*350d0*/  LDGSTS.E [R12+-0x27ff8], desc[UR8][R50.64], !P1 ;  /* 0xd8008000320c7fae */ /* 0x000fe8000c921848 */
[----:B------:R-:W-:Y:S04]  /*350e0*/  STL.64 [R1+0x1798], R50 ;  /* 0x0017983201007387 */ /* 0x000fe80000100a00 */
[----:B------:R4:W-:Y:S01]  /*350f0*/  LDGSTS.E [R7+-0x23ff8], desc[UR8][R42.64], !P1 ;  /* 0xdc0080002a077fae */ /* 0x0009e2000c921848 */
[----:B------:R-:W-:-:S02]  /*35100*/  ISETP.GE.U32.AND P1, PT, R16, 0x7ffffe24, PT ;  /* 0x7ffffe241000780c */ /* 0x000fc40003f26070 */
[----:B------:R-:W1:Y:S01]  /*35110*/  LDC R16, c[0x0][0x230] ;  /* 0x00008c00ff107b82 */ /* 0x000e620000000800 */
[----:B------:R4:W-:Y:S02]  /*35120*/  STL.64 [R1+0x17a0], R42 ;  /* 0x0017a02a01007387 */ /* 0x0009e40000100a00 */
[----:B----4-:R-:W-:-:S04]  /*35130*/  IMAD.WIDE R42, R2, 0x4, R34 ;  /* 0x00000004022a7825 */ /* 0x010fc800078e0222 */
[C---:B------:R-:W-:Y:S01]  /*35140*/  IMAD.WIDE R34, R2.reuse, 0x4, R236 ;  /* 0x0000000402227825 */ /* 0x040fe200078e02ec */
[----:B------:R2:W-:Y:S04]  /*35150*/  LDGSTS.E [R27+-0x2fff4], desc[UR8][R42.64], !P2 ;  /* 0xd000c0002a1b7fae */ /* 0x0005e8000d121848 */
[----:B------:R3:W-:Y:S01]  /*35160*/  LDGSTS.E [R252+-0x2bff4], desc[UR8][R34.64], !P2 ;  /* 0xd400c00022fc7fae */ /* 0x0007e2000d121848 */
[----:B------:R-:W-:-:S05]  /*35170*/  IMAD.WIDE R12, R2, 0x4, R244 ;  /* 0x00000004020c7825 */ /* 0x000fca00078e02f4 */
[----:B------:R4:W-:Y:S01]  /*35180*/  LDGSTS.E [R7+-0x27ff4], desc[UR8][R12.64], !P2 ;  /* 0xd800c0000c077fae */ /* 0x0009e2000d121848 */
[----:B--2---:R-:W-:-:S03]  /*35190*/  VIADD R27, R232, 0x100000 ;  /* 0x00100000e81b7836 */ /* 0x004fc60000000000 */
[----:B------:R2:W-:Y:S01]  /*351a0*/  LDGSTS.E [R233+-0x23ff4], desc[UR8][R230.64], !P2 ;  /* 0xdc00c000e6e97fae */ /* 0x0005e2000d121848 */
[----:B---3--:R-:W-:Y:S01]  /*351b0*/  VIADD R252, R232, 0x100000 ;  /* 0x00100000e8fc7836 */ /* 0x008fe20000000000 */
[----:B------:R-:W-:Y:S02]  /*351c0*/  ISETP.GE.U32.AND P2, PT, R26, 0x7ffffe23, PT ;  /* 0x7ffffe231a00780c */ /* 0x000fe40003f46070 */
[----:B------:R-:W-:Y:S01]  /*351d0*/  LDGSTS.E [R27+-0x40000], desc[UR8][R170.64], !P1 ;  /* 0xc0000000aa1b7fae */ /* 0x000fe2000c921848 */
[----:B------:R-:W3:Y:S01]  /*351e0*/  LDC R26, c[0x0][0x230] ;  /* 0x00008c00ff1a7b82 */ /* 0x000ee20000000800 */
[C---:B----4-:R-:W-:Y:S02]  /*351f0*/  VIADD R7, R232.reuse, 0x100000 ;  /* 0x00100000e8077836 */ /* 0x050fe40000000000 */
[----:B------:R-:W-:Y:S01]  /*35200*/  LDGSTS.E [R252+-0x3c000], desc[UR8][R164.64], !P1 ;  /* 0xc4000000a4fc7fae */ /* 0x000fe2000c921848 */
[----:B--2---:R-:W-:-:S05]  /*35210*/  IADD3 R233, R232, 0x100000, RZ ;  /* 0x00100000e8e97810 */ /* 0x004fca0007ffe0ff */
[----:B------:R-:W-:Y:S04]  /*35220*/  LDGSTS.E [R233+-0x38000], desc[UR8][R166.64], !P1 ;  /* 0xc8000000a6e97fae */ /* 0x000fe8000c921848 */
[----:B------:R-:W-:Y:S01]  /*35230*/  LDGSTS.E [R7+-0x34000], desc[UR8][R168.64], !P1 ;  /* 0xcc000000a8077fae */ /* 0x000fe2000c921848 */
[----:B------:R-:W-:Y:S02]  /*35240*/  ISETP.GE.U32.AND P1, PT, R17, 0x7ffffe22, PT ;  /* 0x7ffffe221100780c */ /* 0x000fe40003f26070 */
[----:B------:R-:W2:Y:S01]  /*35250*/  LDC R17, c[0x0][0x230] ;  /* 0x00008c00ff117b82 */ /* 0x000ea20000000800 */
[----:B-1----:R-:W-:Y:S01]  /*35260*/  IADD3 R16, R16, -0x1a0, RZ ;  /* 0xfffffe6010107810 */ /* 0x002fe20007ffe0ff */
[----:B------:R-:W-:Y:S04]  /*35270*/  LDGSTS.E [R27+-0x3fffc], desc[UR8][R178.64], !P2 ;  /* 0xc0004000b21b7fae */ /* 0x000fe8000d121848 */
[----:B------:R-:W-:Y:S04]  /*35280*/  LDGSTS.E [R252+-0x3bffc], desc[UR8][R172.64], !P2 ;  /* 0xc4004000acfc7fae */ /* 0x000fe8000d121848 */
[----:B------:R-:W-:Y:S04]  /*35290*/  LDGSTS.E [R233+-0x37ffc], desc[UR8][R174.64], !P2 ;  /* 0xc8004000aee97fae */ /* 0x000fe8000d121848 */
[----:B------:R-:W-:Y:S01]  /*352a0*/  LDGSTS.E [R7+-0x33ffc], desc[UR8][R176.64], !P2 ;  /* 0xcc004000b0077fae */ /* 0x000fe2000d121848 */
[----:B------:R-:W-:-:S02]  /*352b0*/  ISETP.GE.U32.AND P2, PT, R16, 0x7ffffe21, PT ;  /* 0x7ffffe211000780c */ /* 0x000fc40003f46070 */
[----:B------:R-:W1:Y:S01]  /*352c0*/  LDC R16, c[0x0][0x230] ;  /* 0x00008c00ff107b82 */ /* 0x000e620000000800 */
[----:B---3--:R-:W-:Y:S01]  /*352d0*/  VIADD R26, R26, 0xfffffe43 ;  /* 0xfffffe431a1a7836 */ /* 0x008fe20000000000 */
[----:B------:R-:W-:Y:S04]  /*352e0*/  LDGSTS.E [R27+-0x3fff8], desc[UR8][R186.64], !P1 ;  /* 0xc0008000ba1b7fae */ /* 0x000fe8000c921848 */
[----:B------:R-:W-:Y:S01]  /*352f0*/  LDGSTS.E [R252+-0x3bff8], desc[UR8][R180.64], !P1 ;  /* 0xc4008000b4fc7fae */ /* 0x000fe2000c921848 */
[----:B--2---:R-:W-:-:S03]  /*35300*/  VIADD R17, R17, 0xfffffe42 ;  /* 0xfffffe4211117836 */ /* 0x004fc60000000000 */
[----:B------:R-:W-:Y:S04]  /*35310*/  LDGSTS.E [R233+-0x37ff8], desc[UR8][R182.64], !P1 ;  /* 0xc8008000b6e97fae */ /* 0x000fe8000c921848 */
[----:B------:R-:W-:Y:S01]  /*35320*/  LDGSTS.E [R7+-0x33ff8], desc[UR8][R184.64], !P1 ;  /* 0xcc008000b8077fae */ /* 0x000fe2000c921848 */
[----:B------:R-:W-:-:S03]  /*35330*/  ISETP.GE.U32.AND P1, PT, R26, 0x7ffffe04, PT ;  /* 0x7ffffe041a00780c */ /* 0x000fc60003f26070 */
[----:B------:R-:W-:Y:S04]  /*35340*/  LDGSTS.E [R27+-0x3fff4], desc[UR8][R194.64], !P2 ;  /* 0xc000c000c21b7fae */ /* 0x000fe8000d121848 */
[----:B------:R-:W-:Y:S04]  /*35350*/  LDGSTS.E [R252+-0x3bff4], desc[UR8][R188.64], !P2 ;  /* 0xc400c000bcfc7fae */ /* 0x000fe8000d121848 */
[----:B------:R-:W-:Y:S04]  /*35360*/  LDGSTS.E [R233+-0x37ff4], desc[UR8][R190.64], !P2 ;  /* 0xc800c000bee97fae */ /* 0x000fe8000d121848 */
[----:B------:R-:W-:Y:S01]  /*35370*/  LDGSTS.E [R7+-0x33ff4], desc[UR8][R192.64], !P2 ;  /* 0xcc00c000c0077fae */ /* 0x000fe2000d121848 */
[----:B------:R-:W-:-:S02]  /*35380*/  ISETP.GE.U32.AND P2, PT, R17, 0x7ffffe03, PT ;  /* 0x7ffffe031100780c */ /* 0x000fc40003f46070 */
[----:B------:R-:W-:Y:S01]  /*35390*/  IADD3 R26, R232, 0x100000, RZ ;  /* 0x00100000e81a7810 */ /* 0x000fe20007ffe0ff */
[----:B------:R2:W-:Y:S04]  /*353a0*/  STL.64 [R1+0x17a8], R42 ;  /* 0x0017a82a01007387 */ /* 0x0005e80000100a00 */
[----:B------:R3:W-:Y:S01]  /*353b0*/  STL.64 [R1+0x17b0], R34 ;  /* 0x0017b02201007387 */ /* 0x0007e20000100a00 */
[----:B-1----:R-:W-:-:S03]  /*353c0*/  VIADD R16, R16, 0xfffffe41 ;  /* 0xfffffe4110107836 */ /* 0x002fc60000000000 */
[----:B------:R-:W4:Y:S01]  /*353d0*/  LDL.LU.64 R90, [R1+0x168] ;  /* 0x00016800015a7983 */ /* 0x000f220000300a00 */
[----:B------:R-:W-:-:S03]  /*353e0*/  VIADD R17, R232, 0x100000 ;  /* 0x00100000e8117836 */ /* 0x000fc60000000000 */
[----:B------:R-:W4:Y:S04]  /*353f0*/  LDL.LU.64 R82, [R1+0x148] ;  /* 0x0001480001527983 */ /* 0x000f280000300a00 */
[----:B------:R-:W4:Y:S04]  /*35400*/  LDL.LU.64 R74, [R1+0x128] ;  /* 0x00012800014a7983 */ /* 0x000f280000300a00 */
[----:B------:R-:W4:Y:S04]  /*35410*/  LDL.LU.64 R66, [R1+0x108] ;  /* 0x0001080001427983 */ /* 0x000f280000300a00 */
[----:B------:R-:W-:Y:S04]  /*35420*/  LDGSTS.E [R26+-0x30000], desc[UR8][R202.64], !P1 ;  /* 0xd0000000ca1a7fae */ /* 0x000fe8000c921848 */
[----:B------:R-:W4:Y:S04]  /*35430*/  LDL.LU.64 R58, [R1+0xe8] ;  /* 0x0000e800013a7983 */ /* 0x000f280000300a00 */
[----:B------:R-:W-:Y:S04]  /*35440*/  LDGSTS.E [R252+-0x2c000], desc[UR8][R196.64], !P1 ;  /* 0xd4000000c4fc7fae */ /* 0x000fe8000c921848 */
[----:B------:R-:W4:Y:S04]  /*35450*/  LDL.LU.64 R50, [R1+0xc8] ;  /* 0x0000c80001327983 */ /* 0x000f280000300a00 */
[----:B------:R-:W-:Y:S04]  /*35460*/  LDGSTS.E [R233+-0x28000], desc[UR8][R198.64], !P1 ;  /* 0xd8000000c6e97fae */ /* 0x000fe8000c921848 */
[----:B--2---:R-:W2:Y:S04]  /*35470*/  LDL.LU.64 R42, [R1+0xa8] ;  /* 0x0000a800012a7983 */ /* 0x004ea80000300a00 */
[----:B------:R-:W-:Y:S01]  /*35480*/  LDGSTS.E [R7+-0x24000], desc[UR8][R200.64], !P1 ;  /* 0xdc000000c8077fae */ /* 0x000fe2000c921848 */
[----:B------:R-:W-:-:S03]  /*35490*/  ISETP.GE.U32.AND P1, PT, R16, 0x7ffffe02, PT ;  /* 0x7ffffe021000780c */ /* 0x000fc60003f26070 */
[----:B---3--:R-:W3:Y:S04]  /*354a0*/  LDL.LU.64 R34, [R1+0x88] ;  /* 0x0000880001227983 */ /* 0x008ee80000300a00 */
[----:B------:R-:W-:Y:S04]  /*354b0*/  LDGSTS.E [R17+-0x2fffc], desc[UR8][R210.64], !P2 ;  /* 0xd0004000d2117fae */ /* 0x000fe8000d121848 */
[----:B------:R-:W3:Y:S04]  /*354c0*/  LDL.LU.64 R26, [R1+0x68] ;  /* 0x00006800011a7983 */ /* 0x000ee80000300a00 */
[----:B------:R-:W3:Y:S04]  /*354d0*/  LDL.LU.64 R16, [R1+0x48] ;  /* 0x0000480001107983 */ /* 0x000ee80000300a00 */
[----:B------:R-:W3:Y:S04]  /*354e0*/  LDL.LU.64 R236, [R1+0x28] ;  /* 0x0000280001ec7983 */ /* 0x000ee80000300a00 */
[----:B------:R-:W3:Y:S01]  /*354f0*/  LDL.LU.64 R244, [R1+0x8] ;  /* 0x0000080001f47983 */ /* 0x000ee20000300a00 */
[----:B------:R-:W-:Y:S01]  /*35500*/  UIADD3 UR48, UR48, -0x1c0, URZ ;  /* 0xfffffe4030307890 */ /* 0x000fe2000fffe03f */
[----:B------:R-:W-:-:S04]  /*35510*/  IMAD.WIDE R204, R2, 0x4, R204 ;  /* 0x0000000402cc7825 */ /* 0x000fc800078e02cc */
[C---:B------:R-:W-:Y:S01]  /*35520*/  IMAD.WIDE R206, R2.reuse, 0x4, R206 ;  /* 0x0000000402ce7825 */ /* 0x040fe200078e02ce */
[----:B------:R-:W-:Y:S01]  /*35530*/  UISETP.GE.U32.AND UP1, UPT, UR48, 0x7ffffe01, UPT ;  /* 0x7ffffe013000788c */ /* 0x000fe2000bf26070 */
[----:B------:R-:W-:Y:S02]  /*35540*/  LDGSTS.E [R252+-0x2bffc], desc[UR8][R204.64], !P2 ;  /* 0xd4004000ccfc7fae */ /* 0x000fe4000d121848 */
[C---:B------:R-:W-:Y:S02]  /*35550*/  IMAD.WIDE R208, R2.reuse, 0x4, R208 ;  /* 0x0000000402d07825 */ /* 0x040fe400078e02d0 */
[----:B------:R-:W-:Y:S02]  /*35560*/  LDGSTS.E [R233+-0x27ffc], desc[UR8][R206.64], !P2 ;  /* 0xd8004000cee97fae */ /* 0x000fe4000d121848 */
[C---:B------:R-:W-:Y:S02]  /*35570*/  IMAD.WIDE R214, R2.reuse, 0x4, R214 ;  /* 0x0000000402d67825 */ /* 0x040fe400078e02d6 */
[----:B------:R-:W-:Y:S02]  /*35580*/  LDGSTS.E [R7+-0x23ffc], desc[UR8][R208.64], !P2 ;  /* 0xdc004000d0077fae */ /* 0x000fe4000d121848 */
[----:B------:R-:W-:-:S04]  /*35590*/  IMAD.WIDE R212, R2, 0x4, R212 ;  /* 0x0000000402d47825 */ /* 0x000fc800078e02d4 */
[C---:B------:R-:W-:Y:S01]  /*355a0*/  IMAD.WIDE R218, R2.reuse, 0x4, R218 ;  /* 0x0000000402da7825 */ /* 0x040fe200078e02da */
[----:B------:R-:W-:Y:S03]  /*355b0*/  LDGSTS.E [R252+-0x2fff8], desc[UR8][R214.64], !P1 ;  /* 0xd0008000d6fc7fae */ /* 0x000fe6000c921848 */
[----:B------:R-:W-:Y:S01]  /*355c0*/  IMAD.WIDE R216, R2, 0x4, R216 ;  /* 0x0000000402d87825 */ /* 0x000fe200078e02d8 */
[----:B------:R-:W-:Y:S01]  /*355d0*/  LDGSTS.E [R7+-0x2bff8], desc[UR8][R212.64], !P1 ;  /* 0xd4008000d4077fae */ /* 0x000fe2000c921848 */
[----:B------:R-:W-:Y:S02]  /*355e0*/  PLOP3.LUT P2, PT, PT, PT, UP1, 0x80, 0x0 ;  /* 0x000000000000781c */ /* 0x000fe40003f4f018 */
[----:B------:R-:W-:Y:S01]  /*355f0*/  PLOP3.LUT P3, PT, PT, PT, UP1, 0x80, 0x0 ;  /* 0x000000000000781c */ /* 0x000fe20003f6f018 */
[----:B------:R-:W-:Y:S01]  /*35600*/  LDGSTS.E [R233+-0x27ff8], desc[UR8][R218.64], !P1 ;  /* 0xd8008000dae97fae */ /* 0x000fe2000c921848 */
[----:B------:R-:W-:-:S03]  /*35610*/  PLOP3.LUT P4, PT, PT, PT, UP1, 0x80, 0x0 ;  /* 0x000000000000781c */ /* 0x000fc60003f8f018 */
[----:B------:R-:W-:Y:S01]  /*35620*/  LDGSTS.E [R7+-0x23ff8], desc[UR8][R216.64], !P1 ;  /* 0xdc008000d8077fae */ /* 0x000fe2000c921848 */
[----:B------:R-:W-:Y:S01]  /*35630*/  PLOP3.LUT P1, PT, PT, PT, UP1, 0x80, 0x0 ;  /* 0x000000000000781c */ /* 0x000fe20003f2f018 */
[C---:B------:R-:W-:Y:S02]  /*35640*/  IMAD.WIDE R224, R2.reuse, 0x4, R224 ;  /* 0x0000000402e07825 */ /* 0x040fe400078e02e0 */
[----:B------:R-:W-:Y:S02]  /*35650*/  STL [R1+0xc00], RZ ;  /* 0x000c00ff01007387 */ /* 0x000fe40000100800 */
[----:B------:R-:W-:Y:S01]  /*35660*/  IMAD.WIDE R220, R2, 0x4, R220 ;  /* 0x0000000402dc7825 */ /* 0x000fe200078e02dc */
[----:B------:R-:W-:Y:S01]  /*35670*/  IADD3 R232, R232, 0x100000, RZ ;  /* 0x00100000e8e87810 */ /* 0x000fe20007ffe0ff */
[----:B------:R-:W-:Y:S02]  /*35680*/  LDGSTS.E [R252+-0x2fff4], desc[UR8][R224.64], !P2 ;  /* 0xd000c000e0fc7fae */ /* 0x000fe4000d121848 */
[----:B------:R-:W-:-:S02]  /*35690*/  IMAD.WIDE R222, R2, 0x4, R222 ;  /* 0x0000000402de7825 */ /* 0x000fc400078e02de */
[----:B------:R-:W-:Y:S02]  /*356a0*/  LDGSTS.E [R233+-0x2bff4], desc[UR8][R220.64], !P3 ;  /* 0xd400c000dce97fae */ /* 0x000fe4000d921848 */
[----:B------:R-:W-:Y:S02]  /*356b0*/  IMAD.WIDE R226, R2, 0x4, R226 ;  /* 0x0000000402e27825 */ /* 0x000fe400078e02e2 */
[----:B------:R-:W-:Y:S04]  /*356c0*/  LDGSTS.E [R7+-0x27ff4], desc[UR8][R222.64], !P4 ;  /* 0xd800c000de077fae */ /* 0x000fe8000e121848 */
[----:B------:R1:W-:Y:S01]  /*356d0*/  LDGSTS.E [R232+-0x23ff4], desc[UR8][R226.64], !P1 ;  /* 0xdc00c000e2e87fae */ /* 0x0003e2000c921848 */
[----:B------:R-:W-:-:S03]  /*356e0*/  IMAD.WIDE R88, R4, 0x4, R88 ;  /* 0x0000000404587825 */ /* 0x000fc600078e0258 */
[----:B------:R-:W0:Y:S01]  /*356f0*/  LDGDEPBAR ;  /* 0x00000000000079af */ /* 0x000e220000000000 */
[----:B-1----:R-:W-:-:S04]  /*35700*/  IMAD.WIDE R232, R4, 0x4, R246 ;  /* 0x0000000404e87825 */ /* 0x002fc800078e02f6 */
        /* <DEDUP_REMOVED lines=9> */
[----:B----4-:R-:W-:-:S04]  /*357a0*/  IMAD.WIDE R138, R4, 0x4, R90 ;  /* 0x00000004048a7825 */ /* 0x010fc800078e025a */
[C---:B------:R-:W-:Y:S01]  /*357b0*/  IMAD.WIDE R130, R4.reuse, 0x4, R82 ;  /* 0x0000000404827825 */ /* 0x040fe200078e0252 */
[----:B------:R1:W-:Y:S03]  /*357c0*/  STL.64 [R1+0x19e0], R138 ;  /* 0x0019e08a01007387 */ /* 0x0003e60000100a00 */
        /* <DEDUP_REMOVED lines=8> */
[C---:B--2---:R-:W-:Y:S01]  /*35850*/  IMAD.WIDE R90, R4.reuse, 0x4, R42 ;  /* 0x00000004045a7825 */ /* 0x044fe200078e022a */
[----:B------:R2:W-:Y:S04]  /*35860*/  STL.64 [R1+0x1a58], R98 ;  /* 0x001a586201007387 */ /* 0x0005e80000100a00 */
[----:B------:R-:W-:Y:S01]  /*35870*/  LDGSTS.E [R0+0x60000], desc[UR8][R138.64], P0 ;  /* 0x600000008a007fae */ /* 0x000fe20008121848 */
[----:B---3--:R-:W-:-:S03]  /*35880*/  IMAD.WIDE R82, R4, 0x4, R34 ;  /* 0x0000000404527825 */ /* 0x008fc600078e0222 */
[----:B------:R3:W-:Y:S01]  /*35890*/  STL.64 [R1+0x1a70], R90 ;  /* 0x001a705a01007387 */ /* 0x0007e20000100a00 */
[----:B------:R-:W-:-:S03]  /*358a0*/  IMAD.WIDE R74, R4, 0x4, R26 ;  /* 0x00000004044a7825 */ /* 0x000fc600078e021a */
[----:B------:R3:W-:Y:S01]  /*358b0*/  STL.64 [R1+0x1a88], R82 ;  /* 0x001a885201007387 */ /* 0x0007e20000100a00 */
[----:B------:R-:W-:-:S04]  /*358c0*/  IMAD.WIDE R42, R4, 0x4, R238 ;  /* 0x00000004042a7825 */ /* 0x000fc800078e02ee */
        /* <DEDUP_REMOVED lines=21> */
[----:B------:R3:W-:Y:S04]  /*35a20*/  STL.64 [R1+0x1b50], R24 ;  /* 0x001b501801007387 */ /* 0x0007e80000100a00 */
        /* <DEDUP_REMOVED lines=8> */
[----:B------:R-:W-:Y:S04]  /*35ab0*/  STL.64 [R1+0x1bb0], R120 ;  /* 0x001bb07801007387 */ /* 0x000fe80000100a00 */
[----:B------:R-:W-:Y:S04]  /*35ac0*/  STL.64 [R1+0x1bb8], R128 ;  /* 0x001bb88001007387 */ /* 0x000fe80000100a00 */
[----:B------:R-:W-:Y:S04]  /*35ad0*/  STL.64 [R1+0x1bc0], R136 ;  /* 0x001bc08801007387 */ /* 0x000fe80000100a00 */
[----:B-1----:R-:W3:Y:S04]  /*35ae0*/  LDL.LU.64 R138, [R1+0x1c98] ;  /* 0x001c9800018a7983 */ /* 0x002ee80000300a00 */
[----:B------:R-:W-:Y:S04]  /*35af0*/  STL.64 [R1+0x1bc8], R144 ;  /* 0x001bc89001007387 */ /* 0x000fe80000100a00 */
[----:B------:R-:W-:Y:S04]  /*35b00*/  LDGSTS.E [R0+0x60400], desc[UR8][R130.64], P0 ;  /* 0x6040000082007fae */ /* 0x000fe80008121848 */
[----:B------:R-:W-:Y:S04]  /*35b10*/  LDGSTS.E [R0+0x60800], desc[UR8][R122.64], P0 ;  /* 0x608000007a007fae */ /* 0x000fe80008121848 */
[----:B------:R-:W-:Y:S04]  /*35b20*/  LDGSTS.E [R0+0x60c00], desc[UR8][R114.64], P0 ;  /* 0x60c0000072007fae */ /* 0x000fe80008121848 */
[----:B----4-:R-:W4:Y:S04]  /*35b30*/  LDL.LU.64 R130, [R1+0x1c90] ;  /* 0x001c900001827983 */ /* 0x010f280000300a00 */
[----:B------:R1:W-:Y:S04]  /*35b40*/  STL.64 [R1+0x1bd0], R156 ;  /* 0x001bd09c01007387 */ /* 0x0003e80000100a00 */
[----:B------:R-:W4:Y:S04]  /*35b50*/  LDL.LU.64 R122, [R1+0x1c88] ;  /* 0x001c8800017a7983 */ /* 0x000f280000300a00 */
[----:B------:R-:W4:Y:S04]  /*35b60*/  LDL.LU.64 R114, [R1+0x1c80] ;  /* 0x001c800001727983 */ /* 0x000f280000300a00 */
[----:B------:R-:W-:Y:S04]  /*35b70*/  LDGSTS.E [R0+0x61000], desc[UR8][R106.64], P0 ;  /* 0x610000006a007fae */ /* 0x000fe80008121848 */
[----:B------:R-:W-:Y:S04]  /*35b80*/  LDGSTS.E [R0+0x61400], desc[UR8][R98.64], P0 ;  /* 0x6140000062007fae */ /* 0x000fe80008121848 */
[----:B------:R-:W-:Y:S04]  /*35b90*/  LDGSTS.E [R0+0x61800], desc[UR8][R90.64], P0 ;  /* 0x618000005a007fae */ /* 0x000fe80008121848 */
[----:B------:R-:W4:Y:S04]  /*35ba0*/  LDL.LU.64 R106, [R1+0x1c78] ;  /* 0x001c7800016a7983 */ /* 0x000f280000300a00 */
[----:B--2---:R-:W2:Y:S04]  /*35bb0*/  LDL.LU.64 R98, [R1+0x1c70] ;  /* 0x001c700001627983 */ /* 0x004ea80000300a00 */
[----:B---3--:R-:W3:Y:S04]  /*35bc0*/  LDL.LU.64 R90, [R1+0x1c68] ;  /* 0x001c6800015a7983 */ /* 0x008ee80000300a00 */
        /* <DEDUP_REMOVED lines=11> */
[----:B------:R-:W3:Y:S04]  /*35c80*/  LDL.LU.64 R238, [R1+0x160] ;  /* 0x0001600001ee7983 */ /* 0x000ee80000300a00 */
[----:B------:R-:W3:Y:S04]  /*35c90*/  LDL.LU.64 R232, [R1+0x140] ;  /* 0x0001400001e87983 */ /* 0x000ee80000300a00 */
[----:B------:R-:W1:Y:S04]  /*35ca0*/  LDL.LU.64 R80, [R1+0x120] ;  /* 0x0001200001507983 */ /* 0x000e680000300a00 */
        /* <DEDUP_REMOVED lines=21> */
[----:B------:R-:W3:Y:S04]  /*35e00*/  LDL.LU.64 R246, [R1] ;  /* 0x0000000001f67983 */ /* 0x000ee80000300a00 */
[----:B------:R-:W3:Y:S04]  /*35e10*/  LDL.LU.64 R236, [R1+0x1c18] ;  /* 0x001c180001ec7983 */ /* 0x000ee80000300a00 */
[----:B------:R-:W-:Y:S04]  /*35e20*/  LDGSTS.E [R0+0x65800], desc[UR8][R244.64], P0 ;  /* 0x65800000f4007fae */ /* 0x000fe80008121848 */
[----:B------:R4:W-:Y:S04]  /*35e30*/  LDGSTS.E [R0+0x65c00], desc[UR8][R88.64], P0 ;  /* 0x65c0000058007fae */ /* 0x0009e80008121848 */
[----:B------:R4:W-:Y:S04]  /*35e40*/  LDGSTS.E [R0+0x66000], desc[UR8][R96.64], P0 ;  /* 0x6600000060007fae */ /* 0x0009e80008121848 */
[----:B------:R-:W3:Y:S04]  /*35e50*/  LDL.LU.64 R244, [R1+0x1c10] ;  /* 0x001c100001f47983 */ /* 0x000ee80000300a00 */
[----:B------:R4:W-:Y:S04]  /*35e60*/  LDGSTS.E [R0+0x66400], desc[UR8][R104.64], P0 ;  /* 0x6640000068007fae */ /* 0x0009e80008121848 */
[----:B------:R4:W-:Y:S04]  /*35e70*/  LDGSTS.E [R0+0x66800], desc[UR8][R112.64], P0 ;  /* 0x6680000070007fae */ /* 0x0009e80008121848 */
[----:B------:R-:W-:Y:S04]  /*35e80*/  LDGSTS.E [R0+0x66c00], desc[UR8][R120.64], P0 ;  /* 0x66c0000078007fae */ /* 0x000fe80008121848 */
[----:B------:R-:W-:Y:S04]  /*35e90*/  LDGSTS.E [R0+0x67000], desc[UR8][R128.64], P0 ;  /* 0x6700000080007fae */ /* 0x000fe80008121848 */
[----:B------:R-:W-:Y:S04]  /*35ea0*/  LDGSTS.E [R0+0x67400], desc[UR8][R136.64], P0 ;  /* 0x6740000088007fae */ /* 0x000fe80008121848 */
[----:B------:R-:W-:Y:S04]  /*35eb0*/  LDGSTS.E [R0+0x67800], desc[UR8][R144.64], P0 ;  /* 0x6780000090007fae */ /* 0x000fe80008121848 */
[----:B------:R1:W-:Y:S01]  /*35ec0*/  LDGSTS.E [R0+0x67c00], desc[UR8][R156.64], P0 ;  /* 0x67c000009c007fae */ /* 0x0003e20008121848 */
[----:B----4-:R-:W-:-:S04]  /*35ed0*/  IMAD.WIDE R88, R4, 0x4, R146 ;  /* 0x0000000404587825 */ /* 0x010fc800078e0292 */
[----:B------:R-:W-:-:S04]  /*35ee0*/  IMAD.WIDE R96, R4, 0x4, R138 ;  /* 0x0000000404607825 */ /* 0x000fc800078e028a */
[----:B------:R-:W-:-:S04]  /*35ef0*/  IMAD.WIDE R104, R4, 0x4, R130 ;  /* 0x0000000404687825 */ /* 0x000fc800078e0282 */
[----:B------:R-:W-:-:S04]  /*35f00*/  IMAD.WIDE R112, R4, 0x4, R122 ;  /* 0x0000000404707825 */ /* 0x000fc800078e027a */
[----:B------:R-:W-:-:S04]  /*35f10*/  IMAD.WIDE R114, R4, 0x4, R114 ;  /* 0x0000000404727825 */ /* 0x000fc800078e0272 */
[----:B------:R-:W-:-:S04]  /*35f20*/  IMAD.WIDE R106, R4, 0x4, R106 ;  /* 0x00000004046a7825 */ /* 0x000fc800078e026a */
[----:B--2---:R-:W-:-:S04]  /*35f30*/  IMAD.WIDE R98, R4, 0x4, R98 ;  /* 0x0000000404627825 */ /* 0x004fc800078e0262 */
[----:B---3--:R-:W-:-:S04]  /*35f40*/  IMAD.WIDE R90, R4, 0x4, R90 ;  /* 0x00000004045a7825 */ /* 0x008fc800078e025a */
[----:B------:R-:W-:-:S04]  /*35f50*/  IMAD.WIDE R82, R4, 0x4, R82 ;  /* 0x0000000404527825 */ /* 0x000fc800078e0252 */
[----:B------:R-:W-:-:S04]  /*35f60*/  IMAD.WIDE R74, R4, 0x4, R74 ;  /* 0x00000004044a7825 */ /* 0x000fc800078e024a */
[----:B------:R-:W-:-:S04]  /*35f70*/  IMAD.WIDE R66, R4, 0x4, R66 ;  /* 0x0000000404427825 */ /* 0x000fc800078e0242 */
[----:B------:R-:W-:-:S04]  /*35f80*/  IMAD.WIDE R238, R4, 0x4, R238 ;  /* 0x0000000404ee7825 */ /* 0x000fc800078e02ee */
[C---:B------:R-:W-:Y:S01]  /*35f90*/  IMAD.WIDE R232, R4.reuse, 0x4, R232 ;  /* 0x0000000404e87825 */ /* 0x040fe200078e02e8 */
[----:B------:R-:W-:Y:S03]  /*35fa0*/  STL.64 [R1+0x18e0], R238 ;  /* 0x0018e0ee01007387 */ /* 0x000fe60000100a00 */
[C---:B-1----:R-:W-:Y:S01]  /*35fb0*/  IMAD.WIDE R156, R4.reuse, 0x4, R80 ;  /* 0x00000004049c7825 */ /* 0x042fe200078e0250 */
[----:B------:R-:W-:Y:S03]  /*35fc0*/  STL.64 [R1+0x18f8], R232 ;  /* 0x0018f8e801007387 */ /* 0x000fe60000100a00 */
        /* <DEDUP_REMOVED lines=8> */
[----:B------:R-:W-:Y:S01]  /*36050*/  STL.64 [R1+0x1940], R136 ;  /* 0x0019408801007387 */ /* 0x000fe20000100a00 */
[----:B------:R-:W-:-:S03]  /*36060*/  IMAD.WIDE R120, R4, 0x4, R48 ;  /* 0x0000000404787825 */ /* 0x000fc600078e0230 */
[----:B------:R-:W-:Y:S04]  /*36070*/  STL.64 [R1+0x1958], R128 ;  /* 0x0019588001007387 */ /* 0x000fe80000100a00 */
[----:B------:R-:W-:Y:S01]  /*36080*/  STL.64 [R1+0x1970], R120 ;  /* 0x0019707801007387 */ /* 0x000fe20000100a00 */
        /* <DEDUP_REMOVED lines=9> */
[----:B------:R1:W-:Y:S01]  /*36120*/  STL.64 [R1+0x1988], R72 ;  /* 0x0019884801007387 */ /* 0x0003e20000100a00 */
[----:B------:R-:W-:-:S03]  /*36130*/  IMAD.WIDE R56, R4, 0x4, R24 ;  /* 0x0000000404387825 */ /* 0x000fc600078e0218 */
[----:B------:R2:W-:Y:S04]  /*36140*/  STL.64 [R1+0x19a0], R64 ;  /* 0x0019a04001007387 */ /* 0x0005e80000100a00 */
[----:B------:R3:W-:Y:S01]  /*36150*/  STL.64 [R1+0x19b8], R56 ;  /* 0x0019b83801007387 */ /* 0x0007e20000100a00 */
        /* <DEDUP_REMOVED lines=9> */
[----:B------:R4:W-:Y:S01]  /*361f0*/  STL.64 [R1+0x19e8], R40 ;  /* 0x0019e82801007387 */ /* 0x0009e20000100a00 */
[----:B------:R-:W-:-:S03]  /*36200*/  IMAD.WIDE R14, R4, 0x4, R16 ;  /* 0x00000004040e7825 */ /* 0x000fc600078e0210 */
[----:B------:R-:W-:Y:S04]  /*36210*/  LDGSTS.E [R3+0x62500], desc[UR8][R56.64], P0 ;  /* 0x6250000038037fae */ /* 0x000fe80008121848 */
[----:B------:R-:W-:Y:S04]  /*36220*/  LDGSTS.E [R3+0x62900], desc[UR8][R48.64], P0 ;  /* 0x6290000030037fae */ /* 0x000fe80008121848 */
[----:B------:R-:W-:Y:S01]  /*36230*/  LDGSTS.E [R3+0x62d00], desc[UR8][R40.64], P0 ;  /* 0x62d0000028037fae */ /* 0x000fe20008121848 */
[----:B------:R-:W-:-:S05]  /*36240*/  IMAD.WIDE R32, R4, 0x4, R244 ;  /* 0x0000000404207825 */ /* 0x000fca00078e02f4 */
[----:B------:R4:W-:Y:S04]  /*36250*/  STL.64 [R1+0x1a00], R32 ;  /* 0x001a002001007387 */ /* 0x0009e80000100a00 */
[----:B------:R4:W-:Y:S04]  /*36260*/  STL.64 [R1+0x1a18], R24 ;  /* 0x001a181801007387 */ /* 0x0009e80000100a00 */
[----:B------:R4:W-:Y:S04]  /*36270*/  STL.64 [R1+0x1a30], R14 ;  /* 0x001a300e01007387 */ /* 0x0009e80000100a00 */
[----:B------:R-:W-:Y:S04]  /*36280*/  STL.64 [R1+0x1a48], R26 ;  /* 0x001a481a01007387 */ /* 0x000fe80000100a00 */
[----:B------:R-:W-:Y:S04]  /*36290*/  STL.64 [R1+0x1a60], R34 ;  /* 0x001a602201007387 */ /* 0x000fe80000100a00 */
[----:B------:R-:W-:Y:S04]  /*362a0*/  STL.64 [R1+0x1a78], R42 ;  /* 0x001a782a01007387 */ /* 0x000fe80000100a00 */
[----:B------:R-:W-:Y:S04]  /*362b0*/  STL.64 [R1+0x1a90], R50 ;  /* 0x001a903201007387 */ /* 0x000fe80000100a00 */
[----:B------:R-:W-:Y:S04]  /*362c0*/  STL.64 [R1+0x1aa8], R58 ;  /* 0x001aa83a01007387 */ /* 0x000fe80000100a00 */
[----:B------:R-:W-:Y:S04]  /*362d0*/  STL.64 [R1+0x1ac0], R66 ;  /* 0x001ac04201007387 */ /* 0x000fe80000100a00 */
[----:B------:R-:W-:Y:S04]  /*362e0*/  STL.64 [R1+0x1ad8], R74 ;  /* 0x001ad84a01007387 */ /* 0x000fe80000100a00 */
        /* <DEDUP_REMOVED lines=9> */
[----:B------:R4:W-:Y:S04]  /*36380*/  STL.64 [R1+0x1b78], R80 ;  /* 0x001b785001007387 */ /* 0x0009e80000100a00 */
[----:B-1----:R-:W4:Y:S04]  /*36390*/  LDL.LU.64 R72, [R1+0x158] ;  /* 0x0001580001487983 */ /* 0x002f280000300a00 */
[----:B------:R-:W4:Y:S04]  /*363a0*/  LDL.LU.64 R246, [R1+0x138] ;  /* 0x0001380001f67983 */ /* 0x000f280000300a00 */
[----:B--2---:R-:W2:Y:S04]  /*363b0*/  LDL.LU.64 R64, [R1+0x118] ;  /* 0x0001180001407983 */ /* 0x004ea80000300a00 */
[----:B---3--:R-:W3:Y:S04]  /*363c0*/  LDL.LU.64 R56, [R1+0xf8] ;  /* 0x0000f80001387983 */ /* 0x008ee80000300a00 */
[----:B----4-:R-:W4:Y:S04]  /*363d0*/  LDL.LU.64 R48, [R1+0xd8] ;  /* 0x0000d80001307983 */ /* 0x010f280000300a00 */
[----:B------:R-:W4:Y:S04]  /*363e0*/  LDL.LU.64 R40, [R1+0xb8] ;  /* 0x0000b80001287983 */ /* 0x000f280000300a00 */
[----:B------:R-:W-:Y:S04]  /*363f0*/  LDGSTS.E [R3+0x63100], desc[UR8][R32.64], P0 ;  /* 0x6310000020037fae */ /* 0x000fe80008121848 */
[----:B------:R-:W-:Y:S04]  /*36400*/  LDGSTS.E [R3+0x63500], desc[UR8][R24.64], P0 ;  /* 0x6350000018037fae */ /* 0x000fe80008121848 */
[----:B------:R-:W-:Y:S04]  /*36410*/  LDGSTS.E [R3+0x63900], desc[UR8][R14.64], P0 ;  /* 0x639000000e037fae */ /* 0x000fe80008121848 */
[----:B------:R-:W4:Y:S04]  /*36420*/  LDL.LU.64 R32, [R1+0x98] ;  /* 0x0000980001207983 */ /* 0x000f280000300a00 */
[----:B------:R-:W4:Y:S04]  /*36430*/  LDL.LU.64 R24, [R1+0x78] ;  /* 0x0000780001187983 */ /* 0x000f280000300a00 */
[----:B------:R-:W4:Y:S04]  /*36440*/  LDL.LU.64 R14, [R1+0x58] ;  /* 0x00005800010e7983 */ /* 0x000f280000300a00 */
[----:B------:R-:W4:Y:S04]  /*36450*/  LDL.LU.64 R238, [R1+0x38] ;  /* 0x0000380001ee7983 */ /* 0x000f280000300a00 */
        /* <DEDUP_REMOVED lines=15> */
[----:B------:R-:W-:Y:S01]  /*36550*/  LDGSTS.E [R3+0x67500], desc[UR8][R96.64], P0 ;  /* 0x6750000060037fae */ /* 0x000fe20008121848 */
[----:B-1----:R-:W-:-:S03]  /*36560*/  IMAD.WIDE R82, R4, 0x4, R242 ;  /* 0x0000000404527825 */ /* 0x002fc600078e02f2 */
[----:B------:R1:W-:Y:S01]  /*36570*/  LDGSTS.E [R3+0x67900], desc[UR8][R88.64], P0 ;  /* 0x6790000058037fae */ /* 0x0003e20008121848 */
[----:B------:R-:W-:-:S03]  /*36580*/  IMAD.WIDE R18, R4, 0x4, R18 ;  /* 0x0000000404127825 */ /* 0x000fc600078e0212 */
[----:B------:R1:W-:Y:S01]  /*36590*/  LDGSTS.E [R3+0x67d00], desc[UR8][R80.64], P0 ;  /* 0x67d0000050037fae */ /* 0x0003e20008121848 */
[----:B------:R-:W-:-:S04]  /*365a0*/  IMAD.WIDE R28, R4, 0x4, R28 ;  /* 0x00000004041c7825 */ /* 0x000fc800078e021c */
        /* <DEDUP_REMOVED lines=16> */
[----:B--2---:R-:W-:-:S04]  /*366b0*/  IMAD.WIDE R98, R4, 0x4, R64 ;  /* 0x0000000404627825 */ /* 0x004fc800078e0240 */
[C---:B---3--:R-:W-:Y:S01]  /*366c0*/  IMAD.WIDE R56, R4.reuse, 0x4, R56 ;  /* 0x0000000404387825 */ /* 0x048fe200078e0238 */
[----:B------:R-:W-:Y:S03]  /*366d0*/  STL.64 [R1+0x1860], R98 ;  /* 0x0018606201007387 */ /* 0x000fe60000100a00 */
[C---:B----4-:R-:W-:Y:S01]  /*366e0*/  IMAD.WIDE R48, R4.reuse, 0x4, R48 ;  /* 0x0000000404307825 */ /* 0x050fe200078e0230 */
[----:B------:R-:W-:Y:S03]  /*366f0*/  STL.64 [R1+0x1868], R56 ;  /* 0x0018683801007387 */ /* 0x000fe60000100a00 */
[C---:B------:R-:W-:Y:S01]  /*36700*/  IMAD.WIDE R40, R4.reuse, 0x4, R40 ;  /* 0x0000000404287825 */ /* 0x040fe200078e0228 */
[----:B------:R-:W-:Y:S04]  /*36710*/  STL.64 [R1+0x1870], R48 ;  /* 0x0018703001007387 */ /* 0x000fe80000100a00 */
[----:B------:R-:W-:Y:S01]  /*36720*/  STL.64 [R1+0x1878], R40 ;  /* 0x0018782801007387 */ /* 0x000fe20000100a00 */
[----:B------:R-:W-:-:S04]  /*36730*/  IMAD.WIDE R32, R4, 0x4, R32 ;  /* 0x0000000404207825 */ /* 0x000fc800078e0220 */
[C---:B------:R-:W-:Y:S01]  /*36740*/  IMAD.WIDE R24, R4.reuse, 0x4, R24 ;  /* 0x0000000404187825 */ /* 0x040fe200078e0218 */
[----:B------:R-:W-:Y:S03]  /*36750*/  STL.64 [R1+0x1888], R32 ;  /* 0x0018882001007387 */ /* 0x000fe60000100a00 */
[C---:B------:R-:W-:Y:S01]  /*36760*/  IMAD.WIDE R14, R4.reuse, 0x4, R14 ;  /* 0x00000004040e7825 */ /* 0x040fe200078e020e */
[----:B------:R-:W-:Y:S03]  /*36770*/  STL.64 [R1+0x1898], R24 ;  /* 0x0018981801007387 */ /* 0x000fe60000100a00 */
[C---:B------:R-:W-:Y:S01]  /*36780*/  IMAD.WIDE R96, R4.reuse, 0x4, R238 ;  /* 0x0000000404607825 */ /* 0x040fe200078e02ee */
[----:B------:R1:W-:Y:S03]  /*36790*/  STL.64 [R1+0x18a8], R14 ;  /* 0x0018a80e01007387 */ /* 0x0003e60000100a00 */
[C---:B------:R-:W-:Y:S01]  /*367a0*/  IMAD.WIDE R90, R4.reuse, 0x4, R232 ;  /* 0x00000004045a7825 */ /* 0x040fe200078e02e8 */
[----:B------:R-:W-:Y:S04]  /*367b0*/  STL.64 [R1+0x18b8], R96 ;  /* 0x0018b86001007387 */ /* 0x000fe80000100a00 */
[----:B------:R-:W-:Y:S04]  /*367c0*/  STL.64 [R1+0x18c8], R90 ;  /* 0x0018c85a01007387 */ /* 0x000fe80000100a00 */
[----:B------:R-:W-:Y:S04]  /*367d0*/  STL.64 [R1+0x18e8], R88 ;  /* 0x0018e85801007387 */ /* 0x000fe80000100a00 */
[----:B------:R-:W-:Y:S04]  /*367e0*/  STL.64 [R1+0x1900], R82 ;  /* 0x0019005201007387 */ /* 0x000fe80000100a00 */
        /* <DEDUP_REMOVED lines=9> */
[----:B------:R2:W-:Y:S04]  /*36880*/  STL.64 [R1+0x1990], R52 ;  /* 0x0019903401007387 */ /* 0x0005e80000100a00 */
[----:B------:R-:W-:Y:S04]  /*36890*/  STL.64 [R1+0x19a8], R60 ;  /* 0x0019a83c01007387 */ /* 0x000fe80000100a00 */
[----:B------:R-:W-:Y:S04]  /*368a0*/  STL.64 [R1+0x19c0], R68 ;  /* 0x0019c04401007387 */ /* 0x000fe80000100a00 */
[----:B------:R-:W-:Y:S04]  /*368b0*/  STL.64 [R1+0x19d8], R76 ;  /* 0x0019d84c01007387 */ /* 0x000fe80000100a00 */
[----:B------:R-:W-:Y:S04]  /*368c0*/  STL.64 [R1+0x19f0], R74 ;  /* 0x0019f04a01007387 */ /* 0x000fe80000100a00 */
        /* <DEDUP_REMOVED lines=12> */
[----:B------:R4:W-:Y:S04]  /*36990*/  STL.64 [R1+0x1a98], R34 ;  /* 0x001a982201007387 */ /* 0x0009e80000100a00 */
[----:B------:R-:W-:Y:S04]  /*369a0*/  LDGSTS.E [R5+0x61a00], desc[UR8][R32.64], P0 ;  /* 0x61a0000020057fae */ /* 0x000fe80008121848 */
[----:B------:R4:W-:Y:S04]  /*369b0*/  STL.64 [R1+0x1ab0], R26 ;  /* 0x001ab01a01007387 */ /* 0x0009e80000100a00 */
[----:B------:R-:W-:Y:S04]  /*369c0*/  LDGSTS.E [R5+0x61e00], desc[UR8][R24.64], P0 ;  /* 0x61e0000018057fae */ /* 0x000fe80008121848 */
[----:B------:R-:W-:Y:S04]  /*369d0*/  STL.64 [R1+0x1ac8], R16 ;  /* 0x001ac81001007387 */ /* 0x000fe80000100a00 */
[----:B------:R-:W-:Y:S04]  /*369e0*/  LDGSTS.E [R5+0x62200], desc[UR8][R14.64], P0 ;  /* 0x622000000e057fae */ /* 0x000fe80008121848 */
[----:B------:R-:W-:Y:S04]  /*369f0*/  LDGSTS.E [R5+0x62600], desc[UR8][R96.64], P0 ;  /* 0x6260000060057fae */ /* 0x000fe80008121848 */
[----:B------:R-:W-:Y:S04]  /*36a00*/  LDGSTS.E [R5+0x62a00], desc[UR8][R90.64], P0 ;  /* 0x62a000005a057fae */ /* 0x000fe80008121848 */
[----:B-1----:R-:W4:Y:S04]  /*36a10*/  LDL.LU.64 R14, [R1+0x150] ;  /* 0x00015000010e7983 */ /* 0x002f280000300a00 */
[----:B------:R-:W4:Y:S04]  /*36a20*/  LDL.LU.64 R56, [R1+0x130] ;  /* 0x0001300001387983 */ /* 0x000f280000300a00 */
[----:B------:R-:W4:Y:S04]  /*36a30*/  LDL.LU.64 R48, [R1+0x110] ;  /* 0x0001100001307983 */ /* 0x000f280000300a00 */
        /* <DEDUP_REMOVED lines=25> */
[----:B--2---:R-:W-:-:S03]  /*36bd0*/  IMAD.WIDE R52, R4, 0x4, R62 ;  /* 0x0000000404347825 */ /* 0x004fc600078e023e */
[----:B------:R-:W-:Y:S04]  /*36be0*/  LDGSTS.E [R5+0x66a00], desc[UR8][R58.64], P0 ;  /* 0x66a000003a057fae */ /* 0x000fe80008121848 */
[----:B------:R-:W5:Y:S01]  /*36bf0*/  LDL.LU.64 R154, [R1+0x1c08] ;  /* 0x001c0800019a7983 */ /* 0x000f620000300a00 */
[----:B------:R-:W-:-:S03]  /*36c00*/  IMAD.WIDE R44, R4, 0x4, R86 ;  /* 0x00000004042c7825 */ /* 0x000fc600078e0256 */
[----:B------:R3:W-:Y:S01]  /*36c10*/  LDGSTS.E [R5+0x66e00], desc[UR8][R50.64], P0 ;  /* 0x66e0000032057fae */ /* 0x0007e20008121848 */
[----:B------:R-:W-:-:S03]  /*36c20*/  IMAD.WIDE R36, R4, 0x4, R110 ;  /* 0x0000000404247825 */ /* 0x000fc600078e026e */
[----:B------:R4:W-:Y:S04]  /*36c30*/  LDGSTS.E [R5+0x67200], desc[UR8][R42.64], P0 ;  /* 0x672000002a057fae */ /* 0x0009e80008121848 */
[----:B------:R1:W-:Y:S01]  /*36c40*/  LDGSTS.E [R5+0x67600], desc[UR8][R34.64], P0 ;  /* 0x6760000022057fae */ /* 0x0003e20008121848 */
[----:B---3--:R-:W-:-:S03]  /*36c50*/  IMAD.WIDE R50, R4, 0x4, R70 ;  /* 0x0000000404327825 */ /* 0x008fc600078e0246 */
[----:B------:R2:W-:Y:S01]  /*36c60*/  LDGSTS.E [R5+0x67a00], desc[UR8][R26.64], P0 ;  /* 0x67a000001a057fae */ /* 0x0005e20008121848 */
[----:B----4-:R-:W-:-:S03]  /*36c70*/  IMAD.WIDE R42, R4, 0x4, R94 ;  /* 0x00000004042a7825 */ /* 0x010fc600078e025e */
[----:B------:R3:W-:Y:S01]  /*36c80*/  LDGSTS.E [R5+0x67e00], desc[UR8][R16.64], P0 ;  /* 0x67e0000010057fae */ /* 0x0007e20008121848 */
[----:B-1----:R-:W-:-:S04]  /*36c90*/  IMAD.WIDE R34, R4, 0x4, R118 ;  /* 0x0000000404227825 */ /* 0x002fc800078e0276 */
[----:B------:R-:W-:-:S04]  /*36ca0*/  IMAD.WIDE R28, R4, 0x4, R142 ;  /* 0x00000004041c7825 */ /* 0x000fc800078e028e */
[----:B--2---:R-:W-:-:S04]  /*36cb0*/  IMAD.WIDE R26, R4, 0x4, R150 ;  /* 0x00000004041a7825 */ /* 0x004fc800078e0296 */
[----:B------:R-:W-:-:S04]  /*36cc0*/  IMAD.WIDE R18, R4, 0x4, R48 ;  /* 0x0000000404127825 */ /* 0x000fc800078e0230 */
[----:B------:R-:W-:-:S04]  /*36cd0*/  IMAD.WIDE R48, R4, 0x4, R78 ;  /* 0x0000000404307825 */ /* 0x000fc800078e024e */
[----:B------:R-:W-:-:S04]  /*36ce0*/  IMAD.WIDE R156, R4, 0x4, R40 ;  /* 0x00000004049c7825 */ /* 0x000fc800078e0228 */
[----:B------:R-:W-:-:S04]  /*36cf0*/  IMAD.WIDE R40, R4, 0x4, R102 ;  /* 0x0000000404287825 */ /* 0x000fc800078e0266 */
[----:B------:R-:W-:-:S04]  /*36d00*/  IMAD.WIDE R234, R4, 0x4, R238 ;  /* 0x0000000404ea7825 */ /* 0x000fc800078e02ee */
[C---:B------:R-:W-:Y:S02]  /*36d10*/  IMAD.WIDE R238, R4.reuse, 0x4, R152 ;  /* 0x0000000404ee7825 */ /* 0x040fe400078e0298 */
[----:B------:R-:W5:Y:S04]  /*36d20*/  LDL.LU.64 R152, [R1+0x1c00] ;  /* 0x001c000001987983 */ /* 0x000f680000300a00 */
[----:B------:R-:W5:Y:S04]  /*36d30*/  LDL.LU.64 R22, [R1+0x1bf8] ;  /* 0x001bf80001167983 */ /* 0x000f680000300a00 */
        /* <DEDUP_REMOVED lines=16> */
[----:B------:R-:W-:Y:S01]  /*36e40*/  STL.64 [R1+0x1968], R32 ;  /* 0x0019682001007387 */ /* 0x000fe20000100a00 */
[----:B-1----:R-:W-:-:S03]  /*36e50*/  IMAD.WIDE R24, R4, 0x4, R162 ;  /* 0x0000000404187825 */ /* 0x002fc600078e02a2 */
[----:B------:R-:W2:Y:S04]  /*36e60*/  LDL.64 R162, [R1+0x1980] ;  /* 0x0019800001a27983 */ /* 0x000ea80000100a00 */
[----:B------:R1:W-:Y:S04]  /*36e70*/  STL.64 [R1+0x1998], R28 ;  /* 0x0019981c01007387 */ /* 0x0003e80000100a00 */
[----:B------:R4:W-:Y:S04]  /*36e80*/  STL.64 [R1+0x19b0], R26 ;  /* 0x0019b01a01007387 */ /* 0x0009e80000100a00 */
[----:B------:R4:W-:Y:S04]  /*36e90*/  STL.64 [R1+0x19c8], R24 ;  /* 0x0019c81801007387 */ /* 0x0009e80000100a00 */
[----:B------:R1:W-:Y:S04]  /*36ea0*/  STL [R1+0xc04], RZ ;  /* 0x000c04ff01007387 */ /* 0x0003e80000100800 */
        /* <DEDUP_REMOVED lines=766> */
[----:B------:R1:W-:Y:S04]  /*39e90*/  STL [R1], RZ ;  /* 0x000000ff01007387 */ /* 0x0003e80000100800 */
        /* <DEDUP_REMOVED lines=90> */
[----:B------:R1:W-:Y:S01]  /*3a440*/  STL [R1+0x16c], RZ ;  /* 0x00016cff01007387 */ /* 0x0003e20000100800 */
[----:B------:R-:W-:-:S03]  /*3a450*/  IMAD.WIDE R14, R4, 0x4, R14 ;  /* 0x00000004040e7825 */ /* 0x000fc600078e020e */
[----:B------:R1:W-:Y:S01]  /*3a460*/  STL [R1+0x170], RZ ;  /* 0x000170ff01007387 */ /* 0x0003e20000100800 */
[----:B---3--:R-:W-:-:S03]  /*3a470*/  IMAD.WIDE R16, R4, 0x4, R56 ;  /* 0x0000000404107825 */ /* 0x008fc600078e0238 */
[----:B------:R3:W-:Y:S04]  /*3a480*/  STL [R1+0x174], RZ ;  /* 0x000174ff01007387 */ /* 0x0007e80000100800 */
[----:B------:R3:W-:Y:S04]  /*3a490*/  STL [R1+0x178], RZ ;  /* 0x000178ff01007387 */ /* 0x0007e80000100800 */
[----:B------:R3:W-:Y:S04]  /*3a4a0*/  STL [R1+0x17c], RZ ;  /* 0x00017cff01007387 */ /* 0x0007e80000100800 */
[----:B------:R3:W-:Y:S04]  /*3a4b0*/  STL [R1+0x180], RZ ;  /* 0x000180ff01007387 */ /* 0x0007e80000100800 */
[----:B------:R3:W-:Y:S01]  /*3a4c0*/  STL [R1+0x184], RZ ;  /* 0x000184ff01007387 */ /* 0x0007e20000100800 */
[----:B------:R-:W-:-:S03]  /*3a4d0*/  IMAD.WIDE R232, R4, 0x4, R232 ;  /* 0x0000000404e87825 */ /* 0x000fc600078e02e8 */
[----:B------:R3:W-:Y:S04]  /*3a4e0*/  STL [R1+0x188], RZ ;  /* 0x000188ff01007387 */ /* 0x0007e80000100800 */
[----:B------:R3:W-:Y:S04]  /*3a4f0*/  STL [R1+0x18c], RZ ;  /* 0x00018cff01007387 */ /* 0x0007e80000100800 */
[----:B------:R-:W-:Y:S04]  /*3a500*/  LDGSTS.E [R6+0x60300], desc[UR8][R14.64], P0 ;  /* 0x603000000e067fae */ /* 0x000fe80008121848 */
[----:B------:R3:W-:Y:S04]  /*3a510*/  STL [R1+0x190], RZ ;  /* 0x000190ff01007387 */ /* 0x0007e80000100800 */
[----:B------:R-:W-:Y:S04]  /*3a520*/  LDGSTS.E [R6+0x60700], desc[UR8][R16.64], P0 ;  /* 0x6070000010067fae */ /* 0x000fe80008121848 */
[----:B------:R3:W-:Y:S04]  /*3a530*/  STL [R1+0x194], RZ ;  /* 0x000194ff01007387 */ /* 0x0007e80000100800 */
[----:B------:R-:W-:Y:S04]  /*3a540*/  LDGSTS.E [R6+0x60b00], desc[UR8][R18.64], P0 ;  /* 0x60b0000012067fae */ /* 0x000fe80008121848 */
[----:B------:R3:W-:Y:S01]  /*3a550*/  STL [R1+0x198], RZ ;  /* 0x000198ff01007387 */ /* 0x0007e20000100800 */
[----:B------:R-:W-:-:S03]  /*3a560*/  IMAD.WIDE R248, R4, 0x4, R248 ;  /* 0x0000000404f87825 */ /* 0x000fc600078e02f8 */
        /* <DEDUP_REMOVED lines=13> */
[----:B------:R3:W-:Y:S04]  /*3a640*/  STL [R1+0x1ac], RZ ;  /* 0x0001acff01007387 */ /* 0x0007e80000100800 */
        /* <DEDUP_REMOVED lines=40> */
[----:B--2---:R-:W-:Y:S04]  /*3a8d0*/  LDGSTS.E [R6+0x67300], desc[UR8][R162.64], P0 ;  /* 0x67300000a2067fae */ /* 0x004fe80008121848 */
[----:B------:R1:W-:Y:S04]  /*3a8e0*/  LDGSTS.E [R6+0x67700], desc[UR8][R28.64], P0 ;  /* 0x677000001c067fae */ /* 0x0003e80008121848 */
[----:B------:R4:W-:Y:S04]  /*3a8f0*/  LDGSTS.E [R6+0x67b00], desc[UR8][R26.64], P0 ;  /* 0x67b000001a067fae */ /* 0x0009e80008121848 */
[----:B------:R2:W-:Y:S01]  /*3a900*/  LDGSTS.E [R6+0x67f00], desc[UR8][R24.64], P0 ;  /* 0x67f0000018067fae */ /* 0x0005e20008121848 */
[----:B------:R-:W-:-:S03]  /*3a910*/  PLOP3.LUT P0, PT, PT, PT, UP0, 0x40, 0x0 ;  /* 0x000000000000781c */ /* 0x000fc60003f0e808 */
[----:B------:R-:W0:Y:S01]  /*3a920*/  LDGDEPBAR ;  /* 0x00000000000079af */ /* 0x000e220000000000 */
[----:B-1----:R-:W-:Y:S02]  /*3a930*/  CS2R R28, SRZ ;  /* 0x00000000001c7805 */ /* 0x002fe4000001ff00 */
[----:B------:R-:W-:Y:S02]  /*3a940*/  CS2R R30, SRZ ;  /* 0x00000000001e7805 */ /* 0x000fe4000001ff00 */
[----:B------:R-:W-:Y:S02]  /*3a950*/  CS2R R32, SRZ ;  /* 0x0000000000207805 */ /* 0x000fe4000001ff00 */
[----:B----4-:R-:W-:Y:S02]  /*3a960*/  CS2R R26, SRZ ;  /* 0x00000000001a7805 */ /* 0x010fe4000001ff00 */
[----:B------:R-:W-:Y:S02]  /*3a970*/  CS2R R34, SRZ ;  /* 0x0000000000227805 */ /* 0x000fe4000001ff00 */
[----:B------:R-:W-:-:S02]  /*3a980*/  CS2R R36, SRZ ;  /* 0x0000000000247805 */ /* 0x000fc4000001ff00 */
[----:B------:R-:W-:Y:S02]  /*3a990*/  CS2R R38, SRZ ;  /* 0x0000000000267805 */ /* 0x000fe4000001ff00 */
[----:B--2---:R-:W-:Y:S02]  /*3a9a0*/  CS2R R24, SRZ ;  /* 0x0000000000187805 */ /* 0x004fe4000001ff00 */
[----:B------:R-:W-:Y:S02]  /*3a9b0*/  CS2R R40, SRZ ;  /* 0x0000000000287805 */ /* 0x000fe4000001ff00 */
[----:B------:R-:W-:Y:S02]  /*3a9c0*/  CS2R R42, SRZ ;  /* 0x00000000002a7805 */ /* 0x000fe4000001ff00 */
[----:B------:R-:W-:Y:S02]  /*3a9d0*/  CS2R R44, SRZ ;  /* 0x00000000002c7805 */ /* 0x000fe4000001ff00 */
[----:B------:R-:W-:-:S02]  /*3a9e0*/  CS2R R46, SRZ ;  /* 0x00000000002e7805 */ /* 0x000fc4000001ff00 */
[----:B------:R-:W-:Y:S02]  /*3a9f0*/  CS2R R48, SRZ ;  /* 0x0000000000307805 */ /* 0x000fe4000001ff00 */
[----:B------:R-:W-:Y:S02]  /*3aa00*/  CS2R R50, SRZ ;  /* 0x0000000000327805 */ /* 0x000fe4000001ff00 */
        /* <DEDUP_REMOVED lines=49> */
[----:B------:R-:W-:Y:S01]  /*3ad20*/  CS2R R150, SRZ ;  /* 0x0000000000967805 */ /* 0x000fe2000001ff00 */
[----:B---3--:R-:W-:Y:S06]  /*3ad30*/  @P0 BRA `(.L_x_0) ;  /* 0x000001bc009c0947 */ /* 0x008fec0003800000 */
[----:B------:R-:W2:Y:S04]  /*3ad40*/  LDL.LU.64 R142, [R1+0xec8] ;  /* 0x000ec800018e7983 */ /* 0x000ea80000300a00 */
[----:B------:R-:W3:Y:S04]  /*3ad50*/  LDL.LU.64 R144, [R1+0xf00] ;  /* 0x000f000001907983 */ /* 0x000ee80000300a00 */
        /* <DEDUP_REMOVED lines=9> */
[----:B--2---:R1:W-:Y:S01]  /*3adf0*/  STL [R1+0x1048], R142 ;  /* 0x0010488e01007387 */ /* 0x0043e20000100800 */
[----:B------:R-:W-:-:S02]  /*3ae00*/  IMAD.MOV.U32 R252, RZ, RZ, R143 ;  /* 0x000000fffffc7224 */ /* 0x000fc400078e008f */
[----:B---3--:R-:W-:Y:S01]  /*3ae10*/  IMAD.MOV.U32 R0, RZ, RZ, R145 ;  /* 0x000000ffff007224 */ /* 0x008fe200078e0091 */
[----:B-1----:R-:W2:Y:S04]  /*3ae20*/  LDL.LU.64 R142, [R1+0x10a0] ;  /* 0x0010a000018e7983 */ /* 0x002ea80000300a00 */
[----:B------:R1:W-:Y:S04]  /*3ae30*/  STL [R1+0x1050], R144 ;  /* 0x0010509001007387 */ /* 0x0003e80000100800 */
[----:B-1----:R-:W3:Y:S04]  /*3ae40*/  LDL.LU.64 R144, [R1+0x10a8] ;  /* 0x0010a80001907983 */ /* 0x002ee80000300a00 */
[----:B------:R1:W-:Y:S04]  /*3ae50*/  STL [R1+0x104c], R0 ;  /* 0x00104c0001007387 */ /* 0x0003e80000100800 */
[----:B----4-:R4:W-:Y:S01]  /*3ae60*/  STL [R1+0x1058], R146 ;  /* 0x0010589201007387 */ /* 0x0109e20000100800 */
[----:B-1----:R-:W-:-:S03]  /*3ae70*/  MOV R0, R147 ;  /* 0x0000009300007202 */ /* 0x002fc60000000f00 */
[----:B----4-:R-:W4:Y:S04]  /*3ae80*/  LDL.LU.64 R146, [R1+0x10b0] ;  /* 0x0010b00001927983 */ /* 0x010f280000300a00 */
[----:B------:R1:W-:Y:S04]  /*3ae90*/  STL [R1+0x1054], R0 ;  /* 0x0010540001007387 */ /* 0x0003e80000100800 */
[----:B------:R1:W-:Y:S02]  /*3aea0*/  STL [R1+0x1060], R134 ;  /* 0x0010608601007387 */ /* 0x0003e40000100800 */
[----:B-1----:R-:W-:-:S02]  /*3aeb0*/  IMAD.MOV.U32 R0, RZ, RZ, R135 ;  /* 0x000000ffff007224 */ /* 0x002fc400078e0087 */
[----:B------:R-:W4:Y:S04]  /*3aec0*/  LDL.LU.64 R134, [R1+0x10b8] ;  /* 0x0010b80001867983 */ /* 0x000f280000300a00 */
[----:B------:R1:W-:Y:S04]  /*3aed0*/  STL [R1+0x105c], R0 ;  /* 0x00105c0001007387 */ /* 0x0003e80000100800 */
[----:B------:R1:W-:Y:S02]  /*3aee0*/  STL [R1+0x1068], R132 ;  /* 0x0010688401007387 */ /* 0x0003e40000100800 */
[----:B-1----:R-:W-:-:S02]  /*3aef0*/  IMAD.MOV.U32 R0, RZ, RZ, R133 ;  /* 0x000000ffff007224 */ /* 0x002fc400078e0085 */
[----:B------:R-:W4:Y:S04]  /*3af00*/  LDL.LU.64 R132, [R1+0x10c0] ;  /* 0x0010c00001847983 */ /* 0x000f280000300a00 */
[----:B------:R1:W-:Y:S04]  /*3af10*/  STL [R1+0x1064], R0 ;  /* 0x0010640001007387 */ /* 0x0003e80000100800 */
[----:B------:R1:W-:Y:S02]  /*3af20*/  STL [R1+0x1070], R148 ;  /* 0x0010709401007387 */ /* 0x0003e40000100800 */
[----:B-1----:R-:W-:-:S02]  /*3af30*/  MOV R0, R149 ;  /* 0x0000009500007202 */ /* 0x002fc40000000f00 */
[----:B------:R-:W4:Y:S04]  /*3af40*/  LDL.LU.64 R148, [R1+0xe90] ;  /* 0x000e900001947983 */ /* 0x000f280000300a00 */
        /* <DEDUP_REMOVED lines=21> */
[----:B--2---:R2:W-:Y:S01]  /*3b0a0*/  STL [R1+0x10a0], R142 ;  /* 0x0010a08e01007387 */ /* 0x0045e20000100800 */
[----:B-1----:R-:W-:-:S03]  /*3b0b0*/  MOV R0, R143 ;  /* 0x0000008f00007202 */ /* 0x002fc60000000f00 */
[----:B--2---:R-:W2:Y:S04]  /*3b0c0*/  LDL.LU.64 R142, [R1+0xfd8] ;  /* 0x000fd800018e7983 */ /* 0x004ea80000300a00 */
[----:B------:R1:W-:Y:S04]  /*3b0d0*/  STL [R1+0x109c], R0 ;  /* 0x00109c0001007387 */ /* 0x0003e80000100800 */
[----:B---3--:R3:W-:Y:S01]  /*3b0e0*/  STL [R1+0x10a8], R144 ;  /* 0x0010a89001007387 */ /* 0x0087e20000100800 */
[----:B-1----:R-:W-:-:S03]  /*3b0f0*/  IMAD.MOV.U32 R0, RZ, RZ, R145 ;  /* 0x000000ffff007224 */ /* 0x002fc600078e0091 */
[----:B---3--:R-:W3:Y:S04]  /*3b100*/  LDL.LU.64 R144, [R1+0x1010] ;  /* 0x0010100001907983 */ /* 0x008ee80000300a00 */
[----:B------:R1:W-:Y:S04]  /*3b110*/  STL [R1+0x10a4], R0 ;  /* 0x0010a40001007387 */ /* 0x0003e80000100800 */
[----:B----4-:R4:W-:Y:S01]  /*3b120*/  STL [R1+0x10b0], R146 ;  /* 0x0010b09201007387 */ /* 0x0109e20000100800 */
[----:B-1----:R-:W-:-:S03]  /*3b130*/  IMAD.MOV.U32 R0, RZ, RZ, R147 ;  /* 0x000000ffff007224 */ /* 0x002fc600078e0093 */
[----:B----4-:R-:W4:Y:S04]  /*3b140*/  LDL.LU.64 R146, [R1+0x1108] ;  /* 0x0011080001927983 */ /* 0x010f280000300a00 */
        /* <DEDUP_REMOVED lines=33> */
[----:B--2---:R2:W-:Y:S01]  /*3b360*/  STL [R1+0x10f8], R142 ;  /* 0x0010f88e01007387 */ /* 0x0045e20000100800 */
[----:B-1----:R-:W-:-:S03]  /*3b370*/  IMAD.MOV.U32 R0, RZ, RZ, R143 ;  /* 0x000000ffff007224 */ /* 0x002fc600078e008f */
[----:B--2---:R-:W2:Y:S04]  /*3b380*/  LDL.LU.64 R142, [R1+0xe88] ;  /* 0x000e8800018e7983 */ /* 0x004ea80000300a00 */
[----:B------:R1:W-:Y:S04]  /*3b390*/  STL [R1+0x10f4], R0 ;  /* 0x0010f40001007387 */ /* 0x0003e80000100800 */
[----:B---3--:R3:W-:Y:S01]  /*3b3a0*/  STL [R1+0x1100], R144 ;  /* 0x0011009001007387 */ /* 0x0087e20000100800 */
[----:B-1----:R-:W-:-:S03]  /*3b3b0*/  MOV R0, R145 ;  /* 0x0000009100007202 */ /* 0x002fc60000000f00 */
[----:B---3--:R-:W3:Y:S04]  /*3b3c0*/  LDL.LU.64 R144, [R1+0xeb8] ;  /* 0x000eb80001907983 */ /* 0x008ee80000300a00 */
[----:B------:R1:W-:Y:S04]  /*3b3d0*/  STL [R1+0x10fc], R0 ;  /* 0x0010fc0001007387 */ /* 0x0003e80000100800 */
[----:B----4-:R4:W-:Y:S01]  /*3b3e0*/  STL [R1+0x1108], R146 ;  /* 0x0011089201007387 */ /* 0x0109e20000100800 */
[----:B-1----:R-:W-:-:S03]  /*3b3f0*/  IMAD.MOV.U32 R0, RZ, RZ, R147 ;  /* 0x000000ffff007224 */ /* 0x002fc600078e0093 */
[----:B----4-:R-:W4:Y:S04]  /*3b400*/  LDL.LU.64 R146, [R1+0xef0] ;  /* 0x000ef00001927983 */ /* 0x010f280000300a00 */
        /* <DEDUP_REMOVED lines=33> */
[----:B--2---:R2:W-:Y:S01]  /*3b620*/  STL [R1+0x1150], R142 ;  /* 0x0011508e01007387 */ /* 0x0045e20000100800 */
[----:B-1----:R-:W-:-:S03]  /*3b630*/  IMAD.MOV.U32 R0, RZ, RZ, R143 ;  /* 0x000000ffff007224 */ /* 0x002fc600078e008f */
[----:B--2---:R-:W2:Y:S04]  /*3b640*/  LDL.LU.64 R142, [R1+0x11a8] ;  /* 0x0011a800018e7983 */ /* 0x004ea80000300a00 */
[----:B------:R1:W-:Y:S04]  /*3b650*/  STL [R1+0x114c], R0 ;  /* 0x00114c0001007387 */ /* 0x0003e80000100800 */
[----:B---3--:R3:W-:Y:S01]  /*3b660*/  STL [R1+0x1158], R144 ;  /* 0x0011589001007387 */ /* 0x0087e20000100800 */
[----:B-1----:R-:W-:-:S03]  /*3b670*/  IMAD.MOV.U32 R0, RZ, RZ, R145 ;  /* 0x000000ffff007224 */ /* 0x002fc600078e0091 */
[----:B---3--:R-:W3:Y:S04]  /*3b680*/  LDL.LU.64 R144, [R1+0x11b0] ;  /* 0x0011b00001907983 */ /* 0x008ee80000300a00 */
        /* <DEDUP_REMOVED lines=53> */
[----:B------:R-:W-:Y:S04]  /*3b9e0*/  STL [R1+0x11c8], R132 ;  /* 0x0011c88401007387 */ /* 0x000fe80000100800 */
[----:B------:R-:W4:Y:S01]  /*3b9f0*/  LDL.LU.64 R130, [R1+0x1220] ;  /* 0x0012200001827983 */ /* 0x000f220000300a00 */
[----:B-1----:R-:W-:-:S05]  /*3ba00*/  IMAD.MOV.U32 R0, RZ, RZ, R133 ;  /* 0x000000ffff007224 */ /* 0x002fca00078e0085 */
[----:B------:R1:W-:Y:S04]  /*3ba10*/  STL [R1+0x11c4], R0 ;  /* 0x0011c40001007387 */ /* 0x0003e80000100800 */
[----:B------:R1:W-:Y:S02]  /*3ba20*/  STL [R1+0x11d0], R148 ;  /* 0x0011d09401007387 */ /* 0x0003e40000100800 */
[----:B-1----:R-:W-:Y:S02]  /*3ba30*/  IMAD.MOV.U32 R0, RZ, RZ, R149 ;  /* 0x000000ffff007224 */ /* 0x002fe400078e0095 */
        /* <DEDUP_REMOVED lines=24> */
[----:B------:R-:W4:Y:S04]  /*3bbc0*/  LDL.LU.64 R132, [R1+0xe50] ;  /* 0x000e500001847983 */ /* 0x000f280000300a00 */
[----:B---3--:R-:W-:Y:S04]  /*3bbd0*/  STL [R1+0x1208], R144 ;  /* 0x0012089001007387 */ /* 0x008fe80000100800 */
[----:B------:R1:W-:Y:S04]  /*3bbe0*/  STL [R1+0x11fc], R0 ;  /* 0x0011fc0001007387 */ /* 0x0003e80000100800 */
[----:B--2---:R-:W2:Y:S01]  /*3bbf0*/  LDL.LU.64 R142, [R1+0xe78] ;  /* 0x000e7800018e7983 */ /* 0x004ea20000300a00 */
[----:B-1----:R-:W-:-:S03]  /*3bc00*/  MOV R0, R145 ;  /* 0x0000009100007202 */ /* 0x002fc60000000f00 */
[----:B----4-:R-:W-:Y:S04]  /*3bc10*/  STL [R1+0x1210], R146 ;  /* 0x0012109201007387 */ /* 0x010fe80000100800 */
[----:B------:R1:W-:Y:S04]  /*3bc20*/  STL [R1+0x1204], R0 ;  /* 0x0012040001007387 */ /* 0x0003e80000100800 */
[----:B------:R-:W3:Y:S01]  /*3bc30*/  LDL.LU.64 R144, [R1+0xea8] ;  /* 0x000ea80001907983 */ /* 0x000ee20000300a00 */
[----:B-1----:R-:W-:-:S03]  /*3bc40*/  IMAD.MOV.U32 R0, RZ, RZ, R147 ;  /* 0x000000ffff007224 */ /* 0x002fc600078e0093 */
[----:B------:R-:W-:Y:S04]  /*3bc50*/  STL [R1+0x1218], R134 ;  /* 0x0012188601007387 */ /* 0x000fe80000100800 */
[----:B------:R1:W-:Y:S04]  /*3bc60*/  STL [R1+0x120c], R0 ;  /* 0x00120c0001007387 */ /* 0x0003e80000100800 */
[----:B------:R-:W4:Y:S01]  /*3bc70*/  LDL.LU.64 R146, [R1+0xee0] ;  /* 0x000ee00001927983 */ /* 0x000f220000300a00 */
[----:B-1----:R-:W-:-:S03]  /*3bc80*/  IMAD.MOV.U32 R0, RZ, RZ, R135 ;  /* 0x000000ffff007224 */ /* 0x002fc600078e0087 */
[----:B------:R-:W-:Y:S04]  /*3bc90*/  STL [R1+0x1220], R130 ;  /* 0x0012208201007387 */ /* 0x000fe80000100800 */
[----:B------:R1:W-:Y:S04]  /*3bca0*/  STL [R1+0x1214], R0 ;  /* 0x0012140001007387 */ /* 0x0003e80000100800 */
[----:B------:R-:W4:Y:S01]  /*3bcb0*/  LDL.LU.64 R134, [R1+0xf18] ;  /* 0x000f180001867983 */ /* 0x000f220000300a00 */
[----:B-1----:R-:W-:-:S03]  /*3bcc0*/  MOV R0, R131 ;  /* 0x0000008300007202 */ /* 0x002fc60000000f00 */
[----:B------:R-:W-:Y:S04]  /*3bcd0*/  STL [R1+0x1228], R148 ;  /* 0x0012289401007387 */ /* 0x000fe80000100800 */
[----:B------:R1:W-:Y:S02]  /*3bce0*/  STL [R1+0x121c], R0 ;  /* 0x00121c0001007387 */ /* 0x0003e40000100800 */
[----:B-1----:R-:W-:Y:S02]  /*3bcf0*/  IMAD.MOV.U32 R0, RZ, RZ, R149 ;  /* 0x000000ffff007224 */ /* 0x002fe400078e0095 */
        /* <DEDUP_REMOVED lines=20> */
[----:B------:R-:W-:Y:S04]  /*3be40*/  STL [R1+0x1258], R132 ;  /* 0x0012588401007387 */ /* 0x000fe80000100800 */
[----:B------:R1:W-:Y:S04]  /*3be50*/  STL [R1+0x124c], R0 ;  /* 0x00124c0001007387 */ /* 0x0003e80000100800 */
[----:B------:R-:W4:Y:S01]  /*3be60*/  LDL.LU.64 R140, [R1+0x12a8] ;  /* 0x0012a800018c7983 */ /* 0x000f220000300a00 */
[----:B-1----:R-:W-:-:S03]  /*3be70*/  IMAD.MOV.U32 R0, RZ, RZ, R133 ;  /* 0x000000ffff007224 */ /* 0x002fc600078e0085 */
[----:B--2---:R-:W-:Y:S04]  /*3be80*/  STL [R1+0x1260], R142 ;  /* 0x0012608e01007387 */ /* 0x004fe80000100800 */
[----:B------:R1:W-:Y:S02]  /*3be90*/  STL [R1+0x1254], R0 ;  /* 0x0012540001007387 */ /* 0x0003e40000100800 */
[----:B-1----:R-:W-:Y:S02]  /*3bea0*/  IMAD.MOV.U32 R0, RZ, RZ, R143 ;  /* 0x000000ffff007224 */ /* 0x002fe400078e008f */
[----:B------:R-:W2:Y:S04]  /*3beb0*/  LDL.LU.64 R142, [R1+0x12b0] ;  /* 0x0012b000018e7983 */ /* 0x000ea80000300a00 */
[----:B------:R1:W-:Y:S04]  /*3bec0*/  STL [R1+0x125c], R0 ;  /* 0x00125c0001007387 */ /* 0x0003e80000100800 */
[----:B---3--:R3:W-:Y:S04]  /*3bed0*/  STL [R1+0x1268], R144 ;  /* 0x0012689001007387 */ /* 0x0087e80000100800 */
[----:B------:R-:W2:Y:S01]  /*3bee0*/  LDL.LU.64 R128, [R1+0x12b8] ;  /* 0x0012b80001807983 */ /* 0x000ea20000300a00 */
[----:B-1----:R-:W-:-:S03]  /*3bef0*/  MOV R0, R145 ;  /* 0x0000009100007202 */ /* 0x002fc60000000f00 */
[----:B----4-:R-:W-:Y:S04]  /*3bf00*/  STL [R1+0x1270], R146 ;  /* 0x0012709201007387 */ /* 0x010fe80000100800 */
[----:B------:R1:W-:Y:S04]  /*3bf10*/  STL [R1+0x1264], R0 ;  /* 0x0012640001007387 */ /* 0x0003e80000100800 */
[----:B---3--:R-:W3:Y:S01]  /*3bf20*/  LDL.LU.64 R144, [R1+0x12c0] ;  /* 0x0012c00001907983 */ /* 0x008ee20000300a00 */
[----:B-1----:R-:W-:-:S03]  /*3bf30*/  IMAD.MOV.U32 R0, RZ, RZ, R147 ;  /* 0x000000ffff007224 */ /* 0x002fc600078e0093 */
[----:B------:R-:W-:Y:S04]  /*3bf40*/  STL [R1+0x1278], R134 ;  /* 0x0012788601007387 */ /* 0x000fe80000100800 */
[----:B------:R1:W-:Y:S04]  /*3bf50*/  STL [R1+0x126c], R0 ;  /* 0x00126c0001007387 */ /* 0x0003e80000100800 */
[----:B------:R-:W4:Y:S04]  /*3bf60*/  LDL.LU.64 R146, [R1+0xe00] ;  /* 0x000e000001927983 */ /* 0x000f280000300a00 */
[----:B------:R-:W4:Y:S01]  /*3bf70*/  LDL.LU.64 R130, [R1+0xe10] ;  /* 0x000e100001827983 */ /* 0x000f220000300a00 */
[----:B-1----:R-:W-:-:S05]  /*3bf80*/  IMAD.MOV.U32 R0, RZ, RZ, R135 ;  /* 0x000000ffff007224 */ /* 0x002fca00078e0087 */
[----:B------:R1:W-:Y:S04]  /*3bf90*/  STL [R1+0x1274], R0 ;  /* 0x0012740001007387 */ /* 0x0003e80000100800 */
[----:B------:R1:W-:Y:S02]  /*3bfa0*/  STL [R1+0x1280], R148 ;  /* 0x0012809401007387 */ /* 0x0003e40000100800 */
[----:B-1----:R-:W-:Y:S02]  /*3bfb0*/  MOV R0, R149 ;  /* 0x0000009500007202 */ /* 0x002fe40000000f00 */
[----:B------:R-:W4:Y:S04]  /*3bfc0*/  LDL.LU.64 R148, [R1+0xe28] ;  /* 0x000e280001947983 */ /* 0x000f280000300a00 */
[----:B------:R1:W-:Y:S04]  /*3bfd0*/  STL [R1+0x127c], R0 ;  /* 0x00127c0001007387 */ /* 0x0003e80000100800 */
[----:B------:R1:W-:Y:S02]  /*3bfe0*/  STL [R1+0x1288], R150 ;  /* 0x0012889601007387 */ /* 0x0003e40000100800 */
[----:B-1----:R-:W-:-:S02]  /*3bff0*/  IMAD.MOV.U32 R0, RZ, RZ, R151 ;  /* 0x000000ffff007224 */ /* 0x002fc400078e0097 */
[----:B------:R-:W4:Y:S04]  /*3c000*/  LDL.LU.64 R150, [R1+0xe48] ;  /* 0x000e480001967983 */ /* 0x000f280000300a00 */
[----:B------:R1:W-:Y:S04]  /*3c010*/  STL [R1+0x1284], R0 ;  /* 0x0012840001007387 */ /* 0x0003e80000100800 */
        /* <DEDUP_REMOVED lines=8> */
[----:B------:R1:W-:Y:S04]  /*3c0a0*/  STL [R1+0x1294], R0 ;  /* 0x0012940001007387 */ /* 0x0003e80000100800 */
[----:B------:R-:W4:Y:S04]  /*3c0b0*/  LDL.LU.64 R134, [R1+0xed8] ;  /* 0x000ed80001867983 */ /* 0x000f280000300a00 */
[----:B------:R-:W4:Y:S01]  /*3c0c0*/  LDL.LU.64 R136, [R1+0xf10] ;  /* 0x000f100001887983 */ /* 0x000f220000300a00 */
[----:B-1----:R-:W-:-:S05]  /*3c0d0*/  IMAD.MOV.U32 R0, RZ, RZ, R139 ;  /* 0x000000ffff007224 */ /* 0x002fca00078e008b */
[----:B------:R1:W-:Y:S04]  /*3c0e0*/  STL [R1+0x129c], R0 ;  /* 0x00129c0001007387 */ /* 0x0003e80000100800 */
[----:B------:R1:W-:Y:S04]  /*3c0f0*/  STL [R1+0x12a8], R140 ;  /* 0x0012a88c01007387 */ /* 0x0003e80000100800 */
[----:B------:R-:W4:Y:S01]  /*3c100*/  LDL.LU.64 R138, [R1+0xf48] ;  /* 0x000f4800018a7983 */ /* 0x000f220000300a00 */
[----:B-1----:R-:W-:-:S03]  /*3c110*/  IMAD.MOV.U32 R0, RZ, RZ, R141 ;  /* 0x000000ffff007224 */ /* 0x002fc600078e008d */
[----:B------:R-:W4:Y:S04]  /*3c120*/  LDL.LU.64 R140, [R1+0xf80] ;  /* 0x000f8000018c7983 */ /* 0x000f280000300a00 */
[----:B------:R2:W-:Y:S02]  /*3c130*/  STL [R1+0x12a4], R0 ;  /* 0x0012a40001007387 */ /* 0x0005e40000100800 */
[----:B--2---:R-:W-:Y:S02]  /*3c140*/  MOV R0, R143 ;  /* 0x0000008f00007202 */ /* 0x004fe40000000f00 */
[----:B------:R1:W-:Y:S04]  /*3c150*/  STL [R1+0x12b0], R142 ;  /* 0x0012b08e01007387 */ /* 0x0003e80000100800 */
[----:B------:R-:W-:Y:S04]  /*3c160*/  STL [R1+0x12b8], R128 ;  /* 0x0012b88001007387 */ /* 0x000fe80000100800 */
[----:B------:R2:W-:Y:S04]  /*3c170*/  STL [R1+0x12ac], R0 ;  /* 0x0012ac0001007387 */ /* 0x0005e80000100800 */
[----:B-1----:R-:W4:Y:S01]  /*3c180*/  LDL.LU.64 R142, [R1+0xfb8] ;  /* 0x000fb800018e7983 */ /* 0x002f220000300a00 */
[----:B--2---:R-:W-:-:S03]  /*3c190*/  IMAD.MOV.U32 R0, RZ, RZ, R129 ;  /* 0x000000ffff007224 */ /* 0x004fc600078e0081 */
[----:B---3--:R-:W-:Y:S04]  /*3c1a0*/  STL [R1+0x12c0], R144 ;  /* 0x0012c09001007387 */ /* 0x008fe80000100800 */
[----:B------:R1:W-:Y:S02]  /*3c1b0*/  STL [R1+0x12b4], R0 ;  /* 0x0012b40001007387 */ /* 0x0003e40000100800 */
[----:B-1----:R-:W-:Y:S02]  /*3c1c0*/  IMAD.MOV.U32 R0, RZ, RZ, R145 ;  /* 0x000000ffff007224 */ /* 0x002fe400078e0091 */
[----:B------:R-:W2:Y:S04]  /*3c1d0*/  LDL.LU.64 R144, [R1+0xff0] ;  /* 0x000ff00001907983 */ /* 0x000ea80000300a00 */
[----:B------:R1:W-:Y:S04]  /*3c1e0*/  STL [R1+0x12bc], R0 ;  /* 0x0012bc0001007387 */ /* 0x0003e80000100800 */
[----:B----4-:R3:W-:Y:S01]  /*3c1f0*/  STL [R1+0x12c8], R146 ;  /* 0x0012c89201007387 */ /* 0x0107e20000100800 */
[----:B-1----:R-:W-:-:S03]  /*3c200*/  MOV R0, R147 ;  /* 0x0000009300007202 */ /* 0x002fc60000000f00 */
[----:B------:R-:W-:Y:S04]  /*3c210*/  STL [R1+0x12d0], R130 ;  /* 0x0012d08201007387 */ /* 0x000fe80000100800 */
[----:B------:R1:W-:Y:S04]  /*3c220*/  STL [R1+0x12c4], R0 ;  /* 0x0012c40001007387 */ /* 0x0003e80000100800 */
[----:B---3--:R-:W3:Y:S01]  /*3c230*/  LDL.LU.64 R146, [R1+0x1028] ;  /* 0x0010280001927983 */ /* 0x008ee20000300a00 */
[----:B-1----:R-:W-:-:S03]  /*3c240*/  IMAD.MOV.U32 R0, RZ, RZ, R131 ;  /* 0x000000ffff007224 */ /* 0x002fc600078e0083 */
[----:B------:R-:W-:Y:S04]  /*3c250*/  STL [R1+0x12d8], R148 ;  /* 0x0012d89401007387 */ /* 0x000fe80000100800 */
[----:B------:R1:W-:Y:S02]  /*3c260*/  STL [R1+0x12cc], R0 ;  /* 0x0012cc0001007387 */ /* 0x0003e40000100800 */
[----:B-1----:R-:W-:Y:S02]  /*3c270*/  IMAD.MOV.U32 R0, RZ, RZ, R149 ;  /* 0x000000ffff007224 */ /* 0x002fe400078e0095 */
        /* <DEDUP_REMOVED lines=8> */
[----:B------:R-:W-:Y:S04]  /*3c300*/  STL [R1+0x12f0], R6 ;  /* 0x0012f00601007387 */ /* 0x000fe80000100800 */
[----:B------:R1:W-:Y:S02]  /*3c310*/  STL [R1+0x12e4], R0 ;  /* 0x0012e40001007387 */ /* 0x0003e40000100800 */
[----:B-1----:R-:W-:Y:S02]  /*3c320*/  IMAD.MOV.U32 R0, RZ, RZ, R7 ;  /* 0x000000ffff007224 */ /* 0x002fe400078e0007 */
[----:B------:R-:W4:Y:S04]  /*3c330*/  LDL.LU.64 R6, [R1+0x1340] ;  /* 0x0013400001067983 */ /* 0x000f280000300a00 */
[----:B------:R1:W-:Y:S04]  /*3c340*/  STL [R1+0x12ec], R0 ;  /* 0x0012ec0001007387 */ /* 0x0003e80000100800 */
[----:B------:R-:W-:Y:S01]  /*3c350*/  STL [R1+0x12f8], R134 ;  /* 0x0012f88601007387 */ /* 0x000fe20000100800 */
[----:B-1----:R-:W-:-:S03]  /*3c360*/  MOV R0, R135 ;  /* 0x0000008700007202 */ /* 0x002fc60000000f00 */
[----:B------:R-:W-:Y:S04]  /*3c370*/  STL [R1+0x1300], R136 ;  /* 0x0013008801007387 */ /* 0x000fe80000100800 */
[----:B------:R1:W-:Y:S02]  /*3c380*/  STL [R1+0x12f4], R0 ;  /* 0x0012f40001007387 */ /* 0x0003e40000100800 */
[----:B-1----:R-:W-:Y:S02]  /*3c390*/  IMAD.MOV.U32 R0, RZ, RZ, R137 ;  /* 0x000000ffff007224 */ /* 0x002fe400078e0089 */
[----:B------:R-:W-:Y:S04]  /*3c3a0*/  STL [R1+0x1308], R138 ;  /* 0x0013088a01007387 */ /* 0x000fe80000100800 */
[----:B------:R1:W-:Y:S04]  /*3c3b0*/  STL [R1+0x12fc], R0 ;  /* 0x0012fc0001007387 */ /* 0x0003e80000100800 */
[----:B------:R-:W-:Y:S01]  /*3c3c0*/  STL [R1+0x1310], R140 ;  /* 0x0013108c01007387 */ /* 0x000fe20000100800 */
[----:B-1----:R-:W-:-:S05]  /*3c3d0*/  IMAD.MOV.U32 R0, RZ, RZ, R139 ;  /* 0x000000ffff007224 */ /* 0x002fca00078e008b */
[----:B------:R1:W-:Y:S04]  /*3c3e0*/  STL [R1+0x1304], R0 ;  /* 0x0013040001007387 */ /* 0x0003e80000100800 */
[----:B------:R-:W4:Y:S04]  /*3c3f0*/  LDL.LU.64 R126, [R1+0xe08] ;  /* 0x000e0800017e7983 */ /* 0x000f280000300a00 */
[----:B------:R-:W4:Y:S01]  /*3c400*/  LDL.LU.64 R128, [R1+0xe20] ;  /* 0x000e200001807983 */ /* 0x000f220000300a00 */
[----:B-1----:R-:W-:-:S05]  /*3c410*/  MOV R0, R141 ;  /* 0x0000008d00007202 */ /* 0x002fca0000000f00 */
[----:B------:R1:W-:Y:S04]  /*3c420*/  STL [R1+0x130c], R0 ;  /* 0x00130c0001007387 */ /* 0x0003e80000100800 */
[----:B------:R-:W-:Y:S04]  /*3c430*/  STL [R1+0x1318], R142 ;  /* 0x0013188e01007387 */ /* 0x000fe80000100800 */
[----:B------:R-:W4:Y:S01]  /*3c440*/  LDL.LU.64 R130, [R1+0xe40] ;  /* 0x000e400001827983 */ /* 0x000f220000300a00 */
[----:B-1----:R-:W-:-:S03]  /*3c450*/  IMAD.MOV.U32 R0, RZ, RZ, R143 ;  /* 0x000000ffff007224 */ /* 0x002fc600078e008f */
[----:B------:R-:W4:Y:S04]  /*3c460*/  LDL.LU.64 R132, [R1+0xe68] ;  /* 0x000e680001847983 */ /* 0x000f280000300a00 */
[----:B------:R1:W-:Y:S04]  /*3c470*/  STL [R1+0x1314], R0 ;  /* 0x0013140001007387 */ /* 0x0003e80000100800 */
[----:B--2---:R-:W-:Y:S04]  /*3c480*/  STL [R1+0x1320], R144 ;  /* 0x0013209001007387 */ /* 0x004fe80000100800 */
[----:B------:R-:W2:Y:S01]  /*3c490*/  LDL.LU.64 R134, [R1+0xe98] ;  /* 0x000e980001867983 */ /* 0x000ea20000300a00 */
[----:B-1----:R-:W-:-:S03]  /*3c4a0*/  IMAD.MOV.U32 R0, RZ, RZ, R145 ;  /* 0x000000ffff007224 */ /* 0x002fc600078e0091 */
[----:B------:R-:W2:Y:S04]  /*3c4b0*/  LDL.LU.64 R136, [R1+0xed0] ;  /* 0x000ed00001887983 */ /* 0x000ea80000300a00 */
[----:B------:R1:W-:Y:S04]  /*3c4c0*/  STL [R1+0x131c], R0 ;  /* 0x00131c0001007387 */ /* 0x0003e80000100800 */
[----:B---3--:R-:W-:Y:S04]  /*3c4d0*/  STL [R1+0x1328], R146 ;  /* 0x0013289201007387 */ /* 0x008fe80000100800 */
[----:B------:R-:W3:Y:S01]  /*3c4e0*/  LDL.LU.64 R138, [R1+0xf08] ;  /* 0x000f0800018a7983 */ /* 0x000ee20000300a00 */
[----:B-1----:R-:W-:-:S03]  /*3c4f0*/  MOV R0, R147 ;  /* 0x0000009300007202 */ /* 0x002fc60000000f00 */
[----:B------:R-:W3:Y:S04]  /*3c500*/  LDL.LU.64 R140, [R1+0xf40] ;  /* 0x000f4000018c7983 */ /* 0x000ee80000300a00 */
[----:B------:R1:W-:Y:S04]  /*3c510*/  STL [R1+0x1324], R0 ;  /* 0x0013240001007387 */ /* 0x0003e80000100800 */
[----:B----4-:R-:W-:Y:S04]  /*3c520*/  STL [R1+0x1330], R148 ;  /* 0x0013309401007387 */ /* 0x010fe80000100800 */
[----:B------:R-:W4:Y:S01]  /*3c530*/  LDL.LU.64 R142, [R1+0xf78] ;  /* 0x000f7800018e7983 */ /* 0x000f220000300a00 */
[----:B-1----:R-:W-:-:S03]  /*3c540*/  IMAD.MOV.U32 R0, RZ, RZ, R149 ;  /* 0x000000ffff007224 */ /* 0x002fc600078e0095 */
[----:B------:R-:W4:Y:S04]  /*3c550*/  LDL.LU.64 R144, [R1+0xfb0] ;  /* 0x000fb00001907983 */ /* 0x000f280000300a00 */
[----:B------:R1:W-:Y:S04]  /*3c560*/  STL [R1+0x132c], R0 ;  /* 0x00132c0001007387 */ /* 0x0003e80000100800 */
[----:B------:R1:W-:Y:S04]  /*3c570*/  STL [R1+0x1338], R150 ;  /* 0x0013389601007387 */ /* 0x0003e80000100800 */
[----:B------:R-:W4:Y:S01]  /*3c580*/  LDL.LU.64 R146, [R1+0xfe8] ;  /* 0x000fe80001927983 */ /* 0x000f220000300a00 */
[----:B-1----:R-:W-:-:S03]  /*3c590*/  IMAD.MOV.U32 R0, RZ, RZ, R151 ;  /* 0x000000ffff007224 */ /* 0x002fc600078e0097 */
[----:B------:R-:W4:Y:S04]  /*3c5a0*/  LDL.LU.64 R148, [R1+0x1020] ;  /* 0x0010200001947983 */ /* 0x000f280000300a00 */
[----:B------:R1:W-:Y:S04]  /*3c5b0*/  STL [R1+0x1334], R0 ;  /* 0x0013340001007387 */ /* 0x0003e80000100800 */
[----:B------:R1:W-:Y:S04]  /*3c5c0*/  STL [R1+0x1340], R6 ;  /* 0x0013400601007387 */ /* 0x0003e80000100800 */
[----:B------:R-:W4:Y:S01]  /*3c5d0*/  LDL.LU.64 R150, [R1+0x13b8] ;  /* 0x0013b80001967983 */ /* 0x000f220000300a00 */
[----:B-1----:R-:W-:-:S03]  /*3c5e0*/  MOV R0, R7 ;  /* 0x0000000700007202 */ /* 0x002fc60000000f00 */
[----:B------:R-:W4:Y:S04]  /*3c5f0*/  LDL.LU.64 R6, [R1+0x13c0] ;  /* 0x0013c00001067983 */ /* 0x000f280000300a00 */
[----:B------:R1:W-:Y:S04]  /*3c600*/  STL [R1+0x133c], R0 ;  /* 0x00133c0001007387 */ /* 0x0003e80000100800 */
[----:B------:R-:W-:Y:S04]  /*3c610*/  STL [R1+0x1348], R8 ;  /* 0x0013480801007387 */ /* 0x000fe80000100800 */
[----:B------:R-:W-:Y:S04]  /*3c620*/  STL [R1+0x1344], R9 ;  /* 0x0013440901007387 */ /* 0x000fe80000100800 */
[----:B------:R-:W-:Y:S04]  /*3c630*/  STL [R1+0x1350], R10 ;  /* 0x0013500a01007387 */ /* 0x000fe80000100800 */
[----:B------:R-:W-:Y:S01]  /*3c640*/  STL [R1+0x134c], R11 ;  /* 0x00134c0b01007387 */ /* 0x000fe20000100800 */
[----:B-1----:R-:W-:-:S03]  /*3c650*/  IMAD.MOV.U32 R0, RZ, RZ, R127 ;  /* 0x000000ffff007224 */ /* 0x002fc600078e007f */
[----:B------:R-:W-:Y:S04]  /*3c660*/  STL [R1+0x1358], R126 ;  /* 0x0013587e01007387 */ /* 0x000fe80000100800 */
[----:B------:R-:W-:Y:S04]  /*3c670*/  STL [R1+0x1360], R128 ;  /* 0x0013608001007387 */ /* 0x000fe80000100800 */
[----:B------:R1:W-:Y:S02]  /*3c680*/  STL [R1+0x1354], R0 ;  /* 0x0013540001007387 */ /* 0x0003e40000100800 */
[----:B-1----:R-:W-:-:S02]  /*3c690*/  IMAD.MOV.U32 R0, RZ, RZ, R129 ;  /* 0x000000ffff007224 */ /* 0x002fc400078e0081 */
[----:B------:R-:W-:Y:S04]  /*3c6a0*/  STL [R1+0x1368], R130 ;  /* 0x0013688201007387 */ /* 0x000fe80000100800 */
[----:B------:R1:W-:Y:S04]  /*3c6b0*/  STL [R1+0x135c], R0 ;  /* 0x00135c0001007387 */ /* 0x0003e80000100800 */
[----:B------:R-:W-:Y:S01]  /*3c6c0*/  STL [R1+0x1370], R132 ;  /* 0x0013708401007387 */ /* 0x000fe20000100800 */
[----:B-1----:R-:W-:-:S05]  /*3c6d0*/  MOV R0, R131 ;  /* 0x0000008300007202 */ /* 0x002fca0000000f00 */
[----:B------:R1:W-:Y:S02]  /*3c6e0*/  STL [R1+0x1364], R0 ;  /* 0x0013640001007387 */ /* 0x0003e40000100800 */
[----:B-1----:R-:W-:Y:S02]  /*3c6f0*/  IMAD.MOV.U32 R0, RZ, RZ, R133 ;  /* 0x000000ffff007224 */ /* 0x002fe400078e0085 */
[----:B--2---:R-:W-:Y:S04]  /*3c700*/  STL [R1+0x1378], R134 ;  /* 0x0013788601007387 */ /* 0x004fe80000100800 */
[----:B------:R1:W-:Y:S04]  /*3c710*/  STL [R1+0x136c], R0 ;  /* 0x00136c0001007387 */ /* 0x0003e80000100800 */
[----:B------:R-:W-:Y:S01]  /*3c720*/  STL [R1+0x1380], R136 ;  /* 0x0013808801007387 */ /* 0x000fe20000100800 */
[----:B-1----:R-:W-:-:S05]  /*3c730*/  IMAD.MOV.U32 R0, RZ, RZ, R135 ;  /* 0x000000ffff007224 */ /* 0x002fca00078e0087 */
[----:B------:R1:W-:Y:S04]  /*3c740*/  STL [R1+0x1374], R0 ;  /* 0x0013740001007387 */ /* 0x0003e80000100800 */
[----:B---3--:R-:W-:Y:S01]  /*3c750*/  STL [R1+0x1388], R138 ;  /* 0x0013888a01007387 */ /* 0x008fe20000100800 */
[----:B-1----:R-:W-:-:S05]  /*3c760*/  MOV R0, R137 ;  /* 0x0000008900007202 */ /* 0x002fca0000000f00 */
[----:B------:R1:W-:Y:S04]  /*3c770*/  STL [R1+0x137c], R0 ;  /* 0x00137c0001007387 */ /* 0x0003e80000100800 */
[----:B------:R-:W-:Y:S01]  /*3c780*/  STL [R1+0x1390], R140 ;  /* 0x0013908c01007387 */ /* 0x000fe20000100800 */
[----:B-1----:R-:W-:-:S05]  /*3c790*/  IMAD.MOV.U32 R0, RZ, RZ, R139 ;  /* 0x000000ffff007224 */ /* 0x002fca00078e008b */
[----:B------:R1:W-:Y:S04]  /*3c7a0*/  STL [R1+0x1384], R0 ;  /* 0x0013840001007387 */ /* 0x0003e80000100800 */
[----:B----4-:R-:W-:Y:S01]  /*3c7b0*/  STL [R1+0x1398], R142 ;  /* 0x0013988e01007387 */ /* 0x010fe20000100800 */
[----:B-1----:R-:W-:-:S05]  /*3c7c0*/  IMAD.MOV.U32 R0, RZ, RZ, R141 ;  /* 0x000000ffff007224 */ /* 0x002fca00078e008d */
[----:B------:R1:W-:Y:S04]  /*3c7d0*/  STL [R1+0x138c], R0 ;  /* 0x00138c0001007387 */ /* 0x0003e80000100800 */
[----:B------:R-:W-:Y:S01]  /*3c7e0*/  STL [R1+0x13a0], R144 ;  /* 0x0013a09001007387 */ /* 0x000fe20000100800 */
[----:B-1----:R-:W-:-:S05]  /*3c7f0*/  MOV R0, R143 ;  /* 0x0000008f00007202 */ /* 0x002fca0000000f00 */
[----:B------:R1:W-:Y:S04]  /*3c800*/  STL [R1+0x1394], R0 ;  /* 0x0013940001007387 */ /* 0x0003e80000100800 */
[----:B------:R-:W-:Y:S01]  /*3c810*/  STL [R1+0x13a8], R146 ;  /* 0x0013a89201007387 */ /* 0x000fe20000100800 */
[----:B-1----:R-:W-:-:S05]  /*3c820*/  IMAD.MOV.U32 R0, RZ, RZ, R145 ;  /* 0x000000ffff007224 */ /* 0x002fca00078e0091 */
[----:B------:R1:W-:Y:S04]  /*3c830*/  STL [R1+0x139c], R0 ;  /* 0x00139c0001007387 */ /* 0x0003e80000100800 */
[----:B------:R-:W-:Y:S01]  /*3c840*/  STL [R1+0x13b0], R148 ;  /* 0x0013b09401007387 */ /* 0x000fe20000100800 */
        /* <DEDUP_REMOVED lines=11> */
[----:B------:R-:W-:Y:S04]  /*3c900*/  STL [R1+0x13c4], R171 ;  /* 0x0013c4ab01007387 */ /* 0x000fe80000100800 */
        /* <DEDUP_REMOVED lines=10> */
[----:B------:R-:W2:Y:S04]  /*3c9b0*/  LDL.LU.64 R136, [R1+0x1448] ;  /* 0x0014480001887983 */ /* 0x000ea80000300a00 */
[----:B------:R-:W-:Y:S04]  /*3c9c0*/  STL [R1+0x13f8], R174 ;  /* 0x0013f8ae01007387 */ /* 0x000fe80000100800 */
[----:B------:R-:W-:Y:S04]  /*3c9d0*/  STL [R1+0x13f4], R175 ;  /* 0x0013f4af01007387 */ /* 0x000fe80000100800 */
[----:B------:R-:W3:Y:S04]  /*3c9e0*/  LDL.LU.64 R144, [R1+0x1450] ;  /* 0x0014500001907983 */ /* 0x000ee80000300a00 */
[----:B------:R-:W-:Y:S04]  /*3c9f0*/  STL [R1+0x1400], R176 ;  /* 0x001400b001007387 */ /* 0x000fe80000100800 */
[----:B------:R-:W-:Y:S04]  /*3ca00*/  STL [R1+0x13fc], R177 ;  /* 0x0013fcb101007387 */ /* 0x000fe80000100800 */
[----:B------:R-:W4:Y:S04]  /*3ca10*/  LDL.LU.64 R146, [R1+0x1458] ;  /* 0x0014580001927983 */ /* 0x000f280000300a00 */
        /* <DEDUP_REMOVED lines=200> */
[----:B--2---:R-:W-:Y:S04]  /*3d6a0*/  STL [R1+0x15a8], R136 ;  /* 0x0015a88801007387 */ /* 0x004fe80000100800 */
[----:B------:R-:W2:Y:S01]  /*3d6b0*/  LDL.LU.64 R130, [R1+0x1600] ;  /* 0x0016000001827983 */ /* 0x000ea20000300a00 */
[----:B-1----:R-:W-:-:S05]  /*3d6c0*/  IMAD.MOV.U32 R0, RZ, RZ, R137 ;  /* 0x000000ffff007224 */ /* 0x002fca00078e0089 */
        /* <DEDUP_REMOVED lines=20> */
[----:B------:R1:W-:Y:S02]  /*3d810*/  STL [R1+0x15cc], R0 ;  /* 0x0015cc0001007387 */ /* 0x0003e40000100800 */
[----:B-1----:R-:W-:Y:S02]  /*3d820*/  IMAD.MOV.U32 R0, RZ, RZ, R7 ;  /* 0x000000ffff007224 */ /* 0x002fe400078e0007 */
[----:B------:R1:W-:Y:S04]  /*3d830*/  STL [R1+0x15d8], R6 ;  /* 0x0015d80601007387 */ /* 0x0003e80000100800 */
[----:B-1----:R-:W4:Y:S04]  /*3d840*/  LDL.LU.64 R6, [R1+0x1630] ;  /* 0x0016300001067983 */ /* 0x002f280000300a00 */
[----:B------:R1:W-:Y:S04]  /*3d850*/  STL [R1+0x15d4], R0 ;  /* 0x0015d40001007387 */ /* 0x0003e80000100800 */
[----:B------:R1:W-:Y:S04]  /*3d860*/  STL [R1+0x15e0], R132 ;  /* 0x0015e08401007387 */ /* 0x0003e80000100800 */
[----:B------:R-:W4:Y:S01]  /*3d870*/  LDL.LU.64 R138, [R1+0x1638] ;  /* 0x00163800018a7983 */ /* 0x000f220000300a00 */
[----:B-1----:R-:W-:-:S03]  /*3d880*/  MOV R0, R133 ;  /* 0x0000008500007202 */ /* 0x002fc60000000f00 */
[----:B------:R-:W-:Y:S04]  /*3d890*/  STL [R1+0x15e8], R140 ;  /* 0x0015e88c01007387 */ /* 0x000fe80000100800 */
[----:B------:R1:W-:Y:S04]  /*3d8a0*/  STL [R1+0x15dc], R0 ;  /* 0x0015dc0001007387 */ /* 0x0003e80000100800 */
[----:B------:R-:W4:Y:S01]  /*3d8b0*/  LDL.LU.64 R132, [R1+0x1640] ;  /* 0x0016400001847983 */ /* 0x000f220000300a00 */
        /* <DEDUP_REMOVED lines=9> */
[----:B--2---:R-:W-:Y:S04]  /*3d950*/  STL [R1+0x1600], R130 ;  /* 0x0016008201007387 */ /* 0x004fe80000100800 */
[----:B------:R1:W-:Y:S04]  /*3d960*/  STL [R1+0x15f4], R0 ;  /* 0x0015f40001007387 */ /* 0x0003e80000100800 */
[----:B------:R-:W2:Y:S01]  /*3d970*/  LDL.LU.64 R134, [R1+0x1658] ;  /* 0x0016580001867983 */ /* 0x000ea20000300a00 */
[----:B-1----:R-:W-:-:S03]  /*3d980*/  IMAD.MOV.U32 R0, RZ, RZ, R131 ;  /* 0x000000ffff007224 */ /* 0x002fc600078e0083 */
[----:B---3--:R-:W-:Y:S04]  /*3d990*/  STL [R1+0x1608], R144 ;  /* 0x0016089001007387 */ /* 0x008fe80000100800 */
[----:B------:R1:W-:Y:S02]  /*3d9a0*/  STL [R1+0x15fc], R0 ;  /* 0x0015fc0001007387 */ /* 0x0003e40000100800 */
[----:B-1----:R-:W-:Y:S02]  /*3d9b0*/  IMAD.MOV.U32 R0, RZ, RZ, R145 ;  /* 0x000000ffff007224 */ /* 0x002fe400078e0091 */
[----:B------:R-:W3:Y:S04]  /*3d9c0*/  LDL.LU.64 R144, [R1+0x1660] ;  /* 0x0016600001907983 */ /* 0x000ee80000300a00 */
        /* <DEDUP_REMOVED lines=35> */
[----:B--2---:R-:W-:Y:S04]  /*3dc00*/  STL [R1+0x1658], R134 ;  /* 0x0016588601007387 */ /* 0x004fe80000100800 */
[----:B------:R1:W-:Y:S04]  /*3dc10*/  STL [R1+0x164c], R0 ;  /* 0x00164c0001007387 */ /* 0x0003e80000100800 */
[----:B------:R-:W2:Y:S04]  /*3dc20*/  LDL.LU.64 R142, [R1+0x16a8] ;  /* 0x0016a800018e7983 */ /* 0x000ea80000300a00 */
[----:B------:R-:W2:Y:S01]  /*3dc30*/  LDL.LU.64 R130, [R1+0x16b0] ;  /* 0x0016b00001827983 */ /* 0x000ea20000300a00 */
[----:B-1----:R-:W-:-:S05]  /*3dc40*/  MOV R0, R135 ;  /* 0x0000008700007202 */ /* 0x002fca0000000f00 */
        /* <DEDUP_REMOVED lines=30> */
[----:B------:R-:W-:Y:S04]  /*3de30*/  STL [R1+0x1698], R128 ;  /* 0x0016988001007387 */ /* 0x000fe80000100800 */
[----:B------:R-:W4:Y:S01]  /*3de40*/  LDL.LU.64 R138, [R1+0x16f8] ;  /* 0x0016f800018a7983 */ /* 0x000f220000300a00 */
[----:B-1----:R-:W-:-:S03]  /*3de50*/  IMAD.MOV.U32 R0, RZ, RZ, R129 ;  /* 0x000000ffff007224 */ /* 0x002fc600078e0081 */
[----:B------:R-:W-:Y:S04]  /*3de60*/  STL [R1+0x16a0], R140 ;  /* 0x0016a08c01007387 */ /* 0x000fe80000100800 */
[----:B------:R1:W-:Y:S02]  /*3de70*/  STL [R1+0x1694], R0 ;  /* 0x0016940001007387 */ /* 0x0003e40000100800 */
[----:B-1----:R-:W-:Y:S02]  /*3de80*/  MOV R0, R141 ;  /* 0x0000008d00007202 */ /* 0x002fe40000000f00 */
[----:B------:R-:W4:Y:S04]  /*3de90*/  LDL.LU.64 R140, [R1+0x1700] ;  /* 0x00170000018c7983 */ /* 0x000f280000300a00 */
[----:B------:R2:W-:Y:S02]  /*3dea0*/  STL [R1+0x169c], R0 ;  /* 0x00169c0001007387 */ /* 0x0005e40000100800 */
[----:B--2---:R-:W-:-:S02]  /*3deb0*/  IMAD.MOV.U32 R0, RZ, RZ, R143 ;  /* 0x000000ffff007224 */ /* 0x004fc400078e008f */
[----:B------:R1:W-:Y:S04]  /*3dec0*/  STL [R1+0x16a8], R142 ;  /* 0x0016a88e01007387 */ /* 0x0003e80000100800 */
[----:B------:R-:W-:Y:S04]  /*3ded0*/  STL [R1+0x16b0], R130 ;  /* 0x0016b08201007387 */ /* 0x000fe80000100800 */
[----:B------:R2:W-:Y:S04]  /*3dee0*/  STL [R1+0x16a4], R0 ;  /* 0x0016a40001007387 */ /* 0x0005e80000100800 */
[----:B-1----:R-:W4:Y:S01]  /*3def0*/  LDL.LU.64 R142, [R1+0x1708] ;  /* 0x00170800018e7983 */ /* 0x002f220000300a00 */
[----:B--2---:R-:W-:-:S03]  /*3df00*/  IMAD.MOV.U32 R0, RZ, RZ, R131 ;  /* 0x000000ffff007224 */ /* 0x004fc600078e0083 */
[----:B---3--:R-:W-:Y:S04]  /*3df10*/  STL [R1+0x16b8], R144 ;  /* 0x0016b89001007387 */ /* 0x008fe80000100800 */
[----:B------:R1:W-:Y:S02]  /*3df20*/  STL [R1+0x16ac], R0 ;  /* 0x0016ac0001007387 */ /* 0x0003e40000100800 */
[----:B-1----:R-:W-:Y:S02]  /*3df30*/  MOV R0, R145 ;  /* 0x0000009100007202 */ /* 0x002fe40000000f00 */
[----:B------:R-:W2:Y:S04]  /*3df40*/  LDL.LU.64 R144, [R1+0x1710] ;  /* 0x0017100001907983 */ /* 0x000ea80000300a00 */
[----:B------:R1:W-:Y:S04]  /*3df50*/  STL [R1+0x16b4], R0 ;  /* 0x0016b40001007387 */ /* 0x0003e80000100800 */
[----:B----4-:R3:W-:Y:S01]  /*3df60*/  STL [R1+0x16c0], R146 ;  /* 0x0016c09201007387 */ /* 0x0107e20000100800 */
[----:B-1----:R-:W-:-:S03]  /*3df70*/  IMAD.MOV.U32 R0, RZ, RZ, R147 ;  /* 0x000000ffff007224 */ /* 0x002fc600078e0093 */
[----:B------:R-:W-:Y:S04]  /*3df80*/  STL [R1+0x16c8], R132 ;  /* 0x0016c88401007387 */ /* 0x000fe80000100800 */
[----:B------:R1:W-:Y:S04]  /*3df90*/  STL [R1+0x16bc], R0 ;  /* 0x0016bc0001007387 */ /* 0x0003e80000100800 */
[----:B---3--:R-:W3:Y:S01]  /*3dfa0*/  LDL.LU.64 R146, [R1+0x1718] ;  /* 0x0017180001927983 */ /* 0x008ee20000300a00 */
[----:B-1----:R-:W-:-:S03]  /*3dfb0*/  IMAD.MOV.U32 R0, RZ, RZ, R133 ;  /* 0x000000ffff007224 */ /* 0x002fc600078e0085 */
[----:B------:R-:W-:Y:S04]  /*3dfc0*/  STL [R1+0x16d0], R148 ;  /* 0x0016d09401007387 */ /* 0x000fe80000100800 */
[----:B------:R1:W-:Y:S02]  /*3dfd0*/  STL [R1+0x16c4], R0 ;  /* 0x0016c40001007387 */ /* 0x0003e40000100800 */
[----:B-1----:R-:W-:Y:S02]  /*3dfe0*/  MOV R0, R149 ;  /* 0x0000009500007202 */ /* 0x002fe40000000f00 */
        /* <DEDUP_REMOVED lines=9> */
[----:B------:R1:W-:Y:S02]  /*3e080*/  STL [R1+0x16dc], R0 ;  /* 0x0016dc0001007387 */ /* 0x0003e40000100800 */
[----:B-1----:R-:W-:Y:S02]  /*3e090*/  MOV R0, R7 ;  /* 0x0000000700007202 */ /* 0x002fe40000000f00 */
[----:B------:R-:W4:Y:S04]  /*3e0a0*/  LDL.LU.64 R6, [R1+0x1730] ;  /* 0x0017300001067983 */ /* 0x000f280000300a00 */
[----:B------:R1:W-:Y:S04]  /*3e0b0*/  STL [R1+0x16e4], R0 ;  /* 0x0016e40001007387 */ /* 0x0003e80000100800 */
[----:B------:R-:W-:Y:S01]  /*3e0c0*/  STL [R1+0x16f0], R136 ;  /* 0x0016f08801007387 */ /* 0x000fe20000100800 */
[----:B-1----:R-:W-:-:S03]  /*3e0d0*/  IMAD.MOV.U32 R0, RZ, RZ, R137 ;  /* 0x000000ffff007224 */ /* 0x002fc600078e0089 */
[----:B------:R-:W-:Y:S04]  /*3e0e0*/  STL [R1+0x16f8], R138 ;  /* 0x0016f88a01007387 */ /* 0x000fe80000100800 */
[----:B------:R1:W-:Y:S04]  /*3e0f0*/  STL [R1+0x16ec], R0 ;  /* 0x0016ec0001007387 */ /* 0x0003e80000100800 */
[----:B------:R-:W4:Y:S04]  /*3e100*/  LDL.LU.64 R122, [R1+0x1738] ;  /* 0x00173800017a7983 */ /* 0x000f280000300a00 */
[----:B------:R-:W4:Y:S01]  /*3e110*/  LDL.LU.64 R124, [R1+0x1740] ;  /* 0x00174000017c7983 */ /* 0x000f220000300a00 */
[----:B-1----:R-:W-:-:S05]  /*3e120*/  IMAD.MOV.U32 R0, RZ, RZ, R139 ;  /* 0x000000ffff007224 */ /* 0x002fca00078e008b */
[----:B------:R1:W-:Y:S04]  /*3e130*/  STL [R1+0x16f4], R0 ;  /* 0x0016f40001007387 */ /* 0x0003e80000100800 */
[----:B------:R-:W-:Y:S04]  /*3e140*/  STL [R1+0x1700], R140 ;  /* 0x0017008c01007387 */ /* 0x000fe80000100800 */
[----:B------:R-:W4:Y:S01]  /*3e150*/  LDL.LU.64 R126, [R1+0x1748] ;  /* 0x00174800017e7983 */ /* 0x000f220000300a00 */
[----:B-1----:R-:W-:-:S03]  /*3e160*/  MOV R0, R141 ;  /* 0x0000008d00007202 */ /* 0x002fc60000000f00 */
[----:B------:R-:W4:Y:S04]  /*3e170*/  LDL.LU.64 R128, [R1+0x1750] ;  /* 0x0017500001807983 */ /* 0x000f280000300a00 */
        /* <DEDUP_REMOVED lines=30> */
[----:B------:R1:W-:Y:S02]  /*3e360*/  STL [R1+0x172c], R0 ;  /* 0x00172c0001007387 */ /* 0x0003e40000100800 */
[----:B-1----:R-:W-:Y:S02]  /*3e370*/  IMAD.MOV.U32 R0, RZ, RZ, R123 ;  /* 0x000000ffff007224 */ /* 0x002fe400078e007b */
        /* <DEDUP_REMOVED lines=10> */
[----:B------:R-:W-:Y:S04]  /*3e420*/  STL [R1+0x1758], R130 ;  /* 0x0017588201007387 */ /* 0x000fe80000100800 */
[----:B------:R1:W-:Y:S04]  /*3e430*/  STL [R1+0x174c], R0 ;  /* 0x00174c0001007387 */ /* 0x0003e80000100800 */
[----:B------:R-:W-:Y:S01]  /*3e440*/  STL [R1+0x1760], R132 ;  /* 0x0017608401007387 */ /* 0x000fe20000100800 */
[----:B-1----:R-:W-:-:S05]  /*3e450*/  IMAD.MOV.U32 R0, RZ, RZ, R131 ;  /* 0x000000ffff007224 */ /* 0x002fca00078e0083 */
[----:B------:R1:W-:Y:S02]  /*3e460*/  STL [R1+0x1754], R0 ;  /* 0x0017540001007387 */ /* 0x0003e40000100800 */
[----:B-1----:R-:W-:Y:S02]  /*3e470*/  MOV R0, R133 ;  /* 0x0000008500007202 */ /* 0x002fe40000000f00 */
[----:B--2---:R-:W-:Y:S04]  /*3e480*/  STL [R1+0x1768], R134 ;  /* 0x0017688601007387 */ /* 0x004fe80000100800 */
[----:B------:R1:W-:Y:S04]  /*3e490*/  STL [R1+0x175c], R0 ;  /* 0x00175c0001007387 */ /* 0x0003e80000100800 */
[----:B------:R-:W-:Y:S01]  /*3e4a0*/  STL [R1+0x1770], R136 ;  /* 0x0017708801007387 */ /* 0x000fe20000100800 */
[----:B-1----:R-:W-:-:S05]  /*3e4b0*/  IMAD.MOV.U32 R0, RZ, RZ, R135 ;  /* 0x000000ffff007224 */ /* 0x002fca00078e0087 */
[----:B------:R1:W-:Y:S04]  /*3e4c0*/  STL [R1+0x1764], R0 ;  /* 0x0017640001007387 */ /* 0x0003e80000100800 */
[----:B---3--:R-:W-:Y:S01]  /*3e4d0*/  STL [R1+0x1778], R138 ;  /* 0x0017788a01007387 */ /* 0x008fe20000100800 */
[----:B-1----:R-:W-:-:S05]  /*3e4e0*/  IMAD.MOV.U32 R0, RZ, RZ, R137 ;  /* 0x000000ffff007224 */ /* 0x002fca00078e0089 */
[----:B------:R1:W-:Y:S04]  /*3e4f0*/  STL [R1+0x176c], R0 ;  /* 0x00176c0001007387 */ /* 0x0003e80000100800 */
[----:B------:R-:W-:Y:S01]  /*3e500*/  STL [R1+0x1780], R140 ;  /* 0x0017808c01007387 */ /* 0x000fe20000100800 */
[----:B-1----:R-:W-:-:S05]  /*3e510*/  MOV R0, R139 ;  /* 0x0000008b00007202 */ /* 0x002fca0000000f00 */
[----:B------:R1:W-:Y:S02]  /*3e520*/  STL [R1+0x1774], R0 ;  /* 0x0017740001007387 */ /* 0x0003e40000100800 */
[----:B-1----:R-:W-:Y:S02]  /*3e530*/  IMAD.MOV.U32 R0, RZ, RZ, R141 ;  /* 0x000000ffff007224 */ /* 0x002fe400078e008d */
[----:B----4-:R-:W-:Y:S04]  /*3e540*/  STL [R1+0x1788], R142 ;  /* 0x0017888e01007387 */ /* 0x010fe80000100800 */
        /* <DEDUP_REMOVED lines=55> */
[----:B------:R-:W3:Y:S04]  /*3e8c0*/  LDL.LU.64 R6, [R1+0x18e0] ;  /* 0x0018e00001067983 */ /* 0x000ee80000300a00 */
[----:B--2---:R1:W-:Y:S04]  /*3e8d0*/  STL.64 [R1+0x1038], R8 ;  /* 0x0010380801007387 */ /* 0x0043e80000100a00 */
[----:B------:R-:W-:Y:S04]  /*3e8e0*/  STL.64 [R1+0x1028], R244 ;  /* 0x001028f401007387 */ /* 0x000fe80000100a00 */
[----:B---3--:R2:W-:Y:S04]  /*3e8f0*/  STL.64 [R1+0x1030], R6 ;  /* 0x0010300601007387 */ /* 0x0085e80000100a00 */
[----:B------:R-:W-:Y:S04]  /*3e900*/  STL.64 [R1+0x1020], R14 ;  /* 0x0010200e01007387 */ /* 0x000fe80000100a00 */
[----:B-1----:R-:W3:Y:S04]  /*3e910*/  LDL.LU.64 R8, [R1+0x19f8] ;  /* 0x0019f80001087983 */ /* 0x002ee80000300a00 */
[----:B--2---:R-:W2:Y:S04]  /*3e920*/  LDL.LU.64 R6, [R1+0x18f8] ;  /* 0x0018f80001067983 */ /* 0x004ea80000300a00 */
[----:B---3--:R-:W-:Y:S04]  /*3e930*/  STL.64 [R1+0x1018], R8 ;  /* 0x0010180801007387 */ /* 0x008fe80000100a00 */
[----:B------:R-:W-:Y:S04]  /*3e940*/  STL.64 [R1+0x1008], R246 ;  /* 0x001008f601007387 */ /* 0x000fe80000100a00 */
[----:B--2---:R1:W-:Y:S04]  /*3e950*/  STL.64 [R1+0x1010], R6 ;  /* 0x0010100601007387 */ /* 0x0043e80000100a00 */
[----:B------:R-:W-:Y:S04]  /*3e960*/  STL.64 [R1+0x1000], R16 ;  /* 0x0010001001007387 */ /* 0x000fe80000100a00 */
[----:B-1----:R-:W2:Y:S04]  /*3e970*/  LDL.LU.64 R6, [R1+0x1a10] ;  /* 0x001a100001067983 */ /* 0x002ea80000300a00 */
[----:B------:R-:W3:Y:S04]  /*3e980*/  LDL.LU.64 R8, [R1+0x1910] ;  /* 0x0019100001087983 */ /* 0x000ee80000300a00 */
[----:B--2---:R1:W-:Y:S04]  /*3e990*/  STL.64 [R1+0xff8], R6 ;  /* 0x000ff80601007387 */ /* 0x0043e80000100a00 */
[----:B-1----:R-:W2:Y:S04]  /*3e9a0*/  LDL.LU.64 R6, [R1+0x1860] ;  /* 0x0018600001067983 */ /* 0x002ea80000300a00 */
[----:B---3--:R-:W-:Y:S04]  /*3e9b0*/  STL.64 [R1+0xff0], R8 ;  /* 0x000ff00801007387 */ /* 0x008fe80000100a00 */
[----:B------:R-:W-:Y:S04]  /*3e9c0*/  STL.64 [R1+0xfe0], R18 ;  /* 0x000fe01201007387 */ /* 0x000fe80000100a00 */
[----:B--2---:R1:W-:Y:S04]  /*3e9d0*/  STL.64 [R1+0xfe8], R6 ;  /* 0x000fe80601007387 */ /* 0x0043e80000100a00 */
        /* <DEDUP_REMOVED lines=88> */
[----:B---3--:R1:W-:Y:S04]  /*3ef60*/  STL.64 [R1+0xe50], R8 ;  /* 0x000e500801007387 */ /* 0x0083e80000100a00 */
[----:B------:R-:W-:Y:S04]  /*3ef70*/  STL.64 [R1+0xe40], R250 ;  /* 0x000e40fa01007387 */ /* 0x000fe80000100a00 */
[----:B--2---:R2:W-:Y:S04]  /*3ef80*/  STL.64 [R1+0xe48], R6 ;  /* 0x000e480601007387 */ /* 0x0045e80000100a00 */
[----:B-1----:R-:W3:Y:S04]  /*3ef90*/  LDL.LU.64 R8, [R1+0x1b30] ;  /* 0x001b300001087983 */ /* 0x002ee80000300a00 */
[----:B--2---:R-:W2:Y:S04]  /*3efa0*/  LDL.LU.64 R6, [R1+0x1a60] ;  /* 0x001a600001067983 */ /* 0x004ea80000300a00 */
[----:B---3--:R1:W-:Y:S04]  /*3efb0*/  STL.64 [R1+0xe38], R8 ;  /* 0x000e380801007387 */ /* 0x0083e80000100a00 */
[----:B-1----:R-:W3:Y:S04]  /*3efc0*/  LDL.LU.64 R8, [R1+0x1960] ;  /* 0x0019600001087983 */ /* 0x002ee80000300a00 */
[----:B--2---:R1:W-:Y:S04]  /*3efd0*/  STL.64 [R1+0xe30], R6 ;  /* 0x000e300601007387 */ /* 0x0043e80000100a00 */
[----:B-1----:R-:W2:Y:S04]  /*3efe0*/  LDL.LU.64 R6, [R1+0x1880] ;  /* 0x0018800001067983 */ /* 0x002ea80000300a00 */
[----:B---3--:R1:W-:Y:S04]  /*3eff0*/  STL.64 [R1+0xe28], R8 ;  /* 0x000e280801007387 */ /* 0x0083e80000100a00 */
[----:B-1----:R-:W3:Y:S04]  /*3f000*/  LDL.LU.64 R8, [R1+0x1b40] ;  /* 0x001b400001087983 */ /* 0x002ee80000300a00 */
[----:B--2---:R1:W-:Y:S04]  /*3f010*/  STL.64 [R1+0xe20], R6 ;  /* 0x000e200601007387 */ /* 0x0043e80000100a00 */
[----:B-1----:R-:W2:Y:S04]  /*3f020*/  LDL.LU.64 R6, [R1+0x1a78] ;  /* 0x001a780001067983 */ /* 0x002ea80000300a00 */
[----:B---3--:R1:W-:Y:S04]  /*3f030*/  STL.64 [R1+0xe18], R8 ;  /* 0x000e180801007387 */ /* 0x0083e80000100a00 */
[----:B-1----:R-:W3:Y:S04]  /*3f040*/  LDL.LU.64 R8, [R1+0x1978] ;  /* 0x0019780001087983 */ /* 0x002ee80000300a00 */
[----:B--2---:R1:W-:Y:S04]  /*3f050*/  STL.64 [R1+0xe10], R6 ;  /* 0x000e100601007387 */ /* 0x0043e80000100a00 */
[----:B-1----:R-:W2:Y:S01]  /*3f060*/  LDL.LU.64 R6, [R1+0x1890] ;  /* 0x0018900001067983 */ /* 0x002ea20000300a00 */
[----:B------:R-:W-:Y:S01]  /*3f070*/  IMAD.MOV.U32 R164, RZ, RZ, R162 ;  /* 0x000000ffffa47224 */ /* 0x000fe200078e00a2 */
[----:B------:R-:W-:-:S02]  /*3f080*/  MOV R165, R163 ;  /* 0x000000a300a57202 */ /* 0x000fc40000000f00 */
[----:B---3--:R1:W-:Y:S04]  /*3f090*/  STL.64 [R1+0xe08], R8 ;  /* 0x000e080801007387 */ /* 0x0083e80000100a00 */
[----:B------:R3:W5:Y:S04]  /*3f0a0*/  LDL.LU.64 R250, [R1+0x1b50] ;  /* 0x001b500001fa7983 */ /* 0x0007680000300a00 */
[----:B--2---:R2:W-:Y:S04]  /*3f0b0*/  STL.64 [R1+0xe00], R6 ;  /* 0x000e000601007387 */ /* 0x0045e80000100a00 */
[----:B------:R3:W5:Y:S04]  /*3f0c0*/  LDL.LU.64 R248, [R1+0x1a90] ;  /* 0x001a900001f87983 */ /* 0x0007680000300a00 */
        /* <DEDUP_REMOVED lines=51> */
[----:B-1----:R3:W5:Y:S04]  /*3f400*/  LDL.LU.64 R8, [R1+0x1ac8] ;  /* 0x001ac80001087983 */ /* 0x0027680000300a00 */
[----:B--2---:R3:W5:Y:S04]  /*3f410*/  LDL.LU.64 R6, [R1+0x19c8] ;  /* 0x0019c80001067983 */ /* 0x0047680000300a00 */
        /* <DEDUP_REMOVED lines=896> */
[----:B------:R-:W-:Y:S01]  /*42c20*/  USHF.R.S32.HI UR10, URZ, 0x1f, UR4 ;  /* 0x0000001f3f0a7899 */ /* 0x000fe20008011404 */
[----:B------:R-:W-:-:S02]  /*42c30*/  SHF.R.S32.HI R0, RZ, 0x1f, R2 ;  /* 0x0000001fff007819 */ /* 0x000fc40000011402 */
[----:B------:R-:W-:Y:S01]  /*42c40*/  SHF.R.S32.HI R3, RZ, 0x1f, R4 ;  /* 0x0000001fff037819 */ /* 0x000fe20000011404 */
[----:B------:R-:W-:Y:S01]  /*42c50*/  ULEA.HI UR10, UR10, UR4, URZ, 0x6 ;  /* 0x000000040a0a7291 */ /* 0x000fe2000f8f303f */
[C---:B------:R-:W-:Y:S01]  /*42c60*/  SHF.L.U64.HI R0, R2.reuse, 0x2, R0 ;  /* 0x0000000202007819 */ /* 0x040fe20000010200 */
[----:B------:R-:W-:Y:S01]  /*42c70*/  IMAD.SHL.U32 R2, R2, 0x4, RZ ;  /* 0x0000000402027824 */ /* 0x000fe200078e00ff */
[C---:B------:R-:W-:Y:S01]  /*42c80*/  SHF.L.U64.HI R3, R4.reuse, 0x2, R3 ;  /* 0x0000000204037819 */ /* 0x040fe20000010203 */
[----:B------:R-:W-:Y:S01]  /*42c90*/  USHF.R.S32.HI UR10, URZ, 0x6, UR10 ;  /* 0x000000063f0a7899 */ /* 0x000fe2000801140a */
[----:B------:R-:W-:Y:S01]  /*42ca0*/  IMAD.SHL.U32 R4, R4, 0x4, RZ ;  /* 0x0000000404047824 */ /* 0x000fe200078e00ff */
        /* <DEDUP_REMOVED lines=63> */
[----:B------:R-:W-:Y:S01]  /*430a0*/  CS2R R150, SRZ ;  /* 0x0000000000967805 */ /* 0x000fe2000001ff00 */
[----:B------:R-:W-:Y:S01]  /*430b0*/  UMOV UR6, 0x6 ;  /* 0x0000000600067882 */ /* 0x000fe20000000000 */
[----:B------:R-:W-:Y:S01]  /*430c0*/  UMOV UR7, 0xffffffff ;  /* 0xffffffff00077882 */ /* 0x000fe20000000000 */
[----:B------:R-:W-:Y:S01]  /*430d0*/  UIADD3 UR11, UR10, -0x7, URZ ;  /* 0xfffffff90a0b7890 */ /* 0x000fe2000fffe03f */
[----:B---3--:R-:W-:-:S11]  /*430e0*/  UMOV UR4, URZ ;  /* 0x0000003f00047c82 */ /* 0x008fd60008000000 */
.L_x_1:
[----:B-----5:R-:W-:Y:S01]  /*430f0*/  STL.64 [R1+0x1ec0], R150 ;  /* 0x001ec09601007387 */ /* 0x020fe20000100a00 */
[----:B------:R-:W-:Y:S01]  /*43100*/  UIADD3 UR7, UR7, 0x1, URZ ;  /* 0x0000000107077890 */ /* 0x000fe2000fffe03f */
[----:B------:R-:W-:-:S04]  /*43110*/  DEPBAR.LE SB0, 0xc ;  /* 0x000083000000791a */ /* 0x000fc80000000000 */
        /* <DEDUP_REMOVED lines=63> */
[----:B-1----:R-:W2:Y:S04]  /*43510*/  LDL.LU.64 R24, [R1+0xc00] ;  /* 0x000c000001187983 */ /* 0x002ea80000300a00 */
[----:B------:R-:W2:Y:S04]  /*43520*/  LDL.LU.64 R26, [R1+0xc08] ;  /* 0x000c0800011a7983 */ /* 0x000ea80000300a00 */
        /* <DEDUP_REMOVED lines=61> */
[----:B------:R-:W2:Y:S01]  /*43900*/  LDL.LU.64 R150, [R1+0xdf8] ;  /* 0x000df80001967983 */ /* 0x000ea20000300a00 */
[----:B------:R-:W-:Y:S01]  /*43910*/  UISETP.GT.AND UP0, UPT, UR7, 0x7, UPT ;  /* 0x000000070700788c */ /* 0x000fe2000bf04270 */
[----:B------:R-:W-:Y:S01]  /*43920*/  UMOV UR37, 0x40000040 ;  /* 0x4000004000257882 */ /* 0x000fe20000000000 */
[----:B------:R-:W-:Y:S02]  /*43930*/  BAR.SYNC.DEFER_BLOCKING 0x0 ;  /* 0x0000000000007b1d */ /* 0x000fe40000010000 */
[----:B------:R-:W-:-:S04]  /*43940*/  USEL UR7, UR7, URZ, !UP0 ;  /* 0x0000003f07077287 */ /* 0x000fc8000c000000 */
[----:B------:R-:W-:Y:S02]  /*43950*/  ULEA UR13, UR7, UR5, 0x10 ;  /* 0x00000005070d7291 */ /* 0x000fe4000f8e803f */
[----:B------:R-:W-:Y:S01]  /*43960*/  ULEA UR12, UR7, UR5, 0x11 ;  /* 0x00000005070c7291 */ /* 0x000fe2000f8e883f */
[----:B-----5:R-:W-:Y:S01]  /*43970*/  STL [R1+0x1cc0], R7 ;  /* 0x001cc00701007387 */ /* 0x020fe20000100800 */
[----:B------:R-:W-:Y:S02]  /*43980*/  UIADD3 UR13, UR13, 0x100000, URZ ;  /* 0x001000000d0d7890 */ /* 0x000fe4000fffe03f */
[----:B------:R-:W-:Y:S01]  /*43990*/  USHF.R.U32.HI UR12, URZ, 0x4, UR12 ;  /* 0x000000043f0c7899 */ /* 0x000fe2000801160c */
[----:B------:R-:W-:Y:S01]  /*439a0*/  STL.64 [R1+0x1c00], R152 ;  /* 0x001c009801007387 */ /* 0x000fe20000100a00 */
[----:B------:R-:W-:Y:S02]  /*439b0*/  USHF.R.U32.HI UR13, URZ, 0x4, UR13 ;  /* 0x000000043f0d7899 */ /* 0x000fe4000801160d */
[----:B------:R-:W-:Y:S01]  /*439c0*/  USGXT.U32 UR36, UR12, 0xe ;  /* 0x0000000e0c24789a */ /* 0x000fe20008000000 */
[----:B------:R-:W-:Y:S01]  /*439d0*/  STL.64 [R1+0x1bf8], R22 ;  /* 0x001bf81601007387 */ /* 0x000fe20000100a00 */
[----:B------:R-:W-:Y:S01]  /*439e0*/  USGXT.U32 UR38, UR13, 0xe ;  /* 0x0000000e0d26789a */ /* 0x000fe20008000000 */
[----:B------:R-:W-:Y:S01]  /*439f0*/  UMOV UR39, 0x40000040 ;  /* 0x4000004000277882 */ /* 0x000fe20000000000 */
[----:B------:R-:W-:-:S02]  /*43a00*/  UIADD3 UR40, UP0, UR36, 0x2, URZ ;  /* 0x0000000224287890 */ /* 0x000fc4000ff1e03f */
[----:B------:R-:W-:Y:S01]  /*43a10*/  UIADD3 UR42, UP1, UR38, 0x2, URZ ;  /* 0x00000002262a7890 */ /* 0x000fe2000ff3e03f */
[----:B------:R-:W-:Y:S01]  /*43a20*/  UMOV UR12, URZ ;  /* 0x0000003f000c7c82 */ /* 0x000fe20008000000 */
[----:B------:R-:W-:Y:S01]  /*43a30*/  UMOV UR13, URZ ;  /* 0x0000003f000d7c82 */ /* 0x000fe20008000000 */
[----:B------:R-:W-:Y:S02]  /*43a40*/  UIADD3.X UR41, UR12, 0x40000040, URZ, UP0, !UPT ;  /* 0x400000400c297890 */ /* 0x000fe400087fe43f */
[----:B------:R-:W-:Y:S02]  /*43a50*/  UIADD3.X UR43, UR13, 0x40000040, URZ, UP1, !UPT ;  /* 0x400000400d2b7890 */ /* 0x000fe40008ffe43f */
[----:B------:R-:W-:Y:S02]  /*43a60*/  UIADD3.64 UR32, UR40, 0x2, URZ ;  /* 0x0000000228207897 */ /* 0x000fe4000fffe03f */
[----:B------:R-:W-:Y:S02]  /*43a70*/  UIADD3.64 UR34, UR42, 0x2, URZ ;  /* 0x000000022a227897 */ /* 0x000fe4000fffe03f */
[----:B------:R-:W-:-:S02]  /*43a80*/  UIADD3.64 UR28, UR40, 0x4, URZ ;  /* 0x00000004281c7897 */ /* 0x000fc4000fffe03f */
[----:B------:R-:W-:Y:S02]  /*43a90*/  UIADD3.64 UR30, UR42, 0x4, URZ ;  /* 0x000000042a1e7897 */ /* 0x000fe4000fffe03f */
[----:B------:R-:W-:Y:S02]  /*43aa0*/  UIADD3.64 UR24, UR40, 0xffe, URZ ;  /* 0x00000ffe28187897 */ /* 0x000fe4000fffe03f */
[----:B------:R-:W-:Y:S02]  /*43ab0*/  UIADD3.64 UR26, UR42, 0x7fe, URZ ;  /* 0x000007fe2a1a7897 */ /* 0x000fe4000fffe03f */
[----:B------:R-:W-:Y:S02]  /*43ac0*/  UIADD3.64 UR20, UR40, 0x1000, URZ ;  /* 0x0000100028147897 */ /* 0x000fe4000fffe03f */
[----:B------:R-:W-:Y:S02]  /*43ad0*/  UIADD3.64 UR22, UR42, 0x800, URZ ;  /* 0x000008002a167897 */ /* 0x000fe4000fffe03f */
[----:B------:R-:W-:-:S02]  /*43ae0*/  UIADD3.64 UR16, UR40, 0x1002, URZ ;  /* 0x0000100228107897 */ /* 0x000fc4000fffe03f */
[----:B------:R-:W-:Y:S02]  /*43af0*/  UIADD3.64 UR18, UR42, 0x802, URZ ;  /* 0x000008022a127897 */ /* 0x000fe4000fffe03f */
[----:B------:R-:W-:Y:S02]  /*43b00*/  UIADD3.64 UR12, UR40, 0x1004, URZ ;  /* 0x00001004280c7897 */ /* 0x000fe4000fffe03f */
[----:B------:R-:W-:Y:S01]  /*43b10*/  UIADD3.64 UR14, UR42, 0x804, URZ ;  /* 0x000008042a0e7897 */ /* 0x000fe2000fffe03f */
[----:B--2---:R-:W-:-:S06]  /*43b20*/  WARPGROUP.ARRIVE ;  /* 0x00000000000079c5 */ /* 0x004fcc0000000000 */
[----:B------:R-:W-:Y:S03]  /*43b30*/  HGMMA.64x256x8.F32.TF32 R24, gdesc[UR36], R24, gsb0 ;  /* 0x07e00000241879f0 */ /* 0x000fe60008002818 */
[----:B------:R-:W-:Y:S02]  /*43b40*/  WARPGROUP.DEPBAR.LE gsb0, 0x0 ;  /* 0x00008000000079c5 */ /* 0x000fe40000010000 */
[----:B------:R-:W-:-:S15]  /*43b50*/  WARPGROUP.ARRIVE ;  /* 0x00000000000079c5 */ /* 0x000fde0000000000 */
[----:B------:R-:W-:-:S08]  /*43b60*/  NOP ;  /* 0x0000000000007918 */ /* 0x000fd00000000000 */
        /* <DEDUP_REMOVED lines=90> */
[----:B-1----:R-:W4:Y:S04]  /*44110*/  LDL.LU.64 R24, [R1+0x800] ;  /* 0x0008000001187983 */ /* 0x002f280000300a00 */
[----:B--2---:R-:W2:Y:S04]  /*44120*/  LDL.LU.64 R26, [R1+0x808] ;  /* 0x00080800011a7983 */ /* 0x004ea80000300a00 */
[----:B---3--:R-:W3:Y:S04]  /*44130*/  LDL.LU.64 R28, [R1+0x810] ;  /* 0x00081000011c7983 */ /* 0x008ee80000300a00 */
[----:B----4-:R-:W4:Y:S04]  /*44140*/  LDL.LU.64 R30, [R1+0x818] ;  /* 0x00081800011e7983 */ /* 0x010f280000300a00 */
[----:B------:R-:W2:Y:S04]  /*44150*/  LDL.LU.64 R32, [R1+0x820] ;  /* 0x0008200001207983 */ /* 0x000ea80000300a00 */
[----:B------:R-:W3:Y:S04]  /*44160*/  LDL.LU.64 R34, [R1+0x828] ;  /* 0x0008280001227983 */ /* 0x000ee80000300a00 */
[----:B------:R-:W4:Y:S04]  /*44170*/  LDL.LU.64 R36, [R1+0x830] ;  /* 0x0008300001247983 */ /* 0x000f280000300a00 */
        /* <DEDUP_REMOVED lines=57> */
[----:B----4-:R-:W-:Y:S04]  /*44510*/  STL.64 [R1+0x24c0], R150 ;  /* 0x0024c09601007387 */ /* 0x010fe80000100a00 */
[----:B---3--:R-:W-:Y:S04]  /*44520*/  STL.64 [R1+0x24b8], R148 ;  /* 0x0024b89401007387 */ /* 0x008fe80000100a00 */
[----:B--2---:R-:W-:Y:S04]  /*44530*/  STL.64 [R1+0x24b0], R146 ;  /* 0x0024b09201007387 */ /* 0x004fe80000100a00 */
        /* <DEDUP_REMOVED lines=125> */
[----:B------:R-:W-:-:S02]  /*44d10*/  UIADD3.64 UR36, UR40, 0x1fe, URZ ;  /* 0x000001fe28247897 */ /* 0x000fc4000fffe03f */
[----:B------:R-:W-:Y:S01]  /*44d20*/  UIADD3.64 UR44, UR40, 0x200, URZ ;  /* 0x00000200282c7897 */ /* 0x000fe2000fffe03f */
[----:B------:R-:W-:Y:S01]  /*44d30*/  UMOV UR46, UR42 ;  /* 0x0000002a002e7c82 */ /* 0x000fe20008000000 */
[----:B------:R-:W-:Y:S01]  /*44d40*/  UMOV UR47, UR43 ;  /* 0x0000002b002f7c82 */ /* 0x000fe20008000000 */
[----:B------:R-:W-:Y:S02]  /*44d50*/  UIADD3.64 UR32, UR40, 0x202, URZ ;  /* 0x0000020228207897 */ /* 0x000fe4000fffe03f */
[----:B------:R-:W-:Y:S02]  /*44d60*/  UIADD3.64 UR28, UR40, 0x204, URZ ;  /* 0x00000204281c7897 */ /* 0x000fe4000fffe03f */
[----:B------:R-:W-:Y:S02]  /*44d70*/  UIADD3.64 UR24, UR40, 0x11fe, URZ ;  /* 0x000011fe28187897 */ /* 0x000fe4000fffe03f */
[----:B------:R-:W-:Y:S02]  /*44d80*/  UIADD3.64 UR20, UR40, 0x1200, URZ ;  /* 0x0000120028147897 */ /* 0x000fe4000fffe03f */
[----:B------:R-:W-:-:S02]  /*44d90*/  UIADD3.64 UR16, UR40, 0x1202, URZ ;  /* 0x0000120228107897 */ /* 0x000fc4000fffe03f */
        /* <DEDUP_REMOVED lines=731> */
[----:B-1----:R-:W4:Y:S04]  /*47b50*/  LDL.LU.64 R24, [R1] ;  /* 0x0000000001187983 */ /* 0x002f280000300a00 */
        /* <DEDUP_REMOVED lines=401> */
[----:B------:R-:W-:Y:S04]  /*49470*/  STL.64 [R1], R24 ;  /* 0x0000001801007387 */ /* 0x000fe80000100a00 */
        /* <DEDUP_REMOVED lines=129> */
[----:B------:R-:W3:Y:S01]  /*49c90*/  LDL.LU R7, [R1+0x1048] ;  /* 0x0010480001077983 */ /* 0x000ee20000300800 */
[----:B------:R-:W-:Y:S02]  /*49ca0*/  UIADD3.64 UR28, UR40, 0xe04, URZ ;  /* 0x00000e04281c7897 */ /* 0x000fe4000fffe03f */
[----:B------:R-:W-:Y:S01]  /*49cb0*/  UIADD3.64 UR24, UR40, 0x1dfe, URZ ;  /* 0x00001dfe28187897 */ /* 0x000fe2000fffe03f */
[----:B------:R-:W4:Y:S01]  /*49cc0*/  LDL.LU R153, [R1+0x1064] ;  /* 0x0010640001997983 */ /* 0x000f220000300800 */
[----:B------:R-:W-:Y:S02]  /*49cd0*/  UIADD3.64 UR20, UR40, 0x1e00, URZ ;  /* 0x00001e0028147897 */ /* 0x000fe4000fffe03f */
[----:B------:R-:W-:Y:S01]  /*49ce0*/  UIADD3.64 UR16, UR40, 0x1e02, URZ ;  /* 0x00001e0228107897 */ /* 0x000fe2000fffe03f */
[----:B------:R-:W4:Y:S01]  /*49cf0*/  LDL.LU R22, [R1+0x1068] ;  /* 0x0010680001167983 */ /* 0x000f220000300800 */
[----:B------:R-:W-:-:S02]  /*49d00*/  UISETP.GE.AND UP0, UPT, UR4, UR11, UPT ;  /* 0x0000000b0400728c */ /* 0x000fc4000bf06270 */
[----:B------:R-:W-:Y:S01]  /*49d10*/  UIADD3 UR6, UR6, 0x1, URZ ;  /* 0x0000000106067890 */ /* 0x000fe2000fffe03f */
[----:B------:R-:W4:Y:S04]  /*49d20*/  LDL.LU R152, [R1+0x106c] ;  /* 0x00106c0001987983 */ /* 0x000f280000300800 */
[----:B------:R-:W4:Y:S01]  /*49d30*/  LDL.LU R23, [R1+0x1070] ;  /* 0x0010700001177983 */ /* 0x000f220000300800 */
[----:B--2---:R-:W-:Y:S01]  /*49d40*/  WARPGROUP.ARRIVE ;  /* 0x00000000000079c5 */ /* 0x004fe20000000000 */
[----:B---3--:R-:W-:-:S05]  /*49d50*/  IADD3 R7, P1, R7, R2, RZ ;  /* 0x0000000207077210 */ /* 0x008fca0007f3e0ff */
[----:B------:R-:W-:Y:S01]  /*49d60*/  HGMMA.64x256x8.F32.TF32 R24, gdesc[UR36], R24, gsb0 ;  /* 0x07e00000241879f0 */ /* 0x000fe20008002818 */
[----:B------:R-:W-:Y:S01]  /*49d70*/  UIADD3.64 UR36, UR40, 0xe00, URZ ;  /* 0x00000e0028247897 */ /* 0x000fe2000fffe03f */
[----:B------:R-:W-:Y:S01]  /*49d80*/  IADD3.X R252, R252, R0, RZ, P1, !PT ;  /* 0x00000000fcfc7210 */ /* 0x000fe20000ffe4ff */
[----:B------:R-:W-:Y:S01]  /*49d90*/  UMOV UR38, UR42 ;  /* 0x0000002a00267c82 */ /* 0x000fe20008000000 */
[----:B------:R-:W-:Y:S01]  /*49da0*/  UMOV UR39, UR43 ;  /* 0x0000002b00277c82 */ /* 0x000fe20008000000 */
[----:B------:R-:W-:Y:S04]  /*49db0*/  STL [R1+0x1048], R7 ;  /* 0x0010480701007387 */ /* 0x000fe80000100800 */
[----:B------:R1:W-:Y:S04]  /*49dc0*/  STL.64 [R1+0x1c08], R154 ;  /* 0x001c089a01007387 */ /* 0x0003e80000100a00 */
[----:B-1----:R-:W2:Y:S01]  /*49dd0*/  LDL.LU R154, [R1+0x105c] ;  /* 0x00105c00019a7983 */ /* 0x002ea20000300800 */
[----:B------:R-:W-:-:S02]  /*49de0*/  WARPGROUP.DEPBAR.LE gsb0, 0x0 ;  /* 0x00008000000079c5 */ /* 0x000fc40000010000 */
[----:B------:R-:W-:-:S12]  /*49df0*/  WARPGROUP.ARRIVE ;  /* 0x00000000000079c5 */ /* 0x000fd80000000000 */
        /* <DEDUP_REMOVED lines=20> */
[----:B------:R-:W-:Y:S01]  /*49f40*/  HGMMA.64x256x8.F32.TF32 R24, gdesc[UR16], R24, gsb0 ;  /* 0x07e00000101879f0 */ /* 0x000fe20008002818 */
[----:B------:R-:W-:-:S04]  /*49f50*/  UIMAD UR16, UR4, -0x40, UR48 ;  /* 0xffffffc0041078a4 */ /* 0x000fc8000f8e0230 */
[----:B------:R-:W-:-:S04]  /*49f60*/  UISETP.GT.AND UP1, UPT, UR16, URZ, UPT ;  /* 0x0000003f1000728c */ /* 0x000fc8000bf24270 */
[----:B------:R-:W-:Y:S02]  /*49f70*/  USEL UR12, URZ, 0x4, !UP1 ;  /* 0x000000043f0c7887 */ /* 0x000fe4000c800000 */
[----:B------:R-:W-:Y:S02]  /*49f80*/  UISETP.GT.AND UP1, UPT, UR6, 0x7, UPT ;  /* 0x000000070600788c */ /* 0x000fe4000bf24270 */
[----:B------:R-:W-:Y:S02]  /*49f90*/  USEL UR12, UR12, URZ, !UP0 ;  /* 0x0000003f0c0c7287 */ /* 0x000fe4000c000000 */
[----:B------:R-:W-:-:S04]  /*49fa0*/  USEL UR6, UR6, URZ, !UP1 ;  /* 0x0000003f06067287 */ /* 0x000fc8000c800000 */
[----:B------:R-:W-:Y:S01]  /*49fb0*/  ISETP.NE.U32.AND P0, PT, RZ, UR12, PT ;  /* 0x0000000cff007c0c */ /* 0x000fe2000bf05070 */
[----:B------:R-:W-:Y:S02]  /*49fc0*/  UIADD3.64 UR12, UR40, 0x1e04, URZ ;  /* 0x00001e04280c7897 */ /* 0x000fe4000fffe03f */
[----:B------:R-:W-:-:S06]  /*49fd0*/  ULEA UR17, UR6, UR5, 0x11 ;  /* 0x0000000506117291 */ /* 0x000fcc000f8e883f */
[----:B------:R-:W-:Y:S02]  /*49fe0*/  VIADD R5, R155, UR17 ;  /* 0x000000119b057c36 */ /* 0x000fe40008000000 */
[----:B------:R-:W3:Y:S01]  /*49ff0*/  LDL.LU R155, [R1+0x1060] ;  /* 0x00106000019b7983 */ /* 0x000ee20000300800 */
[----:B------:R-:W-:Y:S02]  /*4a000*/  WARPGROUP.DEPBAR.LE gsb0, 0x0 ;  /* 0x00008000000079c5 */ /* 0x000fe40000010000 */
[----:B------:R-:W-:-:S06]  /*4a010*/  WARPGROUP.ARRIVE ;  /* 0x00000000000079c5 */ /* 0x000fcc0000000000 */
[----:B------:R-:W-:Y:S03]  /*4a020*/  HGMMA.64x256x8.F32.TF32 R24, gdesc[UR12], R24, gsb0 ;  /* 0x07e000000c1879f0 */ /* 0x000fe60008002818 */
[----:B------:R-:W-:Y:S02]  /*4a030*/  WARPGROUP.DEPBAR.LE gsb0, 0x0 ;  /* 0x00008000000079c5 */ /* 0x000fe40000010000 */
[----:B------:R1:W-:Y:S04]  /*4a040*/  STL [R1+0x1cbc], R108 ;  /* 0x001cbc6c01007387 */ /* 0x0003e80000100800 */
[----:B-1----:R-:W4:Y:S04]  /*4a050*/  LDL.LU R108, [R1+0x1058] ;  /* 0x00105800016c7983 */ /* 0x002f280000300800 */
[----:B------:R1:W-:Y:S04]  /*4a060*/  STL [R1+0x1cb8], R109 ;  /* 0x001cb86d01007387 */ /* 0x0003e80000100800 */
[----:B-1----:R-:W2:Y:S04]  /*4a070*/  LDL.LU R109, [R1+0x1054] ;  /* 0x00105400016d7983 */ /* 0x002ea80000300800 */
[----:B------:R1:W-:Y:S04]  /*4a080*/  STL [R1+0x1cb4], R110 ;  /* 0x001cb46e01007387 */ /* 0x0003e80000100800 */
[----:B-1----:R-:W3:Y:S04]  /*4a090*/  LDL.LU R110, [R1+0x1050] ;  /* 0x00105000016e7983 */ /* 0x002ee80000300800 */
[----:B------:R1:W-:Y:S04]  /*4a0a0*/  STL [R1+0x1cb0], R111 ;  /* 0x001cb06f01007387 */ /* 0x0003e80000100800 */
[----:B-1----:R-:W3:Y:S04]  /*4a0b0*/  LDL.LU R111, [R1+0x104c] ;  /* 0x00104c00016f7983 */ /* 0x002ee80000300800 */
[----:B------:R1:W-:Y:S04]  /*4a0c0*/  STL [R1+0x1cac], R112 ;  /* 0x001cac7001007387 */ /* 0x0003e80000100800 */
[----:B------:R1:W-:Y:S04]  /*4a0d0*/  STL [R1+0x1ca8], R113 ;  /* 0x001ca87101007387 */ /* 0x0003e80000100800 */
[----:B------:R3:W-:Y:S04]  /*4a0e0*/  STL [R1+0x1ca4], R114 ;  /* 0x001ca47201007387 */ /* 0x0007e80000100800 */
[----:B------:R-:W-:Y:S04]  /*4a0f0*/  STL [R1+0x1ca0], R115 ;  /* 0x001ca07301007387 */ /* 0x000fe80000100800 */
[----:B------:R3:W-:Y:S04]  /*4a100*/  STL [R1+0x1c9c], R116 ;  /* 0x001c9c7401007387 */ /* 0x0007e80000100800 */
[----:B------:R-:W-:Y:S04]  /*4a110*/  STL [R1+0x1c98], R117 ;  /* 0x001c987501007387 */ /* 0x000fe80000100800 */
[----:B------:R-:W-:Y:S04]  /*4a120*/  STL [R1+0x1c94], R118 ;  /* 0x001c947601007387 */ /* 0x000fe80000100800 */
[----:B------:R-:W-:Y:S04]  /*4a130*/  STL [R1+0x1c90], R119 ;  /* 0x001c907701007387 */ /* 0x000fe80000100800 */
[----:B------:R-:W-:Y:S04]  /*4a140*/  STL [R1+0x1c8c], R120 ;  /* 0x001c8c7801007387 */ /* 0x000fe80000100800 */
[----:B------:R-:W-:Y:S04]  /*4a150*/  STL [R1+0x1c88], R121 ;  /* 0x001c887901007387 */ /* 0x000fe80000100800 */
        /* <DEDUP_REMOVED lines=10> */
[----:B-1----:R-:W-:-:S03]  /*4a200*/  IMAD.MOV.U32 R112, RZ, RZ, R7 ;  /* 0x000000ffff707224 */ /* 0x002fc600078e0007 */
[----:B------:R-:W-:Y:S01]  /*4a210*/  STL.64 [R1+0x1c30], R142 ;  /* 0x001c308e01007387 */ /* 0x000fe20000100a00 */
[----:B------:R-:W-:Y:S01]  /*4a220*/  MOV R113, R252 ;  /* 0x000000fc00717202 */ /* 0x000fe20000000f00 */
[----:B------:R-:W-:Y:S06]  /*4a230*/  BAR.SYNC.DEFER_BLOCKING 0x0 ;  /* 0x0000000000007b1d */ /* 0x000fec0000010000 */
[----:B------:R-:W-:Y:S04]  /*4a240*/  STL.64 [R1+0x1c28], R144 ;  /* 0x001c289001007387 */ /* 0x000fe80000100a00 */
[----:B------:R-:W-:Y:S04]  /*4a250*/  STL.64 [R1+0x1c20], R146 ;  /* 0x001c209201007387 */ /* 0x000fe80000100a00 */
[----:B------:R-:W-:Y:S04]  /*4a260*/  STL.64 [R1+0x1c18], R148 ;  /* 0x001c189401007387 */ /* 0x000fe80000100a00 */
[----:B------:R-:W-:Y:S04]  /*4a270*/  STL.64 [R1+0x1c10], R150 ;  /* 0x001c109601007387 */ /* 0x000fe80000100a00 */
[----:B------:R-:W3:Y:S04]  /*4a280*/  LDL.LU R7, [R1+0x1cc0] ;  /* 0x001cc00001077983 */ /* 0x000ee80000300800 */
[----:B------:R-:W-:Y:S01]  /*4a290*/  @!PT LDS RZ, [RZ] ;  /* 0x00000000fffff984 */ /* 0x000fe20000000800 */
[----:B------:R-:W-:Y:S01]  /*4a2a0*/  @!PT LDS RZ, [RZ] ;  /* 0x00000000fffff984 */ /* 0x000fe20000000800 */
[----:B------:R-:W-:Y:S01]  /*4a2b0*/  @!PT LDS RZ, [RZ] ;  /* 0x00000000fffff984 */ /* 0x000fe20000000800 */
[----:B------:R-:W-:Y:S01]  /*4a2c0*/  LDGSTS.E [R5], desc[UR8][R112.64], P0 ;  /* 0x0000000070057fae */ /* 0x000fe20008121848 */
[----:B------:R-:W-:-:S04]  /*4a2d0*/  UISETP.GT.AND UP1, UPT, UR16, 0x1, UPT ;  /* 0x000000011000788c */ /* 0x000fc8000bf24270 */
[----:B------:R-:W-:-:S04]  /*4a2e0*/  USEL UR12, URZ, 0x4, !UP1 ;  /* 0x000000043f0c7887 */ /* 0x000fc8000c800000 */
[----:B------:R-:W-:Y:S01]  /*4a2f0*/  USEL UR12, UR12, URZ, !UP0 ;  /* 0x0000003f0c0c7287 */ /* 0x000fe2000c000000 */
[----:B----4-:R-:W-:-:S05]  /*4a300*/  IADD3 R108, P2, R108, R2, RZ ;  /* 0x000000026c6c7210 */ /* 0x010fca0007f5e0ff */
[----:B--2---:R-:W-:Y:S01]  /*4a310*/  IMAD.X R109, R109, 0x1, R0, P2 ;  /* 0x000000016d6d7824 */ /* 0x004fe200010e0600 */
[----:B---3--:R-:W-:-:S05]  /*4a320*/  IADD3 R110, P1, R110, R2, RZ ;  /* 0x000000026e6e7210 */ /* 0x008fca0007f3e0ff */
[----:B------:R-:W-:Y:S01]  /*4a330*/  STL [R1+0x1050], R110 ;  /* 0x0010506e01007387 */ /* 0x000fe20000100800 */
[----:B------:R-:W-:-:S05]  /*4a340*/  IMAD.X R111, R111, 0x1, R0, P1 ;  /* 0x000000016f6f7824 */ /* 0x000fca00008e0600 */
[----:B------:R-:W-:Y:S04]  /*4a350*/  STL [R1+0x104c], R111 ;  /* 0x00104c6f01007387 */ /* 0x000fe80000100800 */
[----:B------:R1:W-:Y:S04]  /*4a360*/  STL [R1+0x1058], R108 ;  /* 0x0010586c01007387 */ /* 0x0003e80000100800 */
[----:B------:R-:W2:Y:S04]  /*4a370*/  LDL.LU R113, [R1+0x1078] ;  /* 0x0010780001717983 */ /* 0x000ea80000300800 */
[----:B------:R-:W-:Y:S04]  /*4a380*/  STL [R1+0x1054], R109 ;  /* 0x0010546d01007387 */ /* 0x000fe80000100800 */
[----:B------:R-:W3:Y:S01]  /*4a390*/  LDL.LU R114, [R1+0x1074] ;  /* 0x0010740001727983 */ /* 0x000ee20000300800 */
[----:B------:R-:W-:-:S03]  /*4a3a0*/  IADD3 R155, P1, R155, R2, RZ ;  /* 0x000000029b9b7210 */ /* 0x000fc60007f3e0ff */
[----:B------:R-:W-:Y:S01]  /*4a3b0*/  LDGSTS.E [R5+0x4000], desc[UR8][R110.64], P0 ;  /* 0x040000006e057fae */ /* 0x000fe20008121848 */
[----:B------:R-:W-:-:S03]  /*4a3c0*/  IADD3.X R154, R154, R0, RZ, P1, !PT ;  /* 0x000000009a9a7210 */ /* 0x000fc60000ffe4ff */
[----:B------:R-:W-:Y:S04]  /*4a3d0*/  LDGSTS.E [R5+0x8000], desc[UR8][R108.64], P0 ;  /* 0x080000006c057fae */ /* 0x000fe80008121848 */
[----:B------:R-:W4:Y:S01]  /*4a3e0*/  LDL.LU R112, [R1+0x107c] ;  /* 0x00107c0001707983 */ /* 0x000f220000300800 */
[----:B------:R-:W-:-:S03]  /*4a3f0*/  IMAD.MOV.U32 R116, RZ, RZ, R155 ;  /* 0x000000ffff747224 */ /* 0x000fc600078e009b */
[----:B-1----:R-:W4:Y:S04]  /*4a400*/  LDL.LU R108, [R1+0x1080] ;  /* 0x00108000016c7983 */ /* 0x002f280000300800 */
[----:B------:R-:W4:Y:S04]  /*4a410*/  LDL.LU R115, [R1+0x1084] ;  /* 0x0010840001737983 */ /* 0x000f280000300800 */
[----:B------:R-:W-:Y:S01]  /*4a420*/  STL [R1+0x1060], R155 ;  /* 0x0010609b01007387 */ /* 0x000fe20000100800 */
[----:B------:R-:W-:-:S03]  /*4a430*/  IMAD.MOV.U32 R117, RZ, RZ, R154 ;  /* 0x000000ffff757224 */ /* 0x000fc600078e009a */
[----:B------:R-:W-:Y:S04]  /*4a440*/  STL [R1+0x105c], R154 ;  /* 0x00105c9a01007387 */ /* 0x000fe80000100800 */
[----:B------:R-:W4:Y:S01]  /*4a450*/  LDL.LU R111, [R1+0x1088] ;  /* 0x00108800016f7983 */ /* 0x000f220000300800 */
[-C--:B------:R-:W-:Y:S02]  /*4a460*/  IADD3 R22, P1, R22, R2.reuse, RZ ;  /* 0x0000000216167210 */ /* 0x080fe40007f3e0ff */
[----:B------:R-:W-:Y:S01]  /*4a470*/  IADD3 R23, P2, R23, R2, RZ ;  /* 0x0000000217177210 */ /* 0x000fe20007f5e0ff */
[----:B------:R1:W-:Y:S01]  /*4a480*/  LDGSTS.E [R5+0xc000], desc[UR8][R116.64], P0 ;  /* 0x0c00000074057fae */ /* 0x0003e20008121848 */
[----:B------:R-:W-:Y:S02]  /*4a490*/  ISETP.NE.U32.AND P0, PT, RZ, UR12, PT ;  /* 0x0000000cff007c0c */ /* 0x000fe4000bf05070 */
[----:B------:R-:W-:Y:S01]  /*4a4a0*/  IADD3.X R153, R153, R0, RZ, P1, !PT ;  /* 0x0000000099997210 */ /* 0x000fe20000ffe4ff */
[----:B------:R-:W-:Y:S01]  /*4a4b0*/  IMAD.X R152, R152, 0x1, R0, P2 ;  /* 0x0000000198987824 */ /* 0x000fe200010e0600 */
[----:B------:R1:W-:Y:S04]  /*4a4c0*/  STL [R1+0x1068], R22 ;  /* 0x0010681601007387 */ /* 0x0003e80000100800 */
[----:B------:R-:W-:Y:S01]  /*4a4d0*/  STL [R1+0x1064], R153 ;  /* 0x0010649901007387 */ /* 0x000fe20000100800 */
[----:B-1----:R-:W-:Y:S01]  /*4a4e0*/  IMAD.MOV.U32 R116, RZ, RZ, R22 ;  /* 0x000000ffff747224 */ /* 0x002fe200078e0016 */
[----:B------:R-:W-:-:S02]  /*4a4f0*/  MOV R117, R153 ;  /* 0x0000009900757202 */ /* 0x000fc40000000f00 */
[----:B------:R1:W-:Y:S04]  /*4a500*/  STL [R1+0x1070], R23 ;  /* 0x0010701701007387 */ /* 0x0003e80000100800 */
[----:B------:R-:W4:Y:S04]  /*4a510*/  LDL.LU R110, [R1+0x108c] ;  /* 0x00108c00016e7983 */ /* 0x000f280000300800 */
[----:B------:R-:W-:Y:S04]  /*4a520*/  STL [R1+0x106c], R152 ;  /* 0x00106c9801007387 */ /* 0x000fe80000100800 */
[----:B------:R-:W4:Y:S04]  /*4a530*/  LDL.LU R22, [R1+0x1090] ;  /* 0x0010900001167983 */ /* 0x000f280000300800 */
[----:B------:R1:W-:Y:S04]  /*4a540*/  LDGSTS.E [R5+0x4], desc[UR8][R116.64], P0 ;  /* 0x0000400074057fae */ /* 0x0003e80008121848 */
[----:B------:R-:W4:Y:S01]  /*4a550*/  LDL.LU R109, [R1+0x1094] ;  /* 0x00109400016d7983 */ /* 0x000f220000300800 */
[----:B-1----:R-:W-:-:S03]  /*4a560*/  IMAD.MOV.U32 R116, RZ, RZ, R23 ;  /* 0x000000ffff747224 */ /* 0x002fc600078e0017 */
[----:B------:R-:W4:Y:S01]  /*4a570*/  LDL.LU R23, [R1+0x1098] ;  /* 0x0010980001177983 */ /* 0x000f220000300800 */
[----:B------:R-:W-:-:S05]  /*4a580*/  IMAD.MOV.U32 R117, RZ, RZ, R152 ;  /* 0x000000ffff757224 */ /* 0x000fca00078e0098 */
[----:B------:R1:W-:Y:S01]  /*4a590*/  LDGSTS.E [R5+0x4004], desc[UR8][R116.64], P0 ;  /* 0x0400400074057fae */ /* 0x0003e20008121848 */
[----:B------:R-:W-:-:S04]  /*4a5a0*/  UISETP.GT.AND UP1, UPT, UR16, 0x2, UPT ;  /* 0x000000021000788c */ /* 0x000fc8000bf24270 */
[----:B------:R-:W-:-:S04]  /*4a5b0*/  USEL UR12, URZ, 0x4, !UP1 ;  /* 0x000000043f0c7887 */ /* 0x000fc8000c800000 */
[----:B------:R-:W-:Y:S01]  /*4a5c0*/  USEL UR12, UR12, URZ, !UP0 ;  /* 0x0000003f0c0c7287 */ /* 0x000fe2000c000000 */
[----:B--2---:R-:W-:-:S04]  /*4a5d0*/  IADD3 R113, P1, R113, R2, RZ ;  /* 0x0000000271717210 */ /* 0x004fc80007f3e0ff */
[----:B---3--:R-:W-:Y:S01]  /*4a5e0*/  IADD3.X R114, R114, R0, RZ, P1, !PT ;  /* 0x0000000072727210 */ /* 0x008fe20000ffe4ff */
[----:B------:R-:W-:Y:S01]  /*4a5f0*/  STL [R1+0x1078], R113 ;  /* 0x0010787101007387 */ /* 0x000fe20000100800 */
[----:B-1----:R-:W-:-:S03]  /*4a600*/  IMAD.MOV.U32 R116, RZ, RZ, R113 ;  /* 0x000000ffff747224 */ /* 0x002fc600078e0071 */
[----:B------:R1:W-:Y:S01]  /*4a610*/  STL [R1+0x1074], R114 ;  /* 0x0010747201007387 */ /* 0x0003e20000100800 */
[----:B------:R-:W-:-:S05]  /*4a620*/  IMAD.MOV.U32 R117, RZ, RZ, R114 ;  /* 0x000000ffff757224 */ /* 0x000fca00078e0072 */
[----:B------:R2:W-:Y:S04]  /*4a630*/  LDGSTS.E [R5+0x8004], desc[UR8][R116.64], P0 ;  /* 0x0800400074057fae */ /* 0x0005e80008121848 */
[----:B-1----:R-:W3:Y:S04]  /*4a640*/  LDL.LU R114, [R1+0x109c] ;  /* 0x00109c0001727983 */ /* 0x002ee80000300800 */
[----:B------:R-:W3:Y:S01]  /*4a650*/  LDL.LU R113, [R1+0x10a0] ;  /* 0x0010a00001717983 */ /* 0x000ee20000300800 */
[----:B----4-:R-:W-:-:S04]  /*4a660*/  IADD3 R108, P2, R108, R2, RZ ;  /* 0x000000026c6c7210 */ /* 0x010fc80007f5e0ff */
[----:B------:R-:W-:Y:S01]  /*4a670*/  IADD3.X R112, R112, R0, RZ, P2, !PT ;  /* 0x0000000070707210 */ /* 0x000fe200017fe4ff */
[----:B--2---:R-:W-:Y:S01]  /*4a680*/  IMAD.MOV.U32 R116, RZ, RZ, R108 ;  /* 0x000000ffff747224 */ /* 0x004fe200078e006c */
[----:B------:R-:W-:Y:S02]  /*4a690*/  STL [R1+0x1080], R108 ;  /* 0x0010806c01007387 */ /* 0x000fe40000100800 */
[----:B------:R-:W-:Y:S02]  /*4a6a0*/  MOV R117, R112 ;  /* 0x0000007000757202 */ /* 0x000fe40000000f00 */
[----:B------:R-:W-:Y:S01]  /*4a6b0*/  IADD3 R111, P3, R111, R2, RZ ;  /* 0x000000026f6f7210 */ /* 0x000fe20007f7e0ff */
[----:B------:R1:W-:Y:S04]  /*4a6c0*/  STL [R1+0x107c], R112 ;  /* 0x00107c7001007387 */ /* 0x0003e80000100800 */
[----:B------:R-:W-:Y:S01]  /*4a6d0*/  IMAD.X R115, R115, 0x1, R0, P3 ;  /* 0x0000000173737824 */ /* 0x000fe200018e0600 */
[----:B------:R-:W-:Y:S04]  /*4a6e0*/  STL [R1+0x1088], R111 ;  /* 0x0010886f01007387 */ /* 0x000fe80000100800 */
[----:B------:R2:W-:Y:S04]  /*4a6f0*/  LDGSTS.E [R5+0xc004], desc[UR8][R116.64], P0 ;  /* 0x0c00400074057fae */ /* 0x0005e80008121848 */
[----:B-1----:R-:W4:Y:S04]  /*4a700*/  LDL.LU R112, [R1+0x10a4] ;  /* 0x0010a40001707983 */ /* 0x002f280000300800 */
[----:B------:R1:W-:Y:S04]  /*4a710*/  STL [R1+0x1084], R115 ;  /* 0x0010847301007387 */ /* 0x0003e80000100800 */
[----:B------:R-:W4:Y:S01]  /*4a720*/  LDL.LU R108, [R1+0x10a8] ;  /* 0x0010a800016c7983 */ /* 0x000f220000300800 */
[----:B--2---:R-:W-:-:S02]  /*4a730*/  IMAD.MOV.U32 R117, RZ, RZ, R115 ;  /* 0x000000ffff757224 */ /* 0x004fc400078e0073 */
[----:B------:R-:W-:Y:S01]  /*4a740*/  IMAD.MOV.U32 R116, RZ, RZ, R111 ;  /* 0x000000ffff747224 */ /* 0x000fe200078e006f */
[----:B-1----:R-:W2:Y:S01]  /*4a750*/  LDL.LU R115, [R1+0x10ac] ;  /* 0x0010ac0001737983 */ /* 0x002ea20000300800 */
[----:B------:R-:W-:-:S03]  /*4a760*/  ISETP.NE.U32.AND P1, PT, RZ, UR12, PT ;  /* 0x0000000cff007c0c */ /* 0x000fc6000bf25070 */
[----:B------:R-:W2:Y:S01]  /*4a770*/  LDL.LU R111, [R1+0x10b0] ;  /* 0x0010b000016f7983 */ /* 0x000ea20000300800 */
[----:B------:R-:W-:-:S04]  /*4a780*/  IADD3 R22, P0, R22, R2, RZ ;  /* 0x0000000216167210 */ /* 0x000fc80007f1e0ff */
[----:B------:R-:W-:Y:S01]  /*4a790*/  IADD3.X R110, R110, R0, RZ, P0, !PT ;  /* 0x000000006e6e7210 */ /* 0x000fe200007fe4ff */
[----:B------:R1:W-:Y:S04]  /*4a7a0*/  STL [R1+0x1090], R22 ;  /* 0x0010901601007387 */ /* 0x0003e80000100800 */
[----:B------:R1:W-:Y:S01]  /*4a7b0*/  LDGSTS.E [R5+0x8], desc[UR8][R116.64], P1 ;  /* 0x0000800074057fae */ /* 0x0003e20008921848 */
[----:B------:R-:W-:-:S03]  /*4a7c0*/  IADD3 R23, P2, R23, R2, RZ ;  /* 0x0000000217177210 */ /* 0x000fc60007f5e0ff */
[----:B------:R1:W-:Y:S02]  /*4a7d0*/  STL [R1+0x108c], R110 ;  /* 0x00108c6e01007387 */ /* 0x0003e40000100800 */
[----:B------:R-:W-:Y:S02]  /*4a7e0*/  IMAD.X R109, R109, 0x1, R0, P2 ;  /* 0x000000016d6d7824 */ /* 0x000fe400010e0600 */
[----:B------:R-:W-:Y:S01]  /*4a7f0*/  STL [R1+0x1098], R23 ;  /* 0x0010981701007387 */ /* 0x000fe20000100800 */
[----:B-1----:R-:W-:-:S03]  /*4a800*/  IMAD.MOV.U32 R116, RZ, RZ, R22 ;  /* 0x000000ffff747224 */ /* 0x002fc600078e0016 */
[----:B------:R-:W2:Y:S01]  /*4a810*/  LDL.LU R22, [R1+0x10b8] ;  /* 0x0010b80001167983 */ /* 0x000ea20000300800 */
[----:B------:R-:W-:-:S03]  /*4a820*/  MOV R117, R110 ;  /* 0x0000006e00757202 */ /* 0x000fc60000000f00 */
[----:B------:R1:W-:Y:S04]  /*4a830*/  STL [R1+0x1094], R109 ;  /* 0x0010946d01007387 */ /* 0x0003e80000100800 */
[----:B------:R-:W2:Y:S04]  /*4a840*/  LDL.LU R110, [R1+0x10b4] ;  /* 0x0010b400016e7983 */ /* 0x000ea80000300800 */
[----:B------:R1:W-:Y:S01]  /*4a850*/  LDGSTS.E [R5+0x4008], desc[UR8][R116.64], P1 ;  /* 0x0400800074057fae */ /* 0x0003e20008921848 */
[----:B------:R-:W-:Y:S01]  /*4a860*/  UISETP.GT.AND UP1, UPT, UR16, 0x3, UPT ;  /* 0x000000031000788c */ /* 0x000fe2000bf24270 */
[----:B-1----:R-:W-:-:S02]  /*4a870*/  IMAD.MOV.U32 R116, RZ, RZ, R23 ;  /* 0x000000ffff747224 */ /* 0x002fc400078e0017 */
[----:B------:R-:W-:Y:S02]  /*4a880*/  IMAD.MOV.U32 R117, RZ, RZ, R109 ;  /* 0x000000ffff757224 */ /* 0x000fe400078e006d */
[----:B------:R-:W2:Y:S04]  /*4a890*/  LDL.LU R109, [R1+0x10bc] ;  /* 0x0010bc00016d7983 */ /* 0x000ea80000300800 */
[----:B------:R-:W2:Y:S04]  /*4a8a0*/  LDL.LU R23, [R1+0x10c0] ;  /* 0x0010c00001177983 */ /* 0x000ea80000300800 */
[----:B------:R-:W-:Y:S01]  /*4a8b0*/  LDGSTS.E [R5+0x8008], desc[UR8][R116.64], P1 ;  /* 0x0800800074057fae */ /* 0x000fe20008921848 */
[----:B------:R-:W-:-:S04]  /*4a8c0*/  USEL UR12, URZ, 0x4, !UP1 ;  /* 0x000000043f0c7887 */ /* 0x000fc8000c800000 */
[----:B------:R-:W-:Y:S01]  /*4a8d0*/  USEL UR12, UR12, URZ, !UP0 ;  /* 0x0000003f0c0c7287 */ /* 0x000fe2000c000000 */
[----:B---3--:R-:W-:-:S04]  /*4a8e0*/  IADD3 R113, P0, R113, R2, RZ ;  /* 0x0000000271717210 */ /* 0x008fc80007f1e0ff */
[----:B------:R-:W-:Y:S01]  /*4a8f0*/  IADD3.X R114, R114, R0, RZ, P0, !PT ;  /* 0x0000000072727210 */ /* 0x000fe200007fe4ff */
[----:B------:R-:W-:Y:S04]  /*4a900*/  STL [R1+0x10a0], R113 ;  /* 0x0010a07101007387 */ /* 0x000fe80000100800 */
[----:B------:R1:W-:Y:S01]  /*4a910*/  STL [R1+0x109c], R114 ;  /* 0x00109c7201007387 */ /* 0x0003e20000100800 */
[----:B------:R-:W-:-:S03]  /*4a920*/  IMAD.MOV.U32 R119, RZ, RZ, R114 ;  /* 0x000000ffff777224 */ /* 0x000fc600078e0072 */
[----:B------:R-:W3:Y:S04]  /*4a930*/  LDL.LU R116, [R1+0x1444] ;  /* 0x0014440001747983 */ /* 0x000ee80000300800 */
[----:B-1----:R-:W3:Y:S01]  /*4a940*/  LDL.LU R114, [R1+0x1448] ;  /* 0x0014480001727983 */ /* 0x002ee20000300800 */
[----:B------:R-:W-:Y:S01]  /*4a950*/  IMAD.MOV.U32 R118, RZ, RZ, R113 ;  /* 0x000000ffff767224 */ /* 0x000fe200078e0071 */
[----:B------:R-:W-:-:S04]  /*4a960*/  ISETP.NE.U32.AND P0, PT, RZ, UR12, PT ;  /* 0x0000000cff007c0c */ /* 0x000fc8000bf05070 */
[----:B------:R1:W-:Y:S01]  /*4a970*/  LDGSTS.E [R5+0xc008], desc[UR8][R118.64], P1 ;  /* 0x0c00800076057fae */ /* 0x0003e20008921848 */
[----:B----4-:R-:W-:-:S04]  /*4a980*/  IADD3 R108, P1, R108, R2, RZ ;  /* 0x000000026c6c7210 */ /* 0x010fc80007f3e0ff */
[----:B------:R-:W-:Y:S02]  /*4a990*/  IADD3.X R112, R112, R0, RZ, P1, !PT ;  /* 0x0000000070707210 */ /* 0x000fe40000ffe4ff */
[----:B--2---:R-:W-:Y:S01]  /*4a9a0*/  IADD3 R111, P2, R111, R2, RZ ;  /* 0x000000026f6f7210 */ /* 0x004fe20007f5e0ff */
[----:B------:R2:W-:Y:S04]  /*4a9b0*/  STL [R1+0x10a8], R108 ;  /* 0x0010a86c01007387 */ /* 0x0005e80000100800 */
[----:B------:R-:W-:Y:S01]  /*4a9c0*/  IMAD.X R115, R115, 0x1, R0, P2 ;  /* 0x0000000173737824 */ /* 0x000fe200010e0600 */
[----:B------:R4:W-:Y:S01]  /*4a9d0*/  STL [R1+0x10a4], R112 ;  /* 0x0010a47001007387 */ /* 0x0009e20000100800 */
[----:B-1----:R-:W-:Y:S01]  /*4a9e0*/  IMAD.MOV.U32 R118, RZ, RZ, R108 ;  /* 0x000000ffff767224 */ /* 0x002fe200078e006c */
[----:B------:R-:W-:-:S02]  /*4a9f0*/  MOV R119, R112 ;  /* 0x0000007000777202 */ /* 0x000fc40000000f00 */
[----:B------:R1:W-:Y:S04]  /*4aa00*/  STL [R1+0x10b0], R111 ;  /* 0x0010b06f01007387 */ /* 0x0003e80000100800 */
[----:B------:R-:W3:Y:S04]  /*4aa10*/  LDL.LU R113, [R1+0x144c] ;  /* 0x00144c0001717983 */ /* 0x000ee80000300800 */
[----:B------:R-:W-:Y:S04]  /*4aa20*/  STL [R1+0x10ac], R115 ;  /* 0x0010ac7301007387 */ /* 0x000fe80000100800 */
[----:B--2---:R-:W2:Y:S04]  /*4aa30*/  LDL.LU R108, [R1+0x1450] ;  /* 0x00145000016c7983 */ /* 0x004ea80000300800 */
[----:B------:R1:W-:Y:S01]  /*4aa40*/  LDGSTS.E [R5+0xc], desc[UR8][R118.64], P0 ;  /* 0x0000c00076057fae */ /* 0x0003e20008121848 */
[----:B------:R-:W-:-:S03]  /*4aa50*/  IADD3 R22, P1, R22, R2, RZ ;  /* 0x0000000216167210 */ /* 0x000fc60007f3e0ff */
[----:B----4-:R-:W4:Y:S01]  /*4aa60*/  LDL.LU R112, [R1+0x1454] ;  /* 0x0014540001707983 */ /* 0x010f220000300800 */
[----:B-1----:R-:W-:-:S03]  /*4aa70*/  IMAD.MOV.U32 R118, RZ, RZ, R111 ;  /* 0x000000ffff767224 */ /* 0x002fc600078e006f */
[----:B------:R-:W4:Y:S01]  /*4aa80*/  LDL.LU R111, [R1+0x1458] ;  /* 0x00145800016f7983 */ /* 0x000f220000300800 */
[----:B------:R-:W-:Y:S01]  /*4aa90*/  IMAD.MOV.U32 R119, RZ, RZ, R115 ;  /* 0x000000ffff777224 */ /* 0x000fe200078e0073 */
[----:B------:R-:W-:Y:S02]  /*4aaa0*/  IADD3.X R110, R110, R0, RZ, P1, !PT ;  /* 0x000000006e6e7210 */ /* 0x000fe40000ffe4ff */
[----:B------:R-:W-:Y:S04]  /*4aab0*/  STL [R1+0x10b8], R22 ;  /* 0x0010b81601007387 */ /* 0x000fe80000100800 */
[----:B------:R1:W-:Y:S04]  /*4aac0*/  LDGSTS.E [R5+0x400c], desc[UR8][R118.64], P0 ;  /* 0x0400c00076057fae */ /* 0x0003e80008121848 */
[----:B------:R1:W-:Y:S02]  /*4aad0*/  STL [R1+0x10b4], R110 ;  /* 0x0010b46e01007387 */ /* 0x0003e40000100800 */
[----:B-1----:R-:W-:-:S02]  /*4aae0*/  IMAD.MOV.U32 R119, RZ, RZ, R110 ;  /* 0x000000ffff777224 */ /* 0x002fc400078e006e */
[----:B------:R-:W-:Y:S01]  /*4aaf0*/  IMAD.MOV.U32 R118, RZ, RZ, R22 ;  /* 0x000000ffff767224 */ /* 0x000fe200078e0016 */
[----:B------:R-:W4:Y:S04]  /*4ab00*/  LDL.LU R110, [R1+0x145c] ;  /* 0x00145c00016e7983 */ /* 0x000f280000300800 */
[----:B------:R-:W4:Y:S01]  /*4ab10*/  LDL.LU R22, [R1+0x1460] ;  /* 0x0014600001167983 */ /* 0x000f220000300800 */
[----:B------:R-:W-:Y:S01]  /*4ab20*/  IADD3 R23, P2, R23, R2, RZ ;  /* 0x0000000217177210 */ /* 0x000fe20007f5e0ff */
[----:B------:R-:W-:Y:S02]  /*4ab30*/  UISETP.GT.AND UP1, UPT, UR16, 0x20, UPT ;  /* 0x000000201000788c */ /* 0x000fe4000bf24270 */
[----:B------:R1:W-:Y:S01]  /*4ab40*/  LDGSTS.E [R5+0x800c], desc[UR8][R118.64], P0 ;  /* 0x0800c00076057fae */ /* 0x0003e20008121848 */
[----:B------:R-:W-:-:S03]  /*4ab50*/  IADD3.X R109, R109, R0, RZ, P2, !PT ;  /* 0x000000006d6d7210 */ /* 0x000fc600017fe4ff */
[----:B------:R-:W-:Y:S04]  /*4ab60*/  STL [R1+0x10c0], R23 ;  /* 0x0010c01701007387 */ /* 0x000fe80000100800 */
[----:B------:R3:W-:Y:S01]  /*4ab70*/  STL [R1+0x10bc], R109 ;  /* 0x0010bc6d01007387 */ /* 0x0007e20000100800 */
[----:B------:R-:W-:Y:S01]  /*4ab80*/  USEL UR12, URZ, 0x4, !UP1 ;  /* 0x000000043f0c7887 */ /* 0x000fe2000c800000 */
[----:B-1----:R-:W-:Y:S01]  /*4ab90*/  MOV R119, R109 ;  /* 0x0000006d00777202 */ /* 0x002fe20000000f00 */
[----:B------:R-:W-:Y:S02]  /*4aba0*/  IMAD.MOV.U32 R118, RZ, RZ, R23 ;  /* 0x000000ffff767224 */ /* 0x000fe400078e0017 */
[----:B------:R-:W-:-:S03]  /*4abb0*/  USEL UR12, UR12, URZ, !UP0 ;  /* 0x0000003f0c0c7287 */ /* 0x000fc6000c000000 */
[----:B------:R-:W-:Y:S03]  /*4abc0*/  LDGSTS.E [R5+0xc00c], desc[UR8][R118.64], P0 ;  /* 0x0c00c00076057fae */ /* 0x000fe60008121848 */
[----:B------:R-:W-:Y:S02]  /*4abd0*/  ISETP.NE.U32.AND P1, PT, RZ, UR12, PT ;  /* 0x0000000cff007c0c */ /* 0x000fe4000bf25070 */
[----:B---3--:R-:W-:-:S05]  /*4abe0*/  IADD3 R114, P3, R114, R2, RZ ;  /* 0x0000000272727210 */ /* 0x008fca0007f7e0ff */
[----:B------:R-:W-:Y:S01]  /*4abf0*/  IMAD.X R116, R116, 0x1, R0, P3 ;  /* 0x0000000174747824 */ /* 0x000fe200018e0600 */
[----:B------:R-:W-:Y:S04]  /*4ac00*/  STL [R1+0x1448], R114 ;  /* 0x0014487201007387 */ /* 0x000fe80000100800 */
[----:B------:R-:W3:Y:S01]  /*4ac10*/  LDL.LU R109, [R1+0x1464] ;  /* 0x00146400016d7983 */ /* 0x000ee20000300800 */
[----:B------:R-:W-:-:S03]  /*4ac20*/  IMAD.MOV.U32 R117, RZ, RZ, R116 ;  /* 0x000000ffff757224 */ /* 0x000fc600078e0074 */
[----:B------:R1:W-:Y:S04]  /*4ac30*/  STL [R1+0x1444], R116 ;  /* 0x0014447401007387 */ /* 0x0003e80000100800 */
[----:B------:R-:W3:Y:S04]  /*4ac40*/  LDL.LU R23, [R1+0x1468] ;  /* 0x0014680001177983 */ /* 0x000ee80000300800 */
[----:B------:R-:W3:Y:S01]  /*4ac50*/  LDL.LU R115, [R1+0x146c] ;  /* 0x00146c0001737983 */ /* 0x000ee20000300800 */
[----:B-1----:R-:W-:-:S03]  /*4ac60*/  IMAD.MOV.U32 R116, RZ, RZ, R114 ;  /* 0x000000ffff747224 */ /* 0x002fc600078e0072 */
[----:B------:R-:W3:Y:S04]  /*4ac70*/  LDL.LU R114, [R1+0x1470] ;  /* 0x0014700001727983 */ /* 0x000ee80000300800 */
[----:B------:R1:W-:Y:S01]  /*4ac80*/  LDGSTS.E [R5+0x10000], desc[UR8][R116.64], P1 ;  /* 0x1000000074057fae */ /* 0x0003e20008921848 */
[----:B--2---:R-:W-:-:S04]  /*4ac90*/  IADD3 R108, P0, R108, R2, RZ ;  /* 0x000000026c6c7210 */ /* 0x004fc80007f1e0ff */
[----:B------:R-:W-:Y:S01]  /*4aca0*/  IADD3.X R113, R113, R0, RZ, P0, !PT ;  /* 0x0000000071717210 */ /* 0x000fe200007fe4ff */
[----:B------:R2:W-:Y:S01]  /*4acb0*/  STL [R1+0x1450], R108 ;  /* 0x0014506c01007387 */ /* 0x0005e20000100800 */
[----:B-1----:R-:W-:-:S03]  /*4acc0*/  IMAD.MOV.U32 R116, RZ, RZ, R108 ;  /* 0x000000ffff747224 */ /* 0x002fc600078e006c */
[----:B------:R1:W-:Y:S01]  /*4acd0*/  STL [R1+0x144c], R113 ;  /* 0x00144c7101007387 */ /* 0x0003e20000100800 */
[----:B----4-:R-:W-:-:S05]  /*4ace0*/  IADD3 R111, P2, R111, R2, RZ ;  /* 0x000000026f6f7210 */ /* 0x010fca0007f5e0ff */
[----:B------:R-:W-:Y:S01]  /*4acf0*/  IMAD.X R112, R112, 0x1, R0, P2 ;  /* 0x0000000170707824 */ /* 0x000fe200010e0600 */
[----:B------:R-:W-:Y:S01]  /*4ad00*/  STL [R1+0x1458], R111 ;  /* 0x0014586f01007387 */ /* 0x000fe20000100800 */
[----:B------:R-:W-:-:S03]  /*4ad10*/  MOV R117, R113 ;  /* 0x0000007100757202 */ /* 0x000fc60000000f00 */
[----:B--2---:R-:W2:Y:S04]  /*4ad20*/  LDL.LU R108, [R1+0x1478] ;  /* 0x00147800016c7983 */ /* 0x004ea80000300800 */
[----:B------:R4:W-:Y:S04]  /*4ad30*/  STL [R1+0x1454], R112 ;  /* 0x0014547001007387 */ /* 0x0009e80000100800 */
[----:B-1----:R-:W2:Y:S04]  /*4ad40*/  LDL.LU R113, [R1+0x1474] ;  /* 0x0014740001717983 */ /* 0x002ea80000300800 */
[----:B------:R1:W-:Y:S01]  /*4ad50*/  LDGSTS.E [R5+0x14000], desc[UR8][R116.64], P1 ;  /* 0x1400000074057fae */ /* 0x0003e20008921848 */
[----:B------:R-:W-:-:S04]  /*4ad60*/  IADD3 R22, P0, R22, R2, RZ ;  /* 0x0000000216167210 */ /* 0x000fc80007f1e0ff */
[----:B------:R-:W-:Y:S01]  /*4ad70*/  IADD3.X R110, R110, R0, RZ, P0, !PT ;  /* 0x000000006e6e7210 */ /* 0x000fe200007fe4ff */
[----:B-1----:R-:W-:Y:S02]  /*4ad80*/  IMAD.MOV.U32 R116, RZ, RZ, R111 ;  /* 0x000000ffff747224 */ /* 0x002fe400078e006f */
[----:B------:R-:W-:Y:S02]  /*4ad90*/  IMAD.MOV.U32 R117, RZ, RZ, R112 ;  /* 0x000000ffff757224 */ /* 0x000fe400078e0070 */
[----:B----4-:R-:W4:Y:S04]  /*4ada0*/  LDL.LU R112, [R1+0x147c] ;  /* 0x00147c0001707983 */ /* 0x010f280000300800 */
[----:B------:R-:W4:Y:S04]  /*4adb0*/  LDL.LU R111, [R1+0x1480] ;  /* 0x00148000016f7983 */ /* 0x000f280000300800 */
[----:B------:R1:W-:Y:S04]  /*4adc0*/  LDGSTS.E [R5+0x18000], desc[UR8][R116.64], P1 ;  /* 0x1800000074057fae */ /* 0x0003e80008921848 */
[----:B------:R-:W-:Y:S04]  /*4add0*/  STL [R1+0x1460], R22 ;  /* 0x0014601601007387 */ /* 0x000fe80000100800 */
[----:B------:R1:W-:Y:S02]  /*4ade0*/  STL [R1+0x145c], R110 ;  /* 0x00145c6e01007387 */ /* 0x0003e40000100800 */
[----:B-1----:R-:W-:-:S02]  /*4adf0*/  IMAD.MOV.U32 R117, RZ, RZ, R110 ;  /* 0x000000ffff757224 */ /* 0x002fc400078e006e */
[----:B------:R-:W-:Y:S01]  /*4ae00*/  IMAD.MOV.U32 R116, RZ, RZ, R22 ;  /* 0x000000ffff747224 */ /* 0x000fe200078e0016 */
[----:B------:R-:W4:Y:S04]  /*4ae10*/  LDL.LU R110, [R1+0x1484] ;  /* 0x00148400016e7983 */ /* 0x000f280000300800 */
[----:B------:R-:W4:Y:S01]  /*4ae20*/  LDL.LU R22, [R1+0x1488] ;  /* 0x0014880001167983 */ /* 0x000f220000300800 */
[----:B------:R-:W-:-:S03]  /*4ae30*/  UISETP.GT.AND UP1, UPT, UR16, 0x21, UPT ;  /* 0x000000211000788c */ /* 0x000fc6000bf24270 */
[----:B------:R1:W-:Y:S01]  /*4ae40*/  LDGSTS.E [R5+0x1c000], desc[UR8][R116.64], P1 ;  /* 0x1c00000074057fae */ /* 0x0003e20008921848 */
[----:B------:R-:W-:-:S04]  /*4ae50*/  USEL UR12, URZ, 0x4, !UP1 ;  /* 0x000000043f0c7887 */ /* 0x000fc8000c800000 */
[----:B------:R-:W-:-:S06]  /*4ae60*/  USEL UR12, UR12, URZ, !UP0 ;  /* 0x0000003f0c0c7287 */ /* 0x000fcc000c000000 */
[----:B------:R-:W-:Y:S02]  /*4ae70*/  ISETP.NE.U32.AND P0, PT, RZ, UR12, PT ;  /* 0x0000000cff007c0c */ /* 0x000fe4000bf05070 */
[----:B---3--:R-:W-:-:S04]  /*4ae80*/  IADD3 R23, P1, R23, R2, RZ ;  /* 0x0000000217177210 */ /* 0x008fc80007f3e0ff */
[----:B------:R-:W-:Y:S02]  /*4ae90*/  IADD3.X R109, R109, R0, RZ, P1, !PT ;  /* 0x000000006d6d7210 */ /* 0x000fe40000ffe4ff */
[-C--:B------:R-:W-:Y:S01]  /*4aea0*/  IADD3 R114, P2, R114, R2.reuse, RZ ;  /* 0x0000000272727210 */ /* 0x080fe20007f5e0ff */
[----:B------:R-:W-:Y:S01]  /*4aeb0*/  STL [R1+0x1468], R23 ;  /* 0x0014681701007387 */ /* 0x000fe20000100800 */
[----:B-1----:R-:W-:Y:S01]  /*4aec0*/  IMAD.MOV.U32 R116, RZ, RZ, R23 ;  /* 0x000000ffff747224 */ /* 0x002fe200078e0017 */
[----:B------:R-:W-:Y:S02]  /*4aed0*/  MOV R117, R109 ;  /* 0x0000006d00757202 */ /* 0x000fe40000000f00 */
[----:B------:R-:W-:Y:S01]  /*4aee0*/  IMAD.X R115, R115, 0x1, R0, P2 ;  /* 0x0000000173737824 */ /* 0x000fe200010e0600 */
[----:B------:R1:W-:Y:S04]  /*4aef0*/  STL [R1+0x1464], R109 ;  /* 0x0014646d01007387 */ /* 0x0003e80000100800 */
[----:B------:R-:W-:Y:S04]  /*4af00*/  STL [R1+0x1470], R114 ;  /* 0x0014707201007387 */ /* 0x000fe80000100800 */
[----:B------:R-:W-:Y:S04]  /*4af10*/  LDGSTS.E [R5+0x10004], desc[UR8][R116.64], P0 ;  /* 0x1000400074057fae */ /* 0x000fe80008121848 */
[----:B-1----:R-:W3:Y:S04]  /*4af20*/  LDL.LU R109, [R1+0x148c] ;  /* 0x00148c00016d7983 */ /* 0x002ee80000300800 */
[----:B------:R1:W-:Y:S04]  /*4af30*/  STL [R1+0x146c], R115 ;  /* 0x00146c7301007387 */ /* 0x0003e80000100800 */
[----:B------:R-:W3:Y:S04]  /*4af40*/  LDL.LU R23, [R1+0x1490] ;  /* 0x0014900001177983 */ /* 0x000ee80000300800 */
[----:B------:R-:W3:Y:S04]  /*4af50*/  LDL.LU R117, [R1+0x1494] ;  /* 0x0014940001757983 */ /* 0x000ee80000300800 */
[----:B------:R-:W3:Y:S04]  /*4af60*/  LDL.LU R116, [R1+0x1498] ;  /* 0x0014980001747983 */ /* 0x000ee80000300800 */
[----:B------:R-:W-:Y:S01]  /*4af70*/  LDGSTS.E [R5+0x14004], desc[UR8][R114.64], P0 ;  /* 0x1400400072057fae */ /* 0x000fe20008121848 */
[----:B--2---:R-:W-:-:S05]  /*4af80*/  IADD3 R108, P1, R108, R2, RZ ;  /* 0x000000026c6c7210 */ /* 0x004fca0007f3e0ff */
[----:B------:R-:W-:Y:S01]  /*4af90*/  IMAD.X R113, R113, 0x1, R0, P1 ;  /* 0x0000000171717824 */ /* 0x000fe200008e0600 */
[----:B------:R2:W-:Y:S01]  /*4afa0*/  STL [R1+0x1478], R108 ;  /* 0x0014786c01007387 */ /* 0x0005e20000100800 */
[----:B------:R-:W-:-:S03]  /*4afb0*/  IMAD.MOV.U32 R118, RZ, RZ, R108 ;  /* 0x000000ffff767224 */ /* 0x000fc600078e006c */
[----:B------:R-:W-:Y:S04]  /*4afc0*/  STL [R1+0x1474], R113 ;  /* 0x0014747101007387 */ /* 0x000fe80000100800 */
[----:B-1----:R-:W3:Y:S04]  /*4afd0*/  LDL.LU R115, [R1+0x149c] ;  /* 0x00149c0001737983 */ /* 0x002ee80000300800 */
[----:B--2---:R-:W2:Y:S01]  /*4afe0*/  LDL.LU R108, [R1+0x14a0] ;  /* 0x0014a000016c7983 */ /* 0x004ea20000300800 */
[----:B------:R-:W-:-:S05]  /*4aff0*/  MOV R119, R113 ;  /* 0x0000007100777202 */ /* 0x000fca0000000f00 */
[----:B------:R1:W-:Y:S01]  /*4b000*/  LDGSTS.E [R5+0x18004], desc[UR8][R118.64], P0 ;  /* 0x1800400076057fae */ /* 0x0003e20008121848 */
[----:B----4-:R-:W-:-:S05]  /*4b010*/  IADD3 R111, P2, R111, R2, RZ ;  /* 0x000000026f6f7210 */ /* 0x010fca0007f5e0ff */
[----:B------:R-:W-:Y:S01]  /*4b020*/  IMAD.X R112, R112, 0x1, R0, P2 ;  /* 0x0000000170707824 */ /* 0x000fe200010e0600 */
[----:B------:R4:W-:Y:S04]  /*4b030*/  STL [R1+0x1480], R111 ;  /* 0x0014806f01007387 */ /* 0x0009e80000100800 */
[----:B------:R4:W-:Y:S01]  /*4b040*/  STL [R1+0x147c], R112 ;  /* 0x00147c7001007387 */ /* 0x0009e20000100800 */
[----:B-1----:R-:W-:Y:S01]  /*4b050*/  MOV R118, R111 ;  /* 0x0000006f00767202 */ /* 0x002fe20000000f00 */
[----:B------:R-:W-:Y:S01]  /*4b060*/  IMAD.MOV.U32 R119, RZ, RZ, R112 ;  /* 0x000000ffff777224 */ /* 0x000fe200078e0070 */
[----:B------:R-:W-:Y:S01]  /*4b070*/  IADD3 R22, P3, R22, R2, RZ ;  /* 0x0000000216167210 */ /* 0x000fe20007f7e0ff */
[----:B------:R-:W-:-:S03]  /*4b080*/  UISETP.GT.AND UP1, UPT, UR16, 0x22, UPT ;  /* 0x000000221000788c */ /* 0x000fc6000bf24270 */
[----:B------:R1:W-:Y:S01]  /*4b090*/  LDGSTS.E [R5+0x1c004], desc[UR8][R118.64], P0 ;  /* 0x1c00400076057fae */ /* 0x0003e20008121848 */
[----:B------:R-:W-:-:S03]  /*4b0a0*/  IMAD.X R110, R110, 0x1, R0, P3 ;  /* 0x000000016e6e7824 */ /* 0x000fc600018e0600 */
[----:B------:R-:W-:Y:S04]  /*4b0b0*/  STL [R1+0x1488], R22 ;  /* 0x0014881601007387 */ /* 0x000fe80000100800 */
[----:B------:R-:W2:Y:S04]  /*4b0c0*/  LDL.LU R114, [R1+0x14a4] ;  /* 0x0014a40001727983 */ /* 0x000ea80000300800 */
[----:B------:R1:W-:Y:S01]  /*4b0d0*/  STL [R1+0x1484], R110 ;  /* 0x0014846e01007387 */ /* 0x0003e20000100800 */
[----:B----4-:R-:W-:-:S03]  /*4b0e0*/  IMAD.MOV.U32 R111, RZ, RZ, R110 ;  /* 0x000000ffff6f7224 */ /* 0x010fc600078e006e */
[----:B------:R-:W4:Y:S04]  /*4b0f0*/  LDL.LU R113, [R1+0x14a8] ;  /* 0x0014a80001717983 */ /* 0x000f280000300800 */
[----:B------:R-:W4:Y:S01]  /*4b100*/  LDL.LU R112, [R1+0x14ac] ;  /* 0x0014ac0001707983 */ /* 0x000f220000300800 */
[----:B-1----:R-:W-:-:S03]  /*4b110*/  MOV R110, R22 ;  /* 0x00000016006e7202 */ /* 0x002fc60000000f00 */
[----:B------:R-:W4:Y:S01]  /*4b120*/  LDL.LU R22, [R1+0x14b0] ;  /* 0x0014b00001167983 */ /* 0x000f220000300800 */
[----:B------:R-:W-:-:S04]  /*4b130*/  USEL UR12, URZ, 0x4, !UP1 ;  /* 0x000000043f0c7887 */ /* 0x000fc8000c800000 */
[----:B------:R-:W-:-:S06]  /*4b140*/  USEL UR12, UR12, URZ, !UP0 ;  /* 0x0000003f0c0c7287 */ /* 0x000fcc000c000000 */
[----:B------:R-:W-:-:S13]  /*4b150*/  ISETP.NE.U32.AND P1, PT, RZ, UR12, PT ;  /* 0x0000000cff007c0c */ /* 0x000fda000bf25070 */
[----:B------:R-:W-:Y:S01]  /*4b160*/  LDGSTS.E [R5+0x10008], desc[UR8][R110.64], P1 ;  /* 0x100080006e057fae */ /* 0x000fe20008921848 */
[----:B------:R-:W-:-:S04]  /*4b170*/  UISETP.GT.AND UP1, UPT, UR16, 0x23, UPT ;  /* 0x000000231000788c */ /* 0x000fc8000bf24270 */
[----:B------:R-:W-:-:S04]  /*4b180*/  USEL UR12, URZ, 0x4, !UP1 ;  /* 0x000000043f0c7887 */ /* 0x000fc8000c800000 */
[----:B------:R-:W-:Y:S01]  /*4b190*/  USEL UR12, UR12, URZ, !UP0 ;  /* 0x0000003f0c0c7287 */ /* 0x000fe2000c000000 */
[----:B---3--:R-:W-:-:S05]  /*4b1a0*/  IADD3 R23, P0, R23, R2, RZ ;  /* 0x0000000217177210 */ /* 0x008fca0007f1e0ff */
[--C-:B------:R-:W-:Y:S01]  /*4b1b0*/  IMAD.X R109, R109, 0x1, R0.reuse, P0 ;  /* 0x000000016d6d7824 */ /* 0x100fe200000e0600 */
[----:B------:R-:W-:Y:S01]  /*4b1c0*/  IADD3 R116, P2, R116, R2, RZ ;  /* 0x0000000274747210 */ /* 0x000fe20007f5e0ff */
[----:B------:R-:W-:Y:S04]  /*4b1d0*/  STL [R1+0x1490], R23 ;  /* 0x0014901701007387 */ /* 0x000fe80000100800 */
[----:B------:R-:W-:Y:S01]  /*4b1e0*/  IMAD.X R117, R117, 0x1, R0, P2 ;  /* 0x0000000175757824 */ /* 0x000fe200010e0600 */
[----:B------:R1:W-:Y:S01]  /*4b1f0*/  STL [R1+0x148c], R109 ;  /* 0x00148c6d01007387 */ /* 0x0003e20000100800 */
[----:B------:R-:W-:-:S03]  /*4b200*/  IMAD.MOV.U32 R119, RZ, RZ, R109 ;  /* 0x000000ffff777224 */ /* 0x000fc600078e006d */
[----:B------:R3:W-:Y:S01]  /*4b210*/  STL [R1+0x1498], R116 ;  /* 0x0014987401007387 */ /* 0x0007e20000100800 */
[----:B------:R-:W-:-:S03]  /*4b220*/  MOV R118, R23 ;  /* 0x0000001700767202 */ /* 0x000fc60000000f00 */
[----:B------:R-:W4:Y:S04]  /*4b230*/  LDL.LU R111, [R1+0x14b4] ;  /* 0x0014b400016f7983 */ /* 0x000f280000300800 */
[----:B------:R3:W-:Y:S04]  /*4b240*/  STL [R1+0x1494], R117 ;  /* 0x0014947501007387 */ /* 0x0007e80000100800 */
[----:B------:R-:W4:Y:S04]  /*4b250*/  LDL.LU R110, [R1+0x14b8] ;  /* 0x0014b800016e7983 */ /* 0x000f280000300800 */
[----:B-1----:R-:W4:Y:S04]  /*4b260*/  LDL.LU R109, [R1+0x14bc] ;  /* 0x0014bc00016d7983 */ /* 0x002f280000300800 */
[----:B------:R-:W4:Y:S04]  /*4b270*/  LDL.LU R23, [R1+0x14c0] ;  /* 0x0014c00001177983 */ /* 0x000f280000300800 */
[----:B------:R-:W-:Y:S04]  /*4b280*/  LDGSTS.E [R5+0x14008], desc[UR8][R118.64], P1 ;  /* 0x1400800076057fae */ /* 0x000fe80008921848 */
[----:B------:R3:W-:Y:S01]  /*4b290*/  LDGSTS.E [R5+0x18008], desc[UR8][R116.64], P1 ;  /* 0x1800800074057fae */ /* 0x0007e20008921848 */
[----:B--2---:R-:W-:-:S05]  /*4b2a0*/  IADD3 R108, P0, R108, R2, RZ ;  /* 0x000000026c6c7210 */ /* 0x004fca0007f1e0ff */
[----:B------:R-:W-:Y:S01]  /*4b2b0*/  IMAD.X R115, R115, 0x1, R0, P0 ;  /* 0x0000000173737824 */ /* 0x000fe200000e0600 */
[----:B------:R-:W-:Y:S01]  /*4b2c0*/  STL [R1+0x14a0], R108 ;  /* 0x0014a06c01007387 */ /* 0x000fe20000100800 */
[----:B---3--:R-:W-:-:S03]  /*4b2d0*/  MOV R116, R108 ;  /* 0x0000006c00747202 */ /* 0x008fc60000000f00 */
[----:B------:R1:W-:Y:S01]  /*4b2e0*/  STL [R1+0x149c], R115 ;  /* 0x00149c7301007387 */ /* 0x0003e20000100800 */
[----:B------:R-:W-:Y:S01]  /*4b2f0*/  IMAD.MOV.U32 R117, RZ, RZ, R115 ;  /* 0x000000ffff757224 */ /* 0x000fe200078e0073 */
[----:B------:R-:W-:-:S04]  /*4b300*/  ISETP.NE.U32.AND P0, PT, RZ, UR12, PT ;  /* 0x0000000cff007c0c */ /* 0x000fc8000bf05070 */
[----:B------:R2:W-:Y:S04]  /*4b310*/  LDGSTS.E [R5+0x1c008], desc[UR8][R116.64], P1 ;  /* 0x1c00800074057fae */ /* 0x0005e80008921848 */
[----:B-1----:R-:W3:Y:S04]  /*4b320*/  LDL.LU R115, [R1+0x10c4] ;  /* 0x0010c40001737983 */ /* 0x002ee80000300800 */
[----:B------:R-:W3:Y:S01]  /*4b330*/  LDL.LU R108, [R1+0x10c8] ;  /* 0x0010c800016c7983 */ /* 0x000ee20000300800 */
[----:B----4-:R-:W-:-:S05]  /*4b340*/  IADD3 R113, P1, R113, R2, RZ ;  /* 0x0000000271717210 */ /* 0x010fca0007f3e0ff */
[----:B------:R-:W-:Y:S01]  /*4b350*/  IMAD.X R114, R114, 0x1, R0, P1 ;  /* 0x0000000172727824 */ /* 0x000fe200008e0600 */
[----:B------:R-:W-:Y:S01]  /*4b360*/  IADD3 R22, P2, R22, R2, RZ ;  /* 0x0000000216167210 */ /* 0x000fe20007f5e0ff */
[----:B------:R1:W-:Y:S01]  /*4b370*/  STL [R1+0x14a8], R113 ;  /* 0x0014a87101007387 */ /* 0x0003e20000100800 */
[----:B--2---:R-:W-:Y:S02]  /*4b380*/  IMAD.MOV.U32 R116, RZ, RZ, R113 ;  /* 0x000000ffff747224 */ /* 0x004fe400078e0071 */
[----:B------:R-:W-:Y:S01]  /*4b390*/  IADD3.X R112, R112, R0, RZ, P2, !PT ;  /* 0x0000000070707210 */ /* 0x000fe200017fe4ff */
[----:B------:R-:W-:Y:S01]  /*4b3a0*/  IMAD.MOV.U32 R117, RZ, RZ, R114 ;  /* 0x000000ffff757224 */ /* 0x000fe200078e0072 */
[----:B------:R2:W-:Y:S04]  /*4b3b0*/  STL [R1+0x14a4], R114 ;  /* 0x0014a47201007387 */ /* 0x0005e80000100800 */
[----:B------:R-:W-:Y:S04]  /*4b3c0*/  STL [R1+0x14b0], R22 ;  /* 0x0014b01601007387 */ /* 0x000fe80000100800 */
[----:B-1----:R-:W4:Y:S04]  /*4b3d0*/  LDL.LU R113, [R1+0x10d0] ;  /* 0x0010d00001717983 */ /* 0x002f280000300800 */
[----:B------:R1:W-:Y:S04]  /*4b3e0*/  STL [R1+0x14ac], R112 ;  /* 0x0014ac7001007387 */ /* 0x0003e80000100800 */
[----:B------:R1:W-:Y:S04]  /*4b3f0*/  LDGSTS.E [R5+0x1000c], desc[UR8][R116.64], P0 ;  /* 0x1000c00074057fae */ /* 0x0003e80008121848 */
[----:B--2---:R-:W2:Y:S01]  /*4b400*/  LDL.LU R114, [R1+0x10cc] ;  /* 0x0010cc0001727983 */ /* 0x004ea20000300800 */
[----:B-1----:R-:W-:Y:S01]  /*4b410*/  IMAD.MOV.U32 R117, RZ, RZ, R112 ;  /* 0x000000ffff757224 */ /* 0x002fe200078e0070 */
[----:B------:R-:W-:-:S02]  /*4b420*/  MOV R116, R22 ;  /* 0x0000001600747202 */ /* 0x000fc40000000f00 */
[----:B------:R-:W2:Y:S04]  /*4b430*/  LDL.LU R112, [R1+0x10d4] ;  /* 0x0010d40001707983 */ /* 0x000ea80000300800 */
[----:B------:R-:W2:Y:S01]  /*4b440*/  LDL.LU R22, [R1+0x10d8] ;  /* 0x0010d80001167983 */ /* 0x000ea20000300800 */
[----:B------:R-:W1:Y:S03]  /*4b450*/  S2R R153, SR_TID.X ;  /* 0x0000000000997919 */ /* 0x000e660000002100 */
[----:B------:R1:W-:Y:S01]  /*4b460*/  LDGSTS.E [R5+0x1400c], desc[UR8][R116.64], P0 ;  /* 0x1400c00074057fae */ /* 0x0003e20008121848 */
[----:B------:R-:W-:-:S04]  /*4b470*/  UISETP.GT.AND UP1, UPT, UR16, 0x4, UPT ;  /* 0x000000041000788c */ /* 0x000fc8000bf24270 */
[----:B------:R-:W-:Y:S01]  /*4b480*/  USEL UR12, URZ, 0x4, !UP1 ;  /* 0x000000043f0c7887 */ /* 0x000fe2000c800000 */
[C---:B-1----:R-:W-:Y:S02]  /*4b490*/  SHF.L.U32 R152, R153.reuse, 0x4, RZ ;  /* 0x0000000499987819 */ /* 0x042fe400000006ff */
[----:B------:R-:W-:Y:S01]  /*4b4a0*/  LOP3.LUT R153, R153, 0x7f, RZ, 0xc0, !PT ;  /* 0x0000007f99997812 */ /* 0x000fe200078ec0ff */
[----:B------:R-:W-:Y:S01]  /*4b4b0*/  USEL UR12, UR12, URZ, !UP0 ;  /* 0x0000003f0c0c7287 */ /* 0x000fe2000c000000 */
[-C--:B------:R-:W-:Y:S02]  /*4b4c0*/  IADD3 R110, P1, R110, R2.reuse, RZ ;  /* 0x000000026e6e7210 */ /* 0x080fe40007f3e0ff */
[----:B------:R-:W-:-:S03]  /*4b4d0*/  IADD3 R23, P2, R23, R2, RZ ;  /* 0x0000000217177210 */ /* 0x000fc60007f5e0ff */
[----:B------:R-:W-:Y:S01]  /*4b4e0*/  IMAD.X R111, R111, 0x1, R0, P1 ;  /* 0x000000016f6f7824 */ /* 0x000fe200008e0600 */
[----:B------:R-:W-:Y:S01]  /*4b4f0*/  IADD3.X R109, R109, R0, RZ, P2, !PT ;  /* 0x000000006d6d7210 */ /* 0x000fe200017fe4ff */
[----:B------:R1:W-:Y:S01]  /*4b500*/  STL [R1+0x14b8], R110 ;  /* 0x0014b86e01007387 */ /* 0x0003e20000100800 */
[----:B------:R-:W-:-:S03]  /*4b510*/  IMAD.MOV.U32 R116, RZ, RZ, R23 ;  /* 0x000000ffff747224 */ /* 0x000fc600078e0017 */
[----:B------:R-:W-:Y:S01]  /*4b520*/  IMAD.MOV.U32 R117, RZ, RZ, R109 ;  /* 0x000000ffff757224 */ /* 0x000fe200078e006d */
[----:B------:R1:W-:Y:S04]  /*4b530*/  STL [R1+0x14b4], R111 ;  /* 0x0014b46f01007387 */ /* 0x0003e80000100800 */
[----:B------:R-:W-:Y:S04]  /*4b540*/  STL [R1+0x14c0], R23 ;  /* 0x0014c01701007387 */ /* 0x000fe80000100800 */
[----:B------:R-:W-:Y:S04]  /*4b550*/  LDGSTS.E [R5+0x1800c], desc[UR8][R110.64], P0 ;  /* 0x1800c0006e057fae */ /* 0x000fe80008121848 */
[----:B------:R3:W-:Y:S04]  /*4b560*/  STL [R1+0x14bc], R109 ;  /* 0x0014bc6d01007387 */ /* 0x0007e80000100800 */
[----:B------:R3:W-:Y:S04]  /*4b570*/  LDGSTS.E [R5+0x1c00c], desc[UR8][R116.64], P0 ;  /* 0x1c00c00074057fae */ /* 0x0007e80008121848 */
[----:B-1----:R-:W2:Y:S04]  /*4b580*/  LDL.LU R110, [R1+0x10e0] ;  /* 0x0010e000016e7983 */ /* 0x002ea80000300800 */
[----:B------:R-:W2:Y:S01]  /*4b590*/  LDL.LU R111, [R1+0x10dc] ;  /* 0x0010dc00016f7983 */ /* 0x000ea20000300800 */
[----:B---3--:R-:W-:-:S03]  /*4b5a0*/  LOP3.LUT R116, R152, 0x70, RZ, 0xc0, !PT ;  /* 0x0000007098747812 */ /* 0x008fc600078ec0ff */
[----:B------:R-:W3:Y:S01]  /*4b5b0*/  LDL.LU R109, [R1+0x10e4] ;  /* 0x0010e400016d7983 */ /* 0x000ee20000300800 */
[----:B------:R-:W-:Y:S01]  /*4b5c0*/  IADD3 R108, P1, R108, R2, RZ ;  /* 0x000000026c6c7210 */ /* 0x000fe20007f3e0ff */
[----:B------:R-:W-:Y:S02]  /*4b5d0*/  IMAD R116, R153, 0x80, R116 ;  /* 0x0000008099747824 */ /* 0x000fe400078e0274 */
[----:B------:R-:W3:Y:S02]  /*4b5e0*/  LDL.LU R23, [R1+0x10e8] ;  /* 0x0010e80001177983 */ /* 0x000ee40000300800 */
[----:B------:R-:W-:Y:S01]  /*4b5f0*/  IMAD.X R115, R115, 0x1, R0, P1 ;  /* 0x0000000173737824 */ /* 0x000fe200008e0600 */
[----:B------:R-:W-:Y:S01]  /*4b600*/  LOP3.LUT R116, R116, 0x10, RZ, 0x3c, !PT ;  /* 0x0000001074747812 */ /* 0x000fe200078e3cff */
[----:B------:R1:W-:Y:S01]  /*4b610*/  STL [R1+0x10c8], R108 ;  /* 0x0010c86c01007387 */ /* 0x0003e20000100800 */
[----:B------:R-:W-:Y:S02]  /*4b620*/  IMAD.MOV.U32 R118, RZ, RZ, R108 ;  /* 0x000000ffff767224 */ /* 0x000fe400078e006c */
[----:B------:R-:W-:Y:S01]  /*4b630*/  IADD3 R5, R116, UR17, RZ ;  /* 0x0000001174057c10 */ /* 0x000fe2000fffe0ff */
[----:B------:R2:W-:Y:S04]  /*4b640*/  STL [R1+0x10c4], R115 ;  /* 0x0010c47301007387 */ /* 0x0005e80000100800 */
[----:B------:R-:W3:Y:S04]  /*4b650*/  LDL.LU R116, [R1+0x10ec] ;  /* 0x0010ec0001747983 */ /* 0x000ee80000300800 */
[----:B-1----:R-:W3:Y:S01]  /*4b660*/  LDL.LU R108, [R1+0x10f0] ;  /* 0x0010f000016c7983 */ /* 0x002ee20000300800 */
[----:B------:R-:W-:Y:S01]  /*4b670*/  ISETP.NE.U32.AND P0, PT, RZ, UR12, PT ;  /* 0x0000000cff007c0c */ /* 0x000fe2000bf05070 */
[----:B------:R-:W-:-:S12]  /*4b680*/  IMAD.MOV.U32 R119, RZ, RZ, R115 ;  /* 0x000000ffff777224 */ /* 0x000fd800078e0073 */
[----:B------:R1:W-:Y:S01]  /*4b690*/  LDGSTS.E [R5], desc[UR8][R118.64], P0 ;  /* 0x0000000076057fae */ /* 0x0003e20008121848 */
[----:B----4-:R-:W-:-:S05]  /*4b6a0*/  IADD3 R113, P1, R113, R2, RZ ;  /* 0x0000000271717210 */ /* 0x010fca0007f3e0ff */
[----:B------:R-:W-:Y:S01]  /*4b6b0*/  STL [R1+0x10d0], R113 ;  /* 0x0010d07101007387 */ /* 0x000fe20000100800 */
[----:B--2---:R-:W-:-:S05]  /*4b6c0*/  IADD3.X R114, R114, R0, RZ, P1, !PT ;  /* 0x0000000072727210 */ /* 0x004fca0000ffe4ff */
[----:B------:R2:W-:Y:S01]  /*4b6d0*/  STL [R1+0x10cc], R114 ;  /* 0x0010cc7201007387 */ /* 0x0005e20000100800 */
[----:B------:R-:W-:Y:S01]  /*4b6e0*/  IMAD.MOV.U32 R115, RZ, RZ, R114 ;  /* 0x000000ffff737224 */ /* 0x000fe200078e0072 */
[----:B------:R-:W-:Y:S02]  /*4b6f0*/  IADD3 R22, P2, R22, R2, RZ ;  /* 0x0000000216167210 */ /* 0x000fe40007f5e0ff */
[----:B--2---:R-:W-:-:S03]  /*4b700*/  MOV R114, R113 ;  /* 0x0000007100727202 */ /* 0x004fc60000000f00 */
[----:B------:R-:W-:Y:S01]  /*4b710*/  IMAD.X R112, R112, 0x1, R0, P2 ;  /* 0x0000000170707824 */ /* 0x000fe200010e0600 */
[----:B------:R-:W-:Y:S04]  /*4b720*/  STL [R1+0x10d8], R22 ;  /* 0x0010d81601007387 */ /* 0x000fe80000100800 */
[----:B------:R-:W2:Y:S04]  /*4b730*/  LDL.LU R113, [R1+0x10f8] ;  /* 0x0010f80001717983 */ /* 0x000ea80000300800 */
[----:B------:R4:W-:Y:S04]  /*4b740*/  STL [R1+0x10d4], R112 ;  /* 0x0010d47001007387 */ /* 0x0009e80000100800 */
[----:B------:R-:W-:Y:S04]  /*4b750*/  LDGSTS.E [R5+0x4000], desc[UR8][R114.64], P0 ;  /* 0x0400000072057fae */ /* 0x000fe80008121848 */
[----:B------:R-:W2:Y:S01]  /*4b760*/  LDL.LU R114, [R1+0x10f4] ;  /* 0x0010f40001727983 */ /* 0x000ea20000300800 */
[----:B-1----:R-:W-:-:S02]  /*4b770*/  IMAD.MOV.U32 R118, RZ, RZ, R22 ;  /* 0x000000ffff767224 */ /* 0x002fc400078e0016 */
[----:B------:R-:W-:Y:S02]  /*4b780*/  IMAD.MOV.U32 R119, RZ, RZ, R112 ;  /* 0x000000ffff777224 */ /* 0x000fe400078e0070 */
[----:B----4-:R-:W4:Y:S04]  /*4b790*/  LDL.LU R112, [R1+0x10fc] ;  /* 0x0010fc0001707983 */ /* 0x010f280000300800 */
[----:B------:R-:W4:Y:S04]  /*4b7a0*/  LDL.LU R22, [R1+0x1100] ;  /* 0x0011000001167983 */ /* 0x000f280000300800 */
[----:B------:R-:W4:Y:S04]  /*4b7b0*/  LDL.LU R115, [R1+0x1104] ;  /* 0x0011040001737983 */ /* 0x000f280000300800 */
[----:B------:R1:W-:Y:S01]  /*4b7c0*/  LDGSTS.E [R5+0x8000], desc[UR8][R118.64], P0 ;  /* 0x0800000076057fae */ /* 0x0003e20008121848 */
[----:B------:R-:W-:-:S04]  /*4b7d0*/  UISETP.GT.AND UP1, UPT, UR16, 0x5, UPT ;  /* 0x000000051000788c */ /* 0x000fc8000bf24270 */
[----:B------:R-:W-:-:S04]  /*4b7e0*/  USEL UR12, URZ, 0x4, !UP1 ;  /* 0x000000043f0c7887 */ /* 0x000fc8000c800000 */
[----:B------:R-:W-:Y:S01]  /*4b7f0*/  USEL UR12, UR12, URZ, !UP0 ;  /* 0x0000003f0c0c7287 */ /* 0x000fe2000c000000 */
[----:B------:R-:W-:-:S04]  /*4b800*/  IADD3 R110, P1, R110, R2, RZ ;  /* 0x000000026e6e7210 */ /* 0x000fc80007f3e0ff */
[----:B------:R-:W-:Y:S01]  /*4b810*/  IADD3.X R111, R111, R0, RZ, P1, !PT ;  /* 0x000000006f6f7210 */ /* 0x000fe20000ffe4ff */
[----:B------:R-:W-:Y:S04]  /*4b820*/  STL [R1+0x10e0], R110 ;  /* 0x0010e06e01007387 */ /* 0x000fe80000100800 */
[----:B------:R3:W-:Y:S01]  /*4b830*/  STL [R1+0x10dc], R111 ;  /* 0x0010dc6f01007387 */ /* 0x0007e20000100800 */
[----:B-1----:R-:W-:-:S03]  /*4b840*/  IMAD.MOV.U32 R119, RZ, RZ, R111 ;  /* 0x000000ffff777224 */ /* 0x002fc600078e006f */
[----:B---3--:R-:W3:Y:S01]  /*4b850*/  LDL.LU R111, [R1+0x1108] ;  /* 0x00110800016f7983 */ /* 0x008ee20000300800 */
[----:B------:R-:W-:Y:S01]  /*4b860*/  IADD3 R23, P1, R23, R2, RZ ;  /* 0x0000000217177210 */ /* 0x000fe20007f3e0ff */
[----:B------:R-:W-:-:S03]  /*4b870*/  IMAD.MOV.U32 R118, RZ, RZ, R110 ;  /* 0x000000ffff767224 */ /* 0x000fc600078e006e */
[----:B------:R-:W-:Y:S01]  /*4b880*/  IADD3.X R109, R109, R0, RZ, P1, !PT ;  /* 0x000000006d6d7210 */ /* 0x000fe20000ffe4ff */
[----:B------:R1:W-:Y:S01]  /*4b890*/  STL [R1+0x10e8], R23 ;  /* 0x0010e81701007387 */ /* 0x0003e20000100800 */
[----:B------:R-:W-:-:S03]  /*4b8a0*/  IADD3 R108, P2, R108, R2, RZ ;  /* 0x000000026c6c7210 */ /* 0x000fc60007f5e0ff */
[----:B------:R1:W-:Y:S02]  /*4b8b0*/  STL [R1+0x10e4], R109 ;  /* 0x0010e46d01007387 */ /* 0x0003e40000100800 */
[----:B------:R-:W-:Y:S02]  /*4b8c0*/  IMAD.X R116, R116, 0x1, R0, P2 ;  /* 0x0000000174747824 */ /* 0x000fe400010e0600 */
[----:B------:R-:W-:Y:S04]  /*4b8d0*/  STL [R1+0x10f0], R108 ;  /* 0x0010f06c01007387 */ /* 0x000fe80000100800 */
[----:B------:R1:W-:Y:S01]  /*4b8e0*/  LDGSTS.E [R5+0xc000], desc[UR8][R118.64], P0 ;  /* 0x0c00000076057fae */ /* 0x0003e20008121848 */
[----:B------:R-:W-:-:S03]  /*4b8f0*/  ISETP.NE.U32.AND P0, PT, RZ, UR12, PT ;  /* 0x0000000cff007c0c */ /* 0x000fc6000bf05070 */
[----:B------:R-:W3:Y:S04]  /*4b900*/  LDL.LU R110, [R1+0x110c] ;  /* 0x00110c00016e7983 */ /* 0x000ee80000300800 */
[----:B------:R1:W-:Y:S02]  /*4b910*/  STL [R1+0x10ec], R116 ;  /* 0x0010ec7401007387 */ /* 0x0003e40000100800 */
[----:B-1----:R-:W-:Y:S02]  /*4b920*/  IMAD.MOV.U32 R118, RZ, RZ, R23 ;  /* 0x000000ffff767224 */ /* 0x002fe400078e0017 */
[----:B------:R-:W3:Y:S01]  /*4b930*/  LDL.LU R23, [R1+0x1110] ;  /* 0x0011100001177983 */ /* 0x000ee20000300800 */
[----:B------:R-:W-:Y:S01]  /*4b940*/  MOV R119, R109 ;  /* 0x0000006d00777202 */ /* 0x000fe20000000f00 */
[----:B------:R-:W-:-:S02]  /*4b950*/  IMAD.MOV.U32 R117, RZ, RZ, R116 ;  /* 0x000000ffff757224 */ /* 0x000fc400078e0074 */
[----:B------:R-:W3:Y:S01]  /*4b960*/  LDL.LU R109, [R1+0x1114] ;  /* 0x00111400016d7983 */ /* 0x000ee20000300800 */
[----:B------:R-:W-:-:S03]  /*4b970*/  IMAD.MOV.U32 R116, RZ, RZ, R108 ;  /* 0x000000ffff747224 */ /* 0x000fc600078e006c */
[----:B------:R-:W3:Y:S04]  /*4b980*/  LDL.LU R108, [R1+0x1118] ;  /* 0x00111800016c7983 */ /* 0x000ee80000300800 */
[----:B------:R-:W-:Y:S04]  /*4b990*/  LDGSTS.E [R5+0x4], desc[UR8][R118.64], P0 ;  /* 0x0000400076057fae */ /* 0x000fe80008121848 */
[----:B------:R1:W-:Y:S01]  /*4b9a0*/  LDGSTS.E [R5+0x4004], desc[UR8][R116.64], P0 ;  /* 0x0400400074057fae */ /* 0x0003e20008121848 */
[----:B--2---:R-:W-:-:S05]  /*4b9b0*/  IADD3 R113, P1, R113, R2, RZ ;  /* 0x0000000271717210 */ /* 0x004fca0007f3e0ff */
[----:B------:R-:W-:Y:S01]  /*4b9c0*/  STL [R1+0x10f8], R113 ;  /* 0x0010f87101007387 */ /* 0x000fe20000100800 */
[----:B-1----:R-:W-:Y:S01]  /*4b9d0*/  IMAD.MOV.U32 R116, RZ, RZ, R113 ;  /* 0x000000ffff747224 */ /* 0x002fe200078e0071 */
[----:B------:R-:W-:-:S05]  /*4b9e0*/  IADD3.X R114, R114, R0, RZ, P1, !PT ;  /* 0x0000000072727210 */ /* 0x000fca0000ffe4ff */
[----:B------:R1:W-:Y:S01]  /*4b9f0*/  STL [R1+0x10f4], R114 ;  /* 0x0010f47201007387 */ /* 0x0003e20000100800 */
[----:B------:R-:W-:Y:S01]  /*4ba00*/  IMAD.MOV.U32 R117, RZ, RZ, R114 ;  /* 0x000000ffff757224 */ /* 0x000fe200078e0072 */
[----:B----4-:R-:W-:Y:S01]  /*4ba10*/  IADD3 R22, P2, R22, R2, RZ ;  /* 0x0000000216167210 */ /* 0x010fe20007f5e0ff */
[----:B------:R-:W-:-:S03]  /*4ba20*/  UISETP.GT.AND UP1, UPT, UR16, 0x6, UPT ;  /* 0x000000061000788c */ /* 0x000fc6000bf24270 */
[----:B------:R2:W-:Y:S04]  /*4ba30*/  LDGSTS.E [R5+0x8004], desc[UR8][R116.64], P0 ;  /* 0x0800400074057fae */ /* 0x0005e80008121848 */
[----:B-1----:R-:W4:Y:S04]  /*4ba40*/  LDL.LU R114, [R1+0x111c] ;  /* 0x00111c0001727983 */ /* 0x002f280000300800 */
[----:B------:R-:W4:Y:S01]  /*4ba50*/  LDL.LU R113, [R1+0x1120] ;  /* 0x0011200001717983 */ /* 0x000f220000300800 */
[----:B------:R-:W-:Y:S01]  /*4ba60*/  IADD3.X R112, R112, R0, RZ, P2, !PT ;  /* 0x0000000070707210 */ /* 0x000fe200017fe4ff */
[----:B------:R-:W-:-:S02]  /*4ba70*/  USEL UR12, URZ, 0x4, !UP1 ;  /* 0x000000043f0c7887 */ /* 0x000fc4000c800000 */
[----:B------:R-:W-:Y:S01]  /*4ba80*/  STL [R1+0x1100], R22 ;  /* 0x0011001601007387 */ /* 0x000fe20000100800 */
[----:B--2---:R-:W-:Y:S01]  /*4ba90*/  IMAD.MOV.U32 R116, RZ, RZ, R22 ;  /* 0x000000ffff747224 */ /* 0x004fe200078e0016 */
[----:B------:R-:W-:Y:S02]  /*4baa0*/  MOV R117, R112 ;  /* 0x0000007000757202 */ /* 0x000fe40000000f00 */
[----:B------:R1:W-:Y:S01]  /*4bab0*/  STL [R1+0x10fc], R112 ;  /* 0x0010fc7001007387 */ /* 0x0003e20000100800 */
[----:B------:R-:W-:-:S03]  /*4bac0*/  USEL UR12, UR12, URZ, !UP0 ;  /* 0x0000003f0c0c7287 */ /* 0x000fc6000c000000 */
[----:B------:R2:W-:Y:S03]  /*4bad0*/  LDGSTS.E [R5+0xc004], desc[UR8][R116.64], P0 ;  /* 0x0c00400074057fae */ /* 0x0005e60008121848 */
[----:B------:R-:W-:Y:S02]  /*4bae0*/  ISETP.NE.U32.AND P1, PT, RZ, UR12, PT ;  /* 0x0000000cff007c0c */ /* 0x000fe4000bf25070 */
[----:B---3--:R-:W-:-:S05]  /*4baf0*/  IADD3 R111, P3, R111, R2, RZ ;  /* 0x000000026f6f7210 */ /* 0x008fca0007f7e0ff */
[----:B------:R-:W-:Y:S01]  /*4bb00*/  IMAD.X R115, R115, 0x1, R0, P3 ;  /* 0x0000000173737824 */ /* 0x000fe200018e0600 */
[----:B------:R-:W-:Y:S04]  /*4bb10*/  STL [R1+0x1108], R111 ;  /* 0x0011086f01007387 */ /* 0x000fe80000100800 */
[----:B-1----:R-:W3:Y:S01]  /*4bb20*/  LDL.LU R112, [R1+0x1124] ;  /* 0x0011240001707983 */ /* 0x002ee20000300800 */
[----:B--2---:R-:W-:-:S03]  /*4bb30*/  IMAD.MOV.U32 R117, RZ, RZ, R115 ;  /* 0x000000ffff757224 */ /* 0x004fc600078e0073 */
[----:B------:R1:W-:Y:S01]  /*4bb40*/  STL [R1+0x1104], R115 ;  /* 0x0011047301007387 */ /* 0x0003e20000100800 */
[----:B------:R-:W-:-:S03]  /*4bb50*/  IMAD.MOV.U32 R116, RZ, RZ, R111 ;  /* 0x000000ffff747224 */ /* 0x000fc600078e006f */
[----:B------:R-:W2:Y:S04]  /*4bb60*/  LDL.LU R22, [R1+0x1128] ;  /* 0x0011280001167983 */ /* 0x000ea80000300800 */
[----:B------:R1:W-:Y:S04]  /*4bb70*/  LDGSTS.E [R5+0x8], desc[UR8][R116.64], P1 ;  /* 0x0000800074057fae */ /* 0x0003e80008921848 */
[----:B-1----:R-:W3:Y:S04]  /*4bb80*/  LDL.LU R115, [R1+0x112c] ;  /* 0x00112c0001737983 */ /* 0x002ee80000300800 */
[----:B------:R-:W3:Y:S01]  /*4bb90*/  LDL.LU R111, [R1+0x1130] ;  /* 0x00113000016f7983 */ /* 0x000ee20000300800 */
[----:B------:R-:W-:-:S04]  /*4bba0*/  IADD3 R23, P0, R23, R2, RZ ;  /* 0x0000000217177210 */ /* 0x000fc80007f1e0ff */
[----:B------:R-:W-:Y:S01]  /*4bbb0*/  IADD3.X R110, R110, R0, RZ, P0, !PT ;  /* 0x000000006e6e7210 */ /* 0x000fe200007fe4ff */
[----:B------:R1:W-:Y:S01]  /*4bbc0*/  STL [R1+0x1110], R23 ;  /* 0x0011101701007387 */ /* 0x0003e20000100800 */
[----:B------:R-:W-:-:S03]  /*4bbd0*/  IADD3 R108, P2, R108, R2, RZ ;  /* 0x000000026c6c7210 */ /* 0x000fc60007f5e0ff */
[----:B------:R1:W-:Y:S01]  /*4bbe0*/  STL [R1+0x110c], R110 ;  /* 0x00110c6e01007387 */ /* 0x0003e20000100800 */
[----:B------:R-:W-:Y:S02]  /*4bbf0*/  IMAD.MOV.U32 R116, RZ, RZ, R23 ;  /* 0x000000ffff747224 */ /* 0x000fe400078e0017 */
[----:B------:R-:W-:Y:S01]  /*4bc00*/  IMAD.X R109, R109, 0x1, R0, P2 ;  /* 0x000000016d6d7824 */ /* 0x000fe200010e0600 */
[----:B------:R-:W-:Y:S04]  /*4bc10*/  STL [R1+0x1118], R108 ;  /* 0x0011186c01007387 */ /* 0x000fe80000100800 */
[----:B-1----:R-:W3:Y:S01]  /*4bc20*/  LDL.LU R23, [R1+0x1138] ;  /* 0x0011380001177983 */ /* 0x002ee20000300800 */
[----:B------:R-:W-:-:S03]  /*4bc30*/  MOV R117, R110 ;  /* 0x0000006e00757202 */ /* 0x000fc60000000f00 */
[----:B------:R1:W-:Y:S04]  /*4bc40*/  STL [R1+0x1114], R109 ;  /* 0x0011146d01007387 */ /* 0x0003e80000100800 */
[----:B------:R-:W3:Y:S04]  /*4bc50*/  LDL.LU R110, [R1+0x1134] ;  /* 0x00113400016e7983 */ /* 0x000ee80000300800 */
[----:B------:R-:W-:Y:S04]  /*4bc60*/  LDGSTS.E [R5+0x4008], desc[UR8][R116.64], P1 ;  /* 0x0400800074057fae */ /* 0x000fe80008921848 */
[----:B------:R-:W-:Y:S04]  /*4bc70*/  LDGSTS.E [R5+0x8008], desc[UR8][R108.64], P1 ;  /* 0x080080006c057fae */ /* 0x000fe80008921848 */
[----:B-1----:R-:W3:Y:S04]  /*4bc80*/  LDL.LU R109, [R1+0x113c] ;  /* 0x00113c00016d7983 */ /* 0x002ee80000300800 */
[----:B------:R-:W3:Y:S01]  /*4bc90*/  LDL.LU R108, [R1+0x1140] ;  /* 0x00114000016c7983 */ /* 0x000ee20000300800 */
[----:B----4-:R-:W-:-:S05]  /*4bca0*/  IADD3 R113, P0, R113, R2, RZ ;  /* 0x0000000271717210 */ /* 0x010fca0007f1e0ff */
[----:B------:R-:W-:Y:S01]  /*4bcb0*/  IMAD.X R114, R114, 0x1, R0, P0 ;  /* 0x0000000172727824 */ /* 0x000fe200000e0600 */
[----:B------:R-:W-:Y:S04]  /*4bcc0*/  STL [R1+0x1120], R113 ;  /* 0x0011207101007387 */ /* 0x000fe80000100800 */
[----:B------:R1:W-:Y:S01]  /*4bcd0*/  STL [R1+0x111c], R114 ;  /* 0x00111c7201007387 */ /* 0x0003e20000100800 */
[----:B------:R-:W-:-:S03]  /*4bce0*/  MOV R119, R114 ;  /* 0x0000007200777202 */ /* 0x000fc60000000f00 */
[----:B------:R-:W4:Y:S04]  /*4bcf0*/  LDL.LU R116, [R1+0x14c4] ;  /* 0x0014c40001747983 */ /* 0x000f280000300800 */
[----:B-1----:R-:W4:Y:S01]  /*4bd00*/  LDL.LU R114, [R1+0x14c8] ;  /* 0x0014c80001727983 */ /* 0x002f220000300800 */
[----:B------:R-:W-:Y:S01]  /*4bd10*/  UISETP.GT.AND UP1, UPT, UR16, 0x7, UPT ;  /* 0x000000071000788c */ /* 0x000fe2000bf24270 */
[----:B------:R-:W-:-:S03]  /*4bd20*/  IMAD.MOV.U32 R118, RZ, RZ, R113 ;  /* 0x000000ffff767224 */ /* 0x000fc600078e0071 */
[----:B------:R-:W-:Y:S02]  /*4bd30*/  USEL UR12, URZ, 0x4, !UP1 ;  /* 0x000000043f0c7887 */ /* 0x000fe4000c800000 */
[----:B------:R1:W-:Y:S02]  /*4bd40*/  LDGSTS.E [R5+0xc008], desc[UR8][R118.64], P1 ;  /* 0x0c00800076057fae */ /* 0x0003e40008921848 */
[----:B------:R-:W-:-:S06]  /*4bd50*/  USEL UR12, UR12, URZ, !UP0 ;  /* 0x0000003f0c0c7287 */ /* 0x000fcc000c000000 */
[----:B------:R-:W-:Y:S02]  /*4bd60*/  ISETP.NE.U32.AND P0, PT, RZ, UR12, PT ;  /* 0x0000000cff007c0c */ /* 0x000fe4000bf05070 */
[----:B--2---:R-:W-:-:S05]  /*4bd70*/  IADD3 R22, P1, R22, R2, RZ ;  /* 0x0000000216167210 */ /* 0x004fca0007f3e0ff */
[----:B---3--:R-:W-:Y:S01]  /*4bd80*/  IMAD.X R112, R112, 0x1, R0, P1 ;  /* 0x0000000170707824 */ /* 0x008fe200008e0600 */
[----:B------:R2:W-:Y:S01]  /*4bd90*/  STL [R1+0x1128], R22 ;  /* 0x0011281601007387 */ /* 0x0005e20000100800 */
[----:B------:R-:W-:-:S03]  /*4bda0*/  IADD3 R111, P2, R111, R2, RZ ;  /* 0x000000026f6f7210 */ /* 0x000fc60007f5e0ff */
[----:B------:R3:W-:Y:S02]  /*4bdb0*/  STL [R1+0x1124], R112 ;  /* 0x0011247001007387 */ /* 0x0007e40000100800 */
[----:B------:R-:W-:Y:S02]  /*4bdc0*/  IMAD.X R115, R115, 0x1, R0, P2 ;  /* 0x0000000173737824 */ /* 0x000fe400010e0600 */
[----:B------:R3:W-:Y:S01]  /*4bdd0*/  STL [R1+0x1130], R111 ;  /* 0x0011306f01007387 */ /* 0x0007e20000100800 */
[----:B-1----:R-:W-:Y:S01]  /*4bde0*/  MOV R118, R22 ;  /* 0x0000001600767202 */ /* 0x002fe20000000f00 */
[----:B------:R-:W-:Y:S02]  /*4bdf0*/  IMAD.MOV.U32 R119, RZ, RZ, R112 ;  /* 0x000000ffff777224 */ /* 0x000fe400078e0070 */
[----:B------:R-:W4:Y:S04]  /*4be00*/  LDL.LU R113, [R1+0x14cc] ;  /* 0x0014cc0001717983 */ /* 0x000f280000300800 */
[----:B------:R-:W-:Y:S04]  /*4be10*/  STL [R1+0x112c], R115 ;  /* 0x00112c7301007387 */ /* 0x000fe80000100800 */
[----:B--2---:R-:W2:Y:S04]  /*4be20*/  LDL.LU R22, [R1+0x14d0] ;  /* 0x0014d00001167983 */ /* 0x004ea80000300800 */
[----:B------:R1:W-:Y:S01]  /*4be30*/  LDGSTS.E [R5+0xc], desc[UR8][R118.64], P0 ;  /* 0x0000c00076057fae */ /* 0x0003e20008121848 */
[----:B------:R-:W-:-:S03]  /*4be40*/  IADD3 R23, P1, R23, R2, RZ ;  /* 0x0000000217177210 */ /* 0x000fc60007f3e0ff */
[----:B---3--:R-:W3:Y:S01]  /*4be50*/  LDL.LU R112, [R1+0x14d4] ;  /* 0x0014d40001707983 */ /* 0x008ee20000300800 */
[----:B-1----:R-:W-:-:S03]  /*4be60*/  IMAD.MOV.U32 R118, RZ, RZ, R111 ;  /* 0x000000ffff767224 */ /* 0x002fc600078e006f */
[----:B------:R-:W3:Y:S01]  /*4be70*/  LDL.LU R111, [R1+0x14d8] ;  /* 0x0014d800016f7983 */ /* 0x000ee20000300800 */
[----:B------:R-:W-:Y:S01]  /*4be80*/  MOV R119, R115 ;  /* 0x0000007300777202 */ /* 0x000fe20000000f00 */
[----:B------:R-:W-:Y:S02]  /*4be90*/  IMAD.X R110, R110, 0x1, R0, P1 ;  /* 0x000000016e6e7824 */ /* 0x000fe400008e0600 */
[----:B------:R-:W-:Y:S04]  /*4bea0*/  STL [R1+0x1138], R23 ;  /* 0x0011381701007387 */ /* 0x000fe80000100800 */
[----:B------:R1:W-:Y:S04]  /*4beb0*/  LDGSTS.E [R5+0x400c], desc[UR8][R118.64], P0 ;  /* 0x0400c00076057fae */ /* 0x0003e80008121848 */
[----:B------:R1:W-:Y:S02]  /*4bec0*/  STL [R1+0x1134], R110 ;  /* 0x0011346e01007387 */ /* 0x0003e40000100800 */
[----:B-1----:R-:W-:Y:S01]  /*4bed0*/  MOV R119, R110 ;  /* 0x0000006e00777202 */ /* 0x002fe20000000f00 */
[----:B------:R-:W-:Y:S01]  /*4bee0*/  IMAD.MOV.U32 R118, RZ, RZ, R23 ;  /* 0x000000ffff767224 */ /* 0x000fe200078e0017 */
[----:B------:R-:W3:Y:S01]  /*4bef0*/  LDL.LU R110, [R1+0x14dc] ;  /* 0x0014dc00016e7983 */ /* 0x000ee20000300800 */
[----:B------:R-:W-:-:S03]  /*4bf00*/  IADD3 R108, P2, R108, R2, RZ ;  /* 0x000000026c6c7210 */ /* 0x000fc60007f5e0ff */
[----:B------:R-:W3:Y:S02]  /*4bf10*/  LDL.LU R23, [R1+0x14e0] ;  /* 0x0014e00001177983 */ /* 0x000ee40000300800 */
[----:B------:R-:W-:Y:S02]  /*4bf20*/  IMAD.X R109, R109, 0x1, R0, P2 ;  /* 0x000000016d6d7824 */ /* 0x000fe400010e0600 */
[----:B------:R-:W-:Y:S04]  /*4bf30*/  STL [R1+0x1140], R108 ;  /* 0x0011406c01007387 */ /* 0x000fe80000100800 */
[----:B------:R1:W-:Y:S04]  /*4bf40*/  LDGSTS.E [R5+0x800c], desc[UR8][R118.64], P0 ;  /* 0x0800c00076057fae */ /* 0x0003e80008121848 */
[----:B------:R4:W-:Y:S01]  /*4bf50*/  STL [R1+0x113c], R109 ;  /* 0x00113c6d01007387 */ /* 0x0009e20000100800 */
[----:B-1----:R-:W-:Y:S01]  /*4bf60*/  IMAD.MOV.U32 R119, RZ, RZ, R109 ;  /* 0x000000ffff777224 */ /* 0x002fe200078e006d */
[----:B------:R-:W-:-:S02]  /*4bf70*/  MOV R118, R108 ;  /* 0x0000006c00767202 */ /* 0x000fc40000000f00 */
[----:B----4-:R-:W-:Y:S01]  /*4bf80*/  IADD3 R114, P3, R114, R2, RZ ;  /* 0x0000000272727210 */ /* 0x010fe20007f7e0ff */
[----:B------:R-:W-:Y:S02]  /*4bf90*/  UISETP.GT.AND UP1, UPT, UR16, 0x24, UPT ;  /* 0x000000241000788c */ /* 0x000fe4000bf24270 */
[----:B------:R-:W-:Y:S02]  /*4bfa0*/  LDGSTS.E [R5+0xc00c], desc[UR8][R118.64], P0 ;  /* 0x0c00c00076057fae */ /* 0x000fe40008121848 */
[----:B------:R-:W-:Y:S02]  /*4bfb0*/  IMAD.X R116, R116, 0x1, R0, P3 ;  /* 0x0000000174747824 */ /* 0x000fe400018e0600 */
[----:B------:R-:W-:Y:S04]  /*4bfc0*/  STL [R1+0x14c8], R114 ;  /* 0x0014c87201007387 */ /* 0x000fe80000100800 */
[----:B------:R-:W4:Y:S01]  /*4bfd0*/  LDL.LU R109, [R1+0x14e4] ;  /* 0x0014e400016d7983 */ /* 0x000f220000300800 */
[----:B------:R-:W-:-:S03]  /*4bfe0*/  IMAD.MOV.U32 R117, RZ, RZ, R116 ;  /* 0x000000ffff757224 */ /* 0x000fc600078e0074 */
[----:B------:R1:W-:Y:S04]  /*4bff0*/  STL [R1+0x14c4], R116 ;  /* 0x0014c47401007387 */ /* 0x0003e80000100800 */
[----:B------:R-:W4:Y:S04]  /*4c000*/  LDL.LU R108, [R1+0x14e8] ;  /* 0x0014e800016c7983 */ /* 0x000f280000300800 */
[----:B------:R-:W4:Y:S01]  /*4c010*/  LDL.LU R115, [R1+0x14ec] ;  /* 0x0014ec0001737983 */ /* 0x000f220000300800 */
[----:B-1----:R-:W-:-:S03]  /*4c020*/  MOV R116, R114 ;  /* 0x0000007200747202 */ /* 0x002fc60000000f00 */
[----:B------:R-:W4:Y:S01]  /*4c030*/  LDL.LU R114, [R1+0x14f0] ;  /* 0x0014f00001727983 */ /* 0x000f220000300800 */
[----:B------:R-:W-:-:S04]  /*4c040*/  USEL UR12, URZ, 0x4, !UP1 ;  /* 0x000000043f0c7887 */ /* 0x000fc8000c800000 */
[----:B------:R-:W-:-:S06]  /*4c050*/  USEL UR12, UR12, URZ, !UP0 ;  /* 0x0000003f0c0c7287 */ /* 0x000fcc000c000000 */
[----:B------:R-:W-:-:S13]  /*4c060*/  ISETP.NE.U32.AND P1, PT, RZ, UR12, PT ;  /* 0x0000000cff007c0c */ /* 0x000fda000bf25070 */
[----:B------:R1:W-:Y:S01]  /*4c070*/  LDGSTS.E [R5+0x10000], desc[UR8][R116.64], P1 ;  /* 0x1000000074057fae */ /* 0x0003e20008921848 */
[----:B------:R-:W-:-:S04]  /*4c080*/  UISETP.GT.AND UP1, UPT, UR16, 0x25, UPT ;  /* 0x000000251000788c */ /* 0x000fc8000bf24270 */
[----:B------:R-:W-:-:S04]  /*4c090*/  USEL UR12, URZ, 0x4, !UP1 ;  /* 0x000000043f0c7887 */ /* 0x000fc8000c800000 */
[----:B------:R-:W-:Y:S01]  /*4c0a0*/  USEL UR12, UR12, URZ, !UP0 ;  /* 0x0000003f0c0c7287 */ /* 0x000fe2000c000000 */
[----:B--2---:R-:W-:-:S05]  /*4c0b0*/  IADD3 R22, P0, R22, R2, RZ ;  /* 0x0000000216167210 */ /* 0x004fca0007f1e0ff */
[----:B------:R-:W-:Y:S01]  /*4c0c0*/  IMAD.X R113, R113, 0x1, R0, P0 ;  /* 0x0000000171717824 */ /* 0x000fe200000e0600 */
[----:B------:R2:W-:Y:S01]  /*4c0d0*/  STL [R1+0x14d0], R22 ;  /* 0x0014d01601007387 */ /* 0x0005e20000100800 */
[----:B-1----:R-:W-:-:S03]  /*4c0e0*/  MOV R116, R22 ;  /* 0x0000001600747202 */ /* 0x002fc60000000f00 */
[----:B------:R1:W-:Y:S01]  /*4c0f0*/  STL [R1+0x14cc], R113 ;  /* 0x0014cc7101007387 */ /* 0x0003e20000100800 */
[----:B---3--:R-:W-:-:S05]  /*4c100*/  IADD3 R111, P2, R111, R2, RZ ;  /* 0x000000026f6f7210 */ /* 0x008fca0007f5e0ff */
[----:B------:R-:W-:Y:S01]  /*4c110*/  IMAD.X R112, R112, 0x1, R0, P2 ;  /* 0x0000000170707824 */ /* 0x000fe200010e0600 */
[----:B------:R-:W-:Y:S04]  /*4c120*/  STL [R1+0x14d8], R111 ;  /* 0x0014d86f01007387 */ /* 0x000fe80000100800 */
[----:B--2---:R-:W2:Y:S01]  /*4c130*/  LDL.LU R22, [R1+0x14f8] ;  /* 0x0014f80001167983 */ /* 0x004ea20000300800 */
[----:B------:R-:W-:-:S03]  /*4c140*/  IMAD.MOV.U32 R117, RZ, RZ, R113 ;  /* 0x000000ffff757224 */ /* 0x000fc600078e0071 */
[----:B------:R3:W-:Y:S04]  /*4c150*/  STL [R1+0x14d4], R112 ;  /* 0x0014d47001007387 */ /* 0x0007e80000100800 */
[----:B-1----:R-:W2:Y:S04]  /*4c160*/  LDL.LU R113, [R1+0x14f4] ;  /* 0x0014f40001717983 */ /* 0x002ea80000300800 */
[----:B------:R1:W-:Y:S01]  /*4c170*/  LDGSTS.E [R5+0x14000], desc[UR8][R116.64], P1 ;  /* 0x1400000074057fae */ /* 0x0003e20008921848 */
[----:B------:R-:W-:-:S05]  /*4c180*/  IADD3 R23, P0, R23, R2, RZ ;  /* 0x0000000217177210 */ /* 0x000fca0007f1e0ff */
[----:B------:R-:W-:Y:S02]  /*4c190*/  IMAD.X R110, R110, 0x1, R0, P0 ;  /* 0x000000016e6e7824 */ /* 0x000fe400000e0600 */
[----:B-1----:R-:W-:Y:S01]  /*4c1a0*/  IMAD.MOV.U32 R116, RZ, RZ, R111 ;  /* 0x000000ffff747224 */ /* 0x002fe200078e006f */
[----:B------:R-:W-:Y:S02]  /*4c1b0*/  MOV R117, R112 ;  /* 0x0000007000757202 */ /* 0x000fe40000000f00 */
[----:B---3--:R-:W3:Y:S04]  /*4c1c0*/  LDL.LU R112, [R1+0x14fc] ;  /* 0x0014fc0001707983 */ /* 0x008ee80000300800 */
[----:B------:R1:W-:Y:S04]  /*4c1d0*/  LDGSTS.E [R5+0x18000], desc[UR8][R116.64], P1 ;  /* 0x1800000074057fae */ /* 0x0003e80008921848 */
[----:B------:R-:W3:Y:S04]  /*4c1e0*/  LDL.LU R111, [R1+0x1500] ;  /* 0x00150000016f7983 */ /* 0x000ee80000300800 */
[----:B------:R-:W-:Y:S01]  /*4c1f0*/  STL [R1+0x14e0], R23 ;  /* 0x0014e01701007387 */ /* 0x000fe20000100800 */
[----:B-1----:R-:W-:Y:S01]  /*4c200*/  IMAD.MOV.U32 R116, RZ, RZ, R23 ;  /* 0x000000ffff747224 */ /* 0x002fe200078e0017 */
[----:B------:R-:W-:-:S02]  /*4c210*/  MOV R117, R110 ;  /* 0x0000006e00757202 */ /* 0x000fc40000000f00 */
[----:B------:R1:W-:Y:S04]  /*4c220*/  STL [R1+0x14dc], R110 ;  /* 0x0014dc6e01007387 */ /* 0x0003e80000100800 */
[----:B------:R4:W-:Y:S04]  /*4c230*/  LDGSTS.E [R5+0x1c000], desc[UR8][R116.64], P1 ;  /* 0x1c00000074057fae */ /* 0x0009e80008921848 */
[----:B-1----:R-:W3:Y:S04]  /*4c240*/  LDL.LU R110, [R1+0x1504] ;  /* 0x00150400016e7983 */ /* 0x002ee80000300800 */
[----:B------:R-:W3:Y:S01]  /*4c250*/  LDL.LU R23, [R1+0x1508] ;  /* 0x0015080001177983 */ /* 0x000ee20000300800 */
[----:B------:R-:W-:-:S02]  /*4c260*/  ISETP.NE.U32.AND P0, PT, RZ, UR12, PT ;  /* 0x0000000cff007c0c */ /* 0x000fc4000bf05070 */
[----:B----4-:R-:W-:-:S05]  /*4c270*/  IADD3 R108, P1, R108, R2, RZ ;  /* 0x000000026c6c7210 */ /* 0x010fca0007f3e0ff */
[----:B------:R-:W-:Y:S01]  /*4c280*/  IMAD.X R109, R109, 0x1, R0, P1 ;  /* 0x000000016d6d7824 */ /* 0x000fe200008e0600 */
[----:B------:R-:W-:Y:S01]  /*4c290*/  IADD3 R114, P2, R114, R2, RZ ;  /* 0x0000000272727210 */ /* 0x000fe20007f5e0ff */
[----:B------:R-:W-:Y:S01]  /*4c2a0*/  STL [R1+0x14e8], R108 ;  /* 0x0014e86c01007387 */ /* 0x000fe20000100800 */
[----:B------:R-:W-:-:S03]  /*4c2b0*/  MOV R116, R108 ;  /* 0x0000006c00747202 */ /* 0x000fc60000000f00 */
[----:B------:R-:W-:Y:S01]  /*4c2c0*/  IMAD.X R115, R115, 0x1, R0, P2 ;  /* 0x0000000173737824 */ /* 0x000fe200010e0600 */
[----:B------:R1:W-:Y:S01]  /*4c2d0*/  STL [R1+0x14e4], R109 ;  /* 0x0014e46d01007387 */ /* 0x0003e20000100800 */
[----:B------:R-:W-:-:S03]  /*4c2e0*/  IMAD.MOV.U32 R117, RZ, RZ, R109 ;  /* 0x000000ffff757224 */ /* 0x000fc600078e006d */
[----:B------:R-:W-:Y:S04]  /*4c2f0*/  STL [R1+0x14f0], R114 ;  /* 0x0014f07201007387 */ /* 0x000fe80000100800 */
[----:B------:R-:W-:Y:S04]  /*4c300*/  LDGSTS.E [R5+0x10004], desc[UR8][R116.64], P0 ;  /* 0x1000400074057fae */ /* 0x000fe80008121848 */
[----:B-1----:R-:W4:Y:S04]  /*4c310*/  LDL.LU R109, [R1+0x150c] ;  /* 0x00150c00016d7983 */ /* 0x002f280000300800 */
[----:B------:R1:W-:Y:S04]  /*4c320*/  STL [R1+0x14ec], R115 ;  /* 0x0014ec7301007387 */ /* 0x0003e80000100800 */
[----:B------:R-:W4:Y:S04]  /*4c330*/  LDL.LU R108, [R1+0x1510] ;  /* 0x00151000016c7983 */ /* 0x000f280000300800 */
[----:B------:R-:W4:Y:S04]  /*4c340*/  LDL.LU R117, [R1+0x1514] ;  /* 0x0015140001757983 */ /* 0x000f280000300800 */
[----:B------:R-:W4:Y:S04]  /*4c350*/  LDL.LU R116, [R1+0x1518] ;  /* 0x0015180001747983 */ /* 0x000f280000300800 */
[----:B------:R-:W-:Y:S01]  /*4c360*/  LDGSTS.E [R5+0x14004], desc[UR8][R114.64], P0 ;  /* 0x1400400072057fae */ /* 0x000fe20008121848 */
[----:B------:R-:W-:-:S04]  /*4c370*/  UISETP.GT.AND UP1, UPT, UR16, 0x26, UPT ;  /* 0x000000261000788c */ /* 0x000fc8000bf24270 */
[----:B------:R-:W-:-:S04]  /*4c380*/  USEL UR12, URZ, 0x4, !UP1 ;  /* 0x000000043f0c7887 */ /* 0x000fc8000c800000 */
[----:B------:R-:W-:Y:S01]  /*4c390*/  USEL UR12, UR12, URZ, !UP0 ;  /* 0x0000003f0c0c7287 */ /* 0x000fe2000c000000 */
[----:B--2---:R-:W-:-:S05]  /*4c3a0*/  IADD3 R22, P1, R22, R2, RZ ;  /* 0x0000000216167210 */ /* 0x004fca0007f3e0ff */
[----:B------:R-:W-:Y:S01]  /*4c3b0*/  IMAD.X R113, R113, 0x1, R0, P1 ;  /* 0x0000000171717824 */ /* 0x000fe200008e0600 */
[----:B------:R2:W-:Y:S01]  /*4c3c0*/  STL [R1+0x14f8], R22 ;  /* 0x0014f81601007387 */ /* 0x0005e20000100800 */
[----:B------:R-:W-:-:S03]  /*4c3d0*/  MOV R118, R22 ;  /* 0x0000001600767202 */ /* 0x000fc60000000f00 */
[----:B------:R-:W-:Y:S04]  /*4c3e0*/  STL [R1+0x14f4], R113 ;  /* 0x0014f47101007387 */ /* 0x000fe80000100800 */
[----:B-1----:R-:W4:Y:S04]  /*4c3f0*/  LDL.LU R115, [R1+0x151c] ;  /* 0x00151c0001737983 */ /* 0x002f280000300800 */
[----:B--2---:R-:W2:Y:S01]  /*4c400*/  LDL.LU R22, [R1+0x1520] ;  /* 0x0015200001167983 */ /* 0x004ea20000300800 */
[----:B------:R-:W-:-:S05]  /*4c410*/  IMAD.MOV.U32 R119, RZ, RZ, R113 ;  /* 0x000000ffff777224 */ /* 0x000fca00078e0071 */
[----:B------:R1:W-:Y:S01]  /*4c420*/  LDGSTS.E [R5+0x18004], desc[UR8][R118.64], P0 ;  /* 0x1800400076057fae */ /* 0x0003e20008121848 */
[----:B---3--:R-:W-:-:S05]  /*4c430*/  IADD3 R111, P2, R111, R2, RZ ;  /* 0x000000026f6f7210 */ /* 0x008fca0007f5e0ff */
[----:B------:R-:W-:Y:S01]  /*4c440*/  IMAD.X R112, R112, 0x1, R0, P2 ;  /* 0x0000000170707824 */ /* 0x000fe200010e0600 */
[----:B------:R3:W-:Y:S04]  /*4c450*/  STL [R1+0x1500], R111 ;  /* 0x0015006f01007387 */ /* 0x0007e80000100800 */
[----:B------:R3:W-:Y:S01]  /*4c460*/  STL [R1+0x14fc], R112 ;  /* 0x0014fc7001007387 */ /* 0x0007e20000100800 */
[----:B-1----:R-:W-:Y:S02]  /*4c470*/  IMAD.MOV.U32 R118, RZ, RZ, R111 ;  /* 0x000000ffff767224 */ /* 0x002fe400078e006f */
[----:B------:R-:W-:Y:S01]  /*4c480*/  IMAD.MOV.U32 R119, RZ, RZ, R112 ;  /* 0x000000ffff777224 */ /* 0x000fe200078e0070 */
[----:B------:R-:W-:-:S04]  /*4c490*/  IADD3 R23, P3, R23, R2, RZ ;  /* 0x0000000217177210 */ /* 0x000fc80007f7e0ff */
[----:B------:R1:W-:Y:S01]  /*4c4a0*/  LDGSTS.E [R5+0x1c004], desc[UR8][R118.64], P0 ;  /* 0x1c00400076057fae */ /* 0x0003e20008121848 */
[----:B------:R-:W-:-:S03]  /*4c4b0*/  IADD3.X R110, R110, R0, RZ, P3, !PT ;  /* 0x000000006e6e7210 */ /* 0x000fc60001ffe4ff */
[----:B------:R-:W-:Y:S04]  /*4c4c0*/  STL [R1+0x1508], R23 ;  /* 0x0015081701007387 */ /* 0x000fe80000100800 */
[----:B------:R-:W2:Y:S01]  /*4c4d0*/  LDL.LU R114, [R1+0x1524] ;  /* 0x0015240001727983 */ /* 0x000ea20000300800 */
[----:B---3--:R-:W-:-:S03]  /*4c4e0*/  MOV R111, R110 ;  /* 0x0000006e006f7202 */ /* 0x008fc60000000f00 */
[----:B------:R3:W-:Y:S04]  /*4c4f0*/  STL [R1+0x1504], R110 ;  /* 0x0015046e01007387 */ /* 0x0007e80000100800 */
[----:B------:R-:W2:Y:S01]  /*4c500*/  LDL.LU R113, [R1+0x1528] ;  /* 0x0015280001717983 */ /* 0x000ea20000300800 */
[----:B------:R-:W-:-:S03]  /*4c510*/  ISETP.NE.U32.AND P1, PT, RZ, UR12, PT ;  /* 0x0000000cff007c0c */ /* 0x000fc6000bf25070 */
[----:B------:R-:W2:Y:S01]  /*4c520*/  LDL.LU R112, [R1+0x152c] ;  /* 0x00152c0001707983 */ /* 0x000ea20000300800 */
[----:B---3--:R-:W-:-:S03]  /*4c530*/  IMAD.MOV.U32 R110, RZ, RZ, R23 ;  /* 0x000000ffff6e7224 */ /* 0x008fc600078e0017 */
[----:B------:R-:W3:Y:S06]  /*4c540*/  LDL.LU R23, [R1+0x1530] ;  /* 0x0015300001177983 */ /* 0x000eec0000300800 */
[----:B------:R-:W-:Y:S01]  /*4c550*/  LDGSTS.E [R5+0x10008], desc[UR8][R110.64], P1 ;  /* 0x100080006e057fae */ /* 0x000fe20008921848 */
[----:B----4-:R-:W-:-:S05]  /*4c560*/  IADD3 R108, P0, R108, R2, RZ ;  /* 0x000000026c6c7210 */ /* 0x010fca0007f1e0ff */
[----:B------:R-:W-:Y:S01]  /*4c570*/  IMAD.X R109, R109, 0x1, R0, P0 ;  /* 0x000000016d6d7824 */ /* 0x000fe200000e0600 */
[----:B------:R-:W-:Y:S01]  /*4c580*/  IADD3 R116, P2, R116, R2, RZ ;  /* 0x0000000274747210 */ /* 0x000fe20007f5e0ff */
[----:B------:R-:W-:Y:S03]  /*4c590*/  STL [R1+0x1510], R108 ;  /* 0x0015106c01007387 */ /* 0x000fe60000100800 */
[----:B------:R-:W-:Y:S01]  /*4c5a0*/  IADD3.X R117, R117, R0, RZ, P2, !PT ;  /* 0x0000000075757210 */ /* 0x000fe200017fe4ff */
[----:B------:R4:W-:Y:S01]  /*4c5b0*/  STL [R1+0x150c], R109 ;  /* 0x00150c6d01007387 */ /* 0x0009e20000100800 */
[----:B-1----:R-:W-:-:S03]  /*4c5c0*/  IMAD.MOV.U32 R119, RZ, RZ, R109 ;  /* 0x000000ffff777224 */ /* 0x002fc600078e006d */
[----:B------:R1:W-:Y:S01]  /*4c5d0*/  STL [R1+0x1518], R116 ;  /* 0x0015187401007387 */ /* 0x0003e20000100800 */
[----:B------:R-:W-:-:S03]  /*4c5e0*/  IMAD.MOV.U32 R118, RZ, RZ, R108 ;  /* 0x000000ffff767224 */ /* 0x000fc600078e006c */
[----:B------:R-:W3:Y:S04]  /*4c5f0*/  LDL.LU R111, [R1+0x1534] ;  /* 0x00153400016f7983 */ /* 0x000ee80000300800 */
[----:B------:R1:W-:Y:S04]  /*4c600*/  STL [R1+0x1514], R117 ;  /* 0x0015147501007387 */ /* 0x0003e80000100800 */
[----:B------:R-:W3:Y:S04]  /*4c610*/  LDL.LU R110, [R1+0x1538] ;  /* 0x00153800016e7983 */ /* 0x000ee80000300800 */
[----:B----4-:R-:W4:Y:S04]  /*4c620*/  LDL.LU R109, [R1+0x153c] ;  /* 0x00153c00016d7983 */ /* 0x010f280000300800 */
[----:B------:R-:W4:Y:S01]  /*4c630*/  LDL.LU R108, [R1+0x1540] ;  /* 0x00154000016c7983 */ /* 0x000f220000300800 */
[----:B------:R-:W-:-:S03]  /*4c640*/  UISETP.GT.AND UP1, UPT, UR16, 0x27, UPT ;  /* 0x000000271000788c */ /* 0x000fc6000bf24270 */
[----:B------:R-:W-:Y:S01]  /*4c650*/  LDGSTS.E [R5+0x14008], desc[UR8][R118.64], P1 ;  /* 0x1400800076057fae */ /* 0x000fe20008921848 */
[----:B------:R-:W-:-:S03]  /*4c660*/  USEL UR12, URZ, 0x4, !UP1 ;  /* 0x000000043f0c7887 */ /* 0x000fc6000c800000 */
[----:B------:R1:W-:Y:S01]  /*4c670*/  LDGSTS.E [R5+0x18008], desc[UR8][R116.64], P1 ;  /* 0x1800800074057fae */ /* 0x0003e20008921848 */
[----:B------:R-:W-:Y:S01]  /*4c680*/  USEL UR12, UR12, URZ, !UP0 ;  /* 0x0000003f0c0c7287 */ /* 0x000fe2000c000000 */
[----:B--2---:R-:W-:-:S04]  /*4c690*/  IADD3 R22, P0, R22, R2, RZ ;  /* 0x0000000216167210 */ /* 0x004fc80007f1e0ff */
[----:B------:R-:W-:Y:S01]  /*4c6a0*/  IADD3.X R115, R115, R0, RZ, P0, !PT ;  /* 0x0000000073737210 */ /* 0x000fe200007fe4ff */
[----:B------:R-:W-:Y:S01]  /*4c6b0*/  STL [R1+0x1520], R22 ;  /* 0x0015201601007387 */ /* 0x000fe20000100800 */
[----:B-1----:R-:W-:-:S03]  /*4c6c0*/  IMAD.MOV.U32 R116, RZ, RZ, R22 ;  /* 0x000000ffff747224 */ /* 0x002fc600078e0016 */
[----:B------:R1:W-:Y:S01]  /*4c6d0*/  STL [R1+0x151c], R115 ;  /* 0x00151c7301007387 */ /* 0x0003e20000100800 */
[----:B------:R-:W-:Y:S01]  /*4c6e0*/  IMAD.MOV.U32 R117, RZ, RZ, R115 ;  /* 0x000000ffff757224 */ /* 0x000fe200078e0073 */
[----:B------:R-:W-:-:S04]  /*4c6f0*/  ISETP.NE.U32.AND P0, PT, RZ, UR12, PT ;  /* 0x0000000cff007c0c */ /* 0x000fc8000bf05070 */
[----:B------:R2:W-:Y:S04]  /*4c700*/  LDGSTS.E [R5+0x1c008], desc[UR8][R116.64], P1 ;  /* 0x1c00800074057fae */ /* 0x0005e80008921848 */
[----:B-1----:R-:W4:Y:S04]  /*4c710*/  LDL.LU R115, [R1+0x1144] ;  /* 0x0011440001737983 */ /* 0x002f280000300800 */
[----:B------:R-:W4:Y:S01]  /*4c720*/  LDL.LU R22, [R1+0x1148] ;  /* 0x0011480001167983 */ /* 0x000f220000300800 */
[----:B------:R-:W-:-:S04]  /*4c730*/  IADD3 R113, P1, R113, R2, RZ ;  /* 0x0000000271717210 */ /* 0x000fc80007f3e0ff */
[----:B------:R-:W-:Y:S02]  /*4c740*/  IADD3.X R114, R114, R0, RZ, P1, !PT ;  /* 0x0000000072727210 */ /* 0x000fe40000ffe4ff */
[----:B---3--:R-:W-:Y:S01]  /*4c750*/  IADD3 R23, P2, R23, R2, RZ ;  /* 0x0000000217177210 */ /* 0x008fe20007f5e0ff */
[----:B------:R1:W-:Y:S01]  /*4c760*/  STL [R1+0x1528], R113 ;  /* 0x0015287101007387 */ /* 0x0003e20000100800 */
[----:B--2---:R-:W-:Y:S01]  /*4c770*/  IMAD.MOV.U32 R116, RZ, RZ, R113 ;  /* 0x000000ffff747224 */ /* 0x004fe200078e0071 */
[----:B------:R-:W-:Y:S02]  /*4c780*/  MOV R117, R114 ;  /* 0x0000007200757202 */ /* 0x000fe40000000f00 */
[----:B------:R-:W-:Y:S01]  /*4c790*/  IMAD.X R112, R112, 0x1, R0, P2 ;  /* 0x0000000170707824 */ /* 0x000fe200010e0600 */
[----:B------:R2:W-:Y:S04]  /*4c7a0*/  STL [R1+0x1524], R114 ;  /* 0x0015247201007387 */ /* 0x0005e80000100800 */
[----:B------:R-:W-:Y:S04]  /*4c7b0*/  STL [R1+0x1530], R23 ;  /* 0x0015301701007387 */ /* 0x000fe80000100800 */
[----:B-1----:R-:W3:Y:S04]  /*4c7c0*/  LDL.LU R113, [R1+0x1150] ;  /* 0x0011500001717983 */ /* 0x002ee80000300800 */
[----:B------:R1:W-:Y:S04]  /*4c7d0*/  STL [R1+0x152c], R112 ;  /* 0x00152c7001007387 */ /* 0x0003e80000100800 */
[----:B------:R1:W-:Y:S04]  /*4c7e0*/  LDGSTS.E [R5+0x1000c], desc[UR8][R116.64], P0 ;  /* 0x1000c00074057fae */ /* 0x0003e80008121848 */
[----:B--2---:R-:W2:Y:S01]  /*4c7f0*/  LDL.LU R114, [R1+0x114c] ;  /* 0x00114c0001727983 */ /* 0x004ea20000300800 */
[----:B-1----:R-:W-:-:S02]  /*4c800*/  IMAD.MOV.U32 R117, RZ, RZ, R112 ;  /* 0x000000ffff757224 */ /* 0x002fc400078e0070 */
[----:B------:R-:W-:Y:S01]  /*4c810*/  IMAD.MOV.U32 R116, RZ, RZ, R23 ;  /* 0x000000ffff747224 */ /* 0x000fe200078e0017 */
[----:B------:R-:W2:Y:S04]  /*4c820*/  LDL.LU R112, [R1+0x1154] ;  /* 0x0011540001707983 */ /* 0x000ea80000300800 */
[----:B------:R-:W2:Y:S04]  /*4c830*/  LDL.LU R23, [R1+0x1158] ;  /* 0x0011580001177983 */ /* 0x000ea80000300800 */
[----:B------:R1:W-:Y:S01]  /*4c840*/  LDGSTS.E [R5+0x1400c], desc[UR8][R116.64], P0 ;  /* 0x1400c00074057fae */ /* 0x0003e20008121848 */
[----:B------:R-:W-:-:S04]  /*4c850*/  IADD3 R110, P1, R110, R2, RZ ;  /* 0x000000026e6e7210 */ /* 0x000fc80007f3e0ff */
[----:B------:R-:W-:Y:S02]  /*4c860*/  IADD3.X R111, R111, R0, RZ, P1, !PT ;  /* 0x000000006f6f7210 */ /* 0x000fe40000ffe4ff */
[----:B----4-:R-:W-:Y:S01]  /*4c870*/  IADD3 R108, P2, R108, R2, RZ ;  /* 0x000000026c6c7210 */ /* 0x010fe20007f5e0ff */
[----:B------:R4:W-:Y:S04]  /*4c880*/  STL [R1+0x1538], R110 ;  /* 0x0015386e01007387 */ /* 0x0009e80000100800 */
[----:B------:R-:W-:Y:S01]  /*4c890*/  IMAD.X R109, R109, 0x1, R0, P2 ;  /* 0x000000016d6d7824 */ /* 0x000fe200010e0600 */
[----:B------:R1:W-:Y:S04]  /*4c8a0*/  STL [R1+0x1534], R111 ;  /* 0x0015346f01007387 */ /* 0x0003e80000100800 */
[----:B------:R-:W-:Y:S04]  /*4c8b0*/  STL [R1+0x1540], R108 ;  /* 0x0015406c01007387 */ /* 0x000fe80000100800 */
[----:B------:R-:W-:Y:S04]  /*4c8c0*/  LDGSTS.E [R5+0x1800c], desc[UR8][R110.64], P0 ;  /* 0x1800c0006e057fae */ /* 0x000fe80008121848 */
[----:B------:R1:W-:Y:S01]  /*4c8d0*/  STL [R1+0x153c], R109 ;  /* 0x00153c6d01007387 */ /* 0x0003e20000100800 */
[----:B------:R-:W1:Y:S03]  /*4c8e0*/  S2R R153, SR_TID.X ;  /* 0x0000000000997919 */ /* 0x000e660000002100 */
[----:B----4-:R-:W4:Y:S04]  /*4c8f0*/  LDL.LU R110, [R1+0x1160] ;  /* 0x00116000016e7983 */ /* 0x010f280000300800 */
[----:B-1----:R-:W4:Y:S01]  /*4c900*/  LDL.LU R111, [R1+0x115c] ;  /* 0x00115c00016f7983 */ /* 0x002f220000300800 */
[----:B------:R-:W-:-:S03]  /*4c910*/  UISETP.GT.AND UP1, UPT, UR16, 0x8, UPT ;  /* 0x000000081000788c */ /* 0x000fc6000bf24270 */
[----:B------:R1:W-:Y:S01]  /*4c920*/  LDGSTS.E [R5+0x1c00c], desc[UR8][R108.64], P0 ;  /* 0x1c00c0006c057fae */ /* 0x0003e20008121848 */
[----:B------:R-:W-:Y:S01]  /*4c930*/  USEL UR12, URZ, 0x4, !UP1 ;  /* 0x000000043f0c7887 */ /* 0x000fe2000c800000 */
[C---:B------:R-:W-:Y:S01]  /*4c940*/  IMAD.SHL.U32 R152, R153.reuse, 0x10, RZ ;  /* 0x0000001099987824 */ /* 0x040fe200078e00ff */
[----:B------:R-:W-:Y:S01]  /*4c950*/  LOP3.LUT R153, R153, 0x7f, RZ, 0xc0, !PT ;  /* 0x0000007f99997812 */ /* 0x000fe200078ec0ff */
[----:B------:R-:W4:Y:S03]  /*4c960*/  LDL.LU R109, [R1+0x1164] ;  /* 0x00116400016d7983 */ /* 0x000f260000300800 */
[----:B------:R-:W-:Y:S01]  /*4c970*/  LOP3.LUT R116, R152, 0x70, RZ, 0xc0, !PT ;  /* 0x0000007098747812 */ /* 0x000fe200078ec0ff */
[----:B------:R-:W4:Y:S03]  /*4c980*/  LDL.LU R108, [R1+0x1168] ;  /* 0x00116800016c7983 */ /* 0x000f260000300800 */
[----:B------:R-:W-:-:S04]  /*4c990*/  LEA R116, R153, R116, 0x7 ;  /* 0x0000007499747211 */ /* 0x000fc800078e38ff */
[----:B------:R-:W-:Y:S01]  /*4c9a0*/  LOP3.LUT R116, R116, 0x20, RZ, 0x3c, !PT ;  /* 0x0000002074747812 */ /* 0x000fe200078e3cff */
[----:B------:R-:W-:-:S04]  /*4c9b0*/  USEL UR12, UR12, URZ, !UP0 ;  /* 0x0000003f0c0c7287 */ /* 0x000fc8000c000000 */
[----:B-1----:R-:W-:Y:S02]  /*4c9c0*/  VIADD R5, R116, UR17 ;  /* 0x0000001174057c36 */ /* 0x002fe40008000000 */
[----:B------:R-:W-:Y:S02]  /*4c9d0*/  ISETP.NE.U32.AND P0, PT, RZ, UR12, PT ;  /* 0x0000000cff007c0c */ /* 0x000fe4000bf05070 */
[----:B------:R-:W-:-:S05]  /*4c9e0*/  IADD3 R22, P1, R22, R2, RZ ;  /* 0x0000000216167210 */ /* 0x000fca0007f3e0ff */
[----:B------:R-:W-:Y:S01]  /*4c9f0*/  IMAD.X R115, R115, 0x1, R0, P1 ;  /* 0x0000000173737824 */ /* 0x000fe200008e0600 */
[----:B------:R1:W-:Y:S01]  /*4ca00*/  STL [R1+0x1148], R22 ;  /* 0x0011481601007387 */ /* 0x0003e20000100800 */
[----:B------:R-:W-:-:S03]  /*4ca10*/  MOV R118, R22 ;  /* 0x0000001600767202 */ /* 0x000fc60000000f00 */
[----:B------:R2:W-:Y:S04]  /*4ca20*/  STL [R1+0x1144], R115 ;  /* 0x0011447301007387 */ /* 0x0005e80000100800 */
[----:B------:R-:W4:Y:S04]  /*4ca30*/  LDL.LU R116, [R1+0x116c] ;  /* 0x00116c0001747983 */ /* 0x000f280000300800 */
[----:B-1----:R-:W4:Y:S01]  /*4ca40*/  LDL.LU R22, [R1+0x1170] ;  /* 0x0011700001167983 */ /* 0x002f220000300800 */
[----:B------:R-:W-:-:S05]  /*4ca50*/  IMAD.MOV.U32 R119, RZ, RZ, R115 ;  /* 0x000000ffff777224 */ /* 0x000fca00078e0073 */
[----:B------:R1:W-:Y:S01]  /*4ca60*/  LDGSTS.E [R5], desc[UR8][R118.64], P0 ;  /* 0x0000000076057fae */ /* 0x0003e20008121848 */
[----:B---3--:R-:W-:-:S05]  /*4ca70*/  IADD3 R113, P1, R113, R2, RZ ;  /* 0x0000000271717210 */ /* 0x008fca0007f3e0ff */
[----:B------:R-:W-:Y:S01]  /*4ca80*/  STL [R1+0x1150], R113 ;  /* 0x0011507101007387 */ /* 0x000fe20000100800 */
[----:B--2---:R-:W-:-:S04]  /*4ca90*/  IMAD.X R114, R114, 0x1, R0, P1 ;  /* 0x0000000172727824 */ /* 0x004fc800008e0600 */
[----:B------:R-:W-:Y:S01]  /*4caa0*/  IMAD.MOV.U32 R115, RZ, RZ, R114 ;  /* 0x000000ffff737224 */ /* 0x000fe200078e0072 */
[----:B------:R2:W-:Y:S01]  /*4cab0*/  STL [R1+0x114c], R114 ;  /* 0x00114c7201007387 */ /* 0x0005e20000100800 */
[----:B------:R-:W-:Y:S01]  /*4cac0*/  IADD3 R23, P2, R23, R2, RZ ;  /* 0x0000000217177210 */ /* 0x000fe20007f5e0ff */
[----:B--2---:R-:W-:-:S03]  /*4cad0*/  IMAD.MOV.U32 R114, RZ, RZ, R113 ;  /* 0x000000ffff727224 */ /* 0x004fc600078e0071 */
[----:B------:R-:W-:Y:S01]  /*4cae0*/  IADD3.X R112, R112, R0, RZ, P2, !PT ;  /* 0x0000000070707210 */ /* 0x000fe200017fe4ff */
[----:B------:R-:W-:Y:S04]  /*4caf0*/  STL [R1+0x1158], R23 ;  /* 0x0011581701007387 */ /* 0x000fe80000100800 */
[----:B------:R-:W2:Y:S04]  /*4cb00*/  LDL.LU R113, [R1+0x1178] ;  /* 0x0011780001717983 */ /* 0x000ea80000300800 */
[----:B------:R3:W-:Y:S04]  /*4cb10*/  STL [R1+0x1154], R112 ;  /* 0x0011547001007387 */ /* 0x0007e80000100800 */
[----:B------:R-:W-:Y:S01]  /*4cb20*/  LDGSTS.E [R5+0x4000], desc[UR8][R114.64], P0 ;  /* 0x0400000072057fae */ /* 0x000fe20008121848 */
[----:B-1----:R-:W-:Y:S01]  /*4cb30*/  MOV R118, R23 ;  /* 0x0000001700767202 */ /* 0x002fe20000000f00 */
[----:B------:R-:W-:-:S05]  /*4cb40*/  IMAD.MOV.U32 R119, RZ, RZ, R112 ;  /* 0x000000ffff777224 */ /* 0x000fca00078e0070 */
[----:B------:R1:W-:Y:S04]  /*4cb50*/  LDGSTS.E [R5+0x8000], desc[UR8][R118.64], P0 ;  /* 0x0800000076057fae */ /* 0x0003e80008121848 */
[----:B------:R-:W2:Y:S04]  /*4cb60*/  LDL.LU R114, [R1+0x1174] ;  /* 0x0011740001727983 */ /* 0x000ea80000300800 */
[----:B---3--:R-:W3:Y:S04]  /*4cb70*/  LDL.LU R112, [R1+0x117c] ;  /* 0x00117c0001707983 */ /* 0x008ee80000300800 */
[----:B------:R-:W3:Y:S04]  /*4cb80*/  LDL.LU R23, [R1+0x1180] ;  /* 0x0011800001177983 */ /* 0x000ee80000300800 */
[----:B------:R-:W3:Y:S01]  /*4cb90*/  LDL.LU R115, [R1+0x1184] ;  /* 0x0011840001737983 */ /* 0x000ee20000300800 */
[----:B----4-:R-:W-:-:S05]  /*4cba0*/  IADD3 R110, P1, R110, R2, RZ ;  /* 0x000000026e6e7210 */ /* 0x010fca0007f3e0ff */
[----:B------:R-:W-:Y:S01]  /*4cbb0*/  IMAD.X R111, R111, 0x1, R0, P1 ;  /* 0x000000016f6f7824 */ /* 0x000fe200008e0600 */
[----:B------:R-:W-:Y:S03]  /*4cbc0*/  STL [R1+0x1160], R110 ;  /* 0x0011606e01007387 */ /* 0x000fe60000100800 */
[----:B-1----:R-:W-:Y:S01]  /*4cbd0*/  IMAD.MOV.U32 R119, RZ, RZ, R111 ;  /* 0x000000ffff777224 */ /* 0x002fe200078e006f */
[----:B------:R1:W-:Y:S04]  /*4cbe0*/  STL [R1+0x115c], R111 ;  /* 0x00115c6f01007387 */ /* 0x0003e80000100800 */
[----:B-1----:R-:W4:Y:S01]  /*4cbf0*/  LDL.LU R111, [R1+0x1188] ;  /* 0x00118800016f7983 */ /* 0x002f220000300800 */
[----:B------:R-:W-:Y:S01]  /*4cc00*/  UISETP.GT.AND UP1, UPT, UR16, 0x9, UPT ;  /* 0x000000091000788c */ /* 0x000fe2000bf24270 */
[----:B------:R-:W-:-:S03]  /*4cc10*/  MOV R118, R110 ;  /* 0x0000006e00767202 */ /* 0x000fc60000000f00 */
[----:B------:R-:W-:Y:S02]  /*4cc20*/  USEL UR12, URZ, 0x4, !UP1 ;  /* 0x000000043f0c7887 */ /* 0x000fe4000c800000 */
[----:B------:R1:W-:Y:S01]  /*4cc30*/  LDGSTS.E [R5+0xc000], desc[UR8][R118.64], P0 ;  /* 0x0c00000076057fae */ /* 0x0003e20008121848 */
[----:B------:R-:W-:-:S05]  /*4cc40*/  IADD3 R108, P1, R108, R2, RZ ;  /* 0x000000026c6c7210 */ /* 0x000fca0007f3e0ff */
[----:B------:R-:W-:Y:S01]  /*4cc50*/  IMAD.X R109, R109, 0x1, R0, P1 ;  /* 0x000000016d6d7824 */ /* 0x000fe200008e0600 */
[----:B------:R1:W-:Y:S01]  /*4cc60*/  STL [R1+0x1168], R108 ;  /* 0x0011686c01007387 */ /* 0x0003e20000100800 */
[----:B------:R-:W-:-:S03]  /*4cc70*/  USEL UR12, UR12, URZ, !UP0 ;  /* 0x0000003f0c0c7287 */ /* 0x000fc6000c000000 */
[----:B------:R1:W-:Y:S02]  /*4cc80*/  STL [R1+0x1164], R109 ;  /* 0x0011646d01007387 */ /* 0x0003e40000100800 */
[----:B-1----:R-:W-:Y:S01]  /*4cc90*/  IMAD.MOV.U32 R118, RZ, RZ, R108 ;  /* 0x000000ffff767224 */ /* 0x002fe200078e006c */
[----:B------:R-:W-:Y:S01]  /*4cca0*/  ISETP.NE.U32.AND P0, PT, RZ, UR12, PT ;  /* 0x0000000cff007c0c */ /* 0x000fe2000bf05070 */
[----:B------:R-:W-:-:S12]  /*4ccb0*/  IMAD.MOV.U32 R119, RZ, RZ, R109 ;  /* 0x000000ffff777224 */ /* 0x000fd800078e006d */
[----:B------:R-:W-:Y:S01]  /*4ccc0*/  LDGSTS.E [R5+0x4], desc[UR8][R118.64], P0 ;  /* 0x0000400076057fae */ /* 0x000fe20008121848 */
[----:B------:R-:W-:-:S04]  /*4ccd0*/  IADD3 R22, P2, R22, R2, RZ ;  /* 0x0000000216167210 */ /* 0x000fc80007f5e0ff */
[----:B------:R-:W-:Y:S01]  /*4cce0*/  IADD3.X R116, R116, R0, RZ, P2, !PT ;  /* 0x0000000074747210 */ /* 0x000fe200017fe4ff */
[----:B------:R-:W-:Y:S04]  /*4ccf0*/  STL [R1+0x1170], R22 ;  /* 0x0011701601007387 */ /* 0x000fe80000100800 */
[----:B------:R-:W4:Y:S04]  /*4cd00*/  LDL.LU R110, [R1+0x118c] ;  /* 0x00118c00016e7983 */ /* 0x000f280000300800 */
[----:B------:R1:W-:Y:S04]  /*4cd10*/  STL [R1+0x116c], R116 ;  /* 0x00116c7401007387 */ /* 0x0003e80000100800 */
[----:B------:R-:W4:Y:S01]  /*4cd20*/  LDL.LU R108, [R1+0x1190] ;  /* 0x00119000016c7983 */ /* 0x000f220000300800 */
[----:B------:R-:W-:-:S03]  /*4cd30*/  MOV R117, R116 ;  /* 0x0000007400757202 */ /* 0x000fc60000000f00 */
[----:B------:R-:W4:Y:S01]  /*4cd40*/  LDL.LU R109, [R1+0x1194] ;  /* 0x00119400016d7983 */ /* 0x000f220000300800 */
[----:B-1----:R-:W-:-:S03]  /*4cd50*/  IMAD.MOV.U32 R116, RZ, RZ, R22 ;  /* 0x000000ffff747224 */ /* 0x002fc600078e0016 */
[----:B------:R-:W4:Y:S04]  /*4cd60*/  LDL.LU R22, [R1+0x1198] ;  /* 0x0011980001167983 */ /* 0x000f280000300800 */
[----:B------:R1:W-:Y:S01]  /*4cd70*/  LDGSTS.E [R5+0x4004], desc[UR8][R116.64], P0 ;  /* 0x0400400074057fae */ /* 0x0003e20008121848 */
[----:B--2---:R-:W-:-:S05]  /*4cd80*/  IADD3 R113, P1, R113, R2, RZ ;  /* 0x0000000271717210 */ /* 0x004fca0007f3e0ff */
[----:B------:R-:W-:Y:S01]  /*4cd90*/  STL [R1+0x1178], R113 ;  /* 0x0011787101007387 */ /* 0x000fe20000100800 */
[----:B-1----:R-:W-:Y:S01]  /*4cda0*/  MOV R116, R113 ;  /* 0x0000007100747202 */ /* 0x002fe20000000f00 */
[----:B------:R-:W-:-:S04]  /*4cdb0*/  IMAD.X R114, R114, 0x1, R0, P1 ;  /* 0x0000000172727824 */ /* 0x000fc800008e0600 */
[----:B------:R-:W-:Y:S01]  /*4cdc0*/  IMAD.MOV.U32 R117, RZ, RZ, R114 ;  /* 0x000000ffff757224 */ /* 0x000fe200078e0072 */
[----:B------:R1:W-:Y:S01]  /*4cdd0*/  STL [R1+0x1174], R114 ;  /* 0x0011747201007387 */ /* 0x0003e20000100800 */
[----:B---3--:R-:W-:-:S03]  /*4cde0*/  IADD3 R23, P2, R23, R2, RZ ;  /* 0x0000000217177210 */ /* 0x008fc60007f5e0ff */
[----:B------:R2:W-:Y:S04]  /*4cdf0*/  LDGSTS.E [R5+0x8004], desc[UR8][R116.64], P0 ;  /* 0x0800400074057fae */ /* 0x0005e80008121848 */
[----:B-1----:R-:W3:Y:S04]  /*4ce00*/  LDL.LU R114, [R1+0x119c] ;  /* 0x00119c0001727983 */ /* 0x002ee80000300800 */
[----:B------:R-:W3:Y:S01]  /*4ce10*/  LDL.LU R113, [R1+0x11a0] ;  /* 0x0011a00001717983 */ /* 0x000ee20000300800 */
[----:B------:R-:W-:Y:S02]  /*4ce20*/  IMAD.X R112, R112, 0x1, R0, P2 ;  /* 0x0000000170707824 */ /* 0x000fe400010e0600 */
[----:B--2---:R-:W-:Y:S01]  /*4ce30*/  IMAD.MOV.U32 R116, RZ, RZ, R23 ;  /* 0x000000ffff747224 */ /* 0x004fe200078e0017 */
[----:B------:R-:W-:Y:S01]  /*4ce40*/  STL [R1+0x1180], R23 ;  /* 0x0011801701007387 */ /* 0x000fe20000100800 */
[----:B------:R-:W-:-:S03]  /*4ce50*/  IMAD.MOV.U32 R117, RZ, RZ, R112 ;  /* 0x000000ffff757224 */ /* 0x000fc600078e0070 */
[----:B------:R1:W-:Y:S04]  /*4ce60*/  STL [R1+0x117c], R112 ;  /* 0x00117c7001007387 */ /* 0x0003e80000100800 */
[----:B------:R2:W-:Y:S01]  /*4ce70*/  LDGSTS.E [R5+0xc004], desc[UR8][R116.64], P0 ;  /* 0x0c00400074057fae */ /* 0x0005e20008121848 */
[----:B----4-:R-:W-:-:S04]  /*4ce80*/  IADD3 R111, P3, R111, R2, RZ ;  /* 0x000000026f6f7210 */ /* 0x010fc80007f7e0ff */
[----:B------:R-:W-:Y:S01]  /*4ce90*/  IADD3.X R115, R115, R0, RZ, P3, !PT ;  /* 0x0000000073737210 */ /* 0x000fe20001ffe4ff */
[----:B------:R-:W-:Y:S04]  /*4cea0*/  STL [R1+0x1188], R111 ;  /* 0x0011886f01007387 */ /* 0x000fe80000100800 */
[----:B-1----:R-:W4:Y:S01]  /*4ceb0*/  LDL.LU R112, [R1+0x11a4] ;  /* 0x0011a40001707983 */ /* 0x002f220000300800 */
[----:B--2---:R-:W-:-:S03]  /*4cec0*/  IMAD.MOV.U32 R117, RZ, RZ, R115 ;  /* 0x000000ffff757224 */ /* 0x004fc600078e0073 */
[----:B------:R1:W-:Y:S01]  /*4ced0*/  STL [R1+0x1184], R115 ;  /* 0x0011847301007387 */ /* 0x0003e20000100800 */
[----:B------:R-:W-:-:S03]  /*4cee0*/  MOV R116, R111 ;  /* 0x0000006f00747202 */ /* 0x000fc60000000f00 */
[----:B------:R-:W2:Y:S04]  /*4cef0*/  LDL.LU R23, [R1+0x11a8] ;  /* 0x0011a80001177983 */ /* 0x000ea80000300800 */
[----:B-1----:R-:W4:Y:S04]  /*4cf00*/  LDL.LU R115, [R1+0x11ac] ;  /* 0x0011ac0001737983 */ /* 0x002f280000300800 */
[----:B------:R-:W4:Y:S01]  /*4cf10*/  LDL.LU R111, [R1+0x11b0] ;  /* 0x0011b000016f7983 */ /* 0x000f220000300800 */
[----:B------:R-:W-:-:S04]  /*4cf20*/  UISETP.GT.AND UP1, UPT, UR16, 0xa, UPT ;  /* 0x0000000a1000788c */ /* 0x000fc8000bf24270 */
[----:B------:R-:W-:-:S04]  /*4cf30*/  USEL UR12, URZ, 0x4, !UP1 ;  /* 0x000000043f0c7887 */ /* 0x000fc8000c800000 */
[----:B------:R-:W-:-:S06]  /*4cf40*/  USEL UR12, UR12, URZ, !UP0 ;  /* 0x0000003f0c0c7287 */ /* 0x000fcc000c000000 */
[----:B------:R-:W-:-:S13]  /*4cf50*/  ISETP.NE.U32.AND P1, PT, RZ, UR12, PT ;  /* 0x0000000cff007c0c */ /* 0x000fda000bf25070 */
[----:B------:R1:W-:Y:S01]  /*4cf60*/  LDGSTS.E [R5+0x8], desc[UR8][R116.64], P1 ;  /* 0x0000800074057fae */ /* 0x0003e20008921848 */
[----:B------:R-:W-:-:S04]  /*4cf70*/  UISETP.GT.AND UP1, UPT, UR16, 0xb, UPT ;  /* 0x0000000b1000788c */ /* 0x000fc8000bf24270 */
[----:B------:R-:W-:-:S04]  /*4cf80*/  USEL UR12, URZ, 0x4, !UP1 ;  /* 0x000000043f0c7887 */ /* 0x000fc8000c800000 */
[----:B------:R-:W-:Y:S01]  /*4cf90*/  USEL UR12, UR12, URZ, !UP0 ;  /* 0x0000003f0c0c7287 */ /* 0x000fe2000c000000 */
[----:B------:R-:W-:-:S05]  /*4cfa0*/  IADD3 R108, P0, R108, R2, RZ ;  /* 0x000000026c6c7210 */ /* 0x000fca0007f1e0ff */
[----:B------:R-:W-:Y:S01]  /*4cfb0*/  IMAD.X R110, R110, 0x1, R0, P0 ;  /* 0x000000016e6e7824 */ /* 0x000fe200000e0600 */
[----:B------:R-:W-:Y:S01]  /*4cfc0*/  IADD3 R22, P2, R22, R2, RZ ;  /* 0x0000000216167210 */ /* 0x000fe20007f5e0ff */
[----:B------:R1:W-:Y:S02]  /*4cfd0*/  STL [R1+0x1190], R108 ;  /* 0x0011906c01007387 */ /* 0x0003e40000100800 */
[----:B-1----:R-:W-:Y:S01]  /*4cfe0*/  IMAD.MOV.U32 R116, RZ, RZ, R108 ;  /* 0x000000ffff747224 */ /* 0x002fe200078e006c */
[----:B------:R-:W-:Y:S01]  /*4cff0*/  IADD3.X R109, R109, R0, RZ, P2, !PT ;  /* 0x000000006d6d7210 */ /* 0x000fe200017fe4ff */
[----:B------:R1:W-:Y:S04]  /*4d000*/  STL [R1+0x118c], R110 ;  /* 0x00118c6e01007387 */ /* 0x0003e80000100800 */
[----:B------:R-:W-:Y:S04]  /*4d010*/  STL [R1+0x1198], R22 ;  /* 0x0011981601007387 */ /* 0x000fe80000100800 */
[----:B------:R-:W4:Y:S01]  /*4d020*/  LDL.LU R108, [R1+0x11b8] ;  /* 0x0011b800016c7983 */ /* 0x000f220000300800 */
[----:B------:R-:W-:-:S03]  /*4d030*/  IMAD.MOV.U32 R117, RZ, RZ, R110 ;  /* 0x000000ffff757224 */ /* 0x000fc600078e006e */
[----:B------:R1:W-:Y:S04]  /*4d040*/  STL [R1+0x1194], R109 ;  /* 0x0011946d01007387 */ /* 0x0003e80000100800 */
[----:B-1----:R-:W4:Y:S04]  /*4d050*/  LDL.LU R110, [R1+0x11b4] ;  /* 0x0011b400016e7983 */ /* 0x002f280000300800 */
[----:B------:R1:W-:Y:S02]  /*4d060*/  LDGSTS.E [R5+0x4008], desc[UR8][R116.64], P1 ;  /* 0x0400800074057fae */ /* 0x0003e40008921848 */
[----:B-1----:R-:W-:Y:S01]  /*4d070*/  MOV R116, R22 ;  /* 0x0000001600747202 */ /* 0x002fe20000000f00 */
[----:B------:R-:W-:-:S02]  /*4d080*/  IMAD.MOV.U32 R117, RZ, RZ, R109 ;  /* 0x000000ffff757224 */ /* 0x000fc400078e006d */
[----:B------:R-:W4:Y:S04]  /*4d090*/  LDL.LU R109, [R1+0x11bc] ;  /* 0x0011bc00016d7983 */ /* 0x000f280000300800 */
[----:B------:R-:W4:Y:S04]  /*4d0a0*/  LDL.LU R22, [R1+0x11c0] ;  /* 0x0011c00001167983 */ /* 0x000f280000300800 */
[----:B------:R-:W-:Y:S01]  /*4d0b0*/  LDGSTS.E [R5+0x8008], desc[UR8][R116.64], P1 ;  /* 0x0800800074057fae */ /* 0x000fe20008921848 */
[----:B---3--:R-:W-:-:S05]  /*4d0c0*/  IADD3 R113, P0, R113, R2, RZ ;  /* 0x0000000271717210 */ /* 0x008fca0007f1e0ff */
[----:B------:R-:W-:Y:S01]  /*4d0d0*/  IMAD.X R114, R114, 0x1, R0, P0 ;  /* 0x0000000172727824 */ /* 0x000fe200000e0600 */
[----:B------:R-:W-:Y:S03]  /*4d0e0*/  STL [R1+0x11a0], R113 ;  /* 0x0011a07101007387 */ /* 0x000fe60000100800 */
[----:B------:R-:W-:Y:S01]  /*4d0f0*/  IMAD.MOV.U32 R119, RZ, RZ, R114 ;  /* 0x000000ffff777224 */ /* 0x000fe200078e0072 */
[----:B------:R1:W-:Y:S01]  /*4d100*/  STL [R1+0x119c], R114 ;  /* 0x00119c7201007387 */ /* 0x0003e20000100800 */
[----:B------:R-:W-:-:S03]  /*4d110*/  MOV R118, R113 ;  /* 0x0000007100767202 */ /* 0x000fc60000000f00 */
[----:B------:R-:W3:Y:S04]  /*4d120*/  LDL.LU R116, [R1+0x1544] ;  /* 0x0015440001747983 */ /* 0x000ee80000300800 */
[----:B------:R4:W-:Y:S04]  /*4d130*/  LDGSTS.E [R5+0xc008], desc[UR8][R118.64], P1 ;  /* 0x0c00800076057fae */ /* 0x0009e80008921848 */
[----:B-1----:R-:W3:Y:S01]  /*4d140*/  LDL.LU R114, [R1+0x1548] ;  /* 0x0015480001727983 */ /* 0x002ee20000300800 */
[----:B------:R-:W-:Y:S02]  /*4d150*/  ISETP.NE.U32.AND P0, PT, RZ, UR12, PT ;  /* 0x0000000cff007c0c */ /* 0x000fe4000bf05070 */
[----:B--2---:R-:W-:-:S05]  /*4d160*/  IADD3 R23, P1, R23, R2, RZ ;  /* 0x0000000217177210 */ /* 0x004fca0007f3e0ff */
[----:B----4-:R-:W-:Y:S01]  /*4d170*/  IMAD.X R112, R112, 0x1, R0, P1 ;  /* 0x0000000170707824 */ /* 0x010fe200008e0600 */
[----:B------:R-:W-:Y:S01]  /*4d180*/  IADD3 R111, P2, R111, R2, RZ ;  /* 0x000000026f6f7210 */ /* 0x000fe20007f5e0ff */
[----:B------:R1:W-:Y:S03]  /*4d190*/  STL [R1+0x11a8], R23 ;  /* 0x0011a81701007387 */ /* 0x0003e60000100800 */
[----:B------:R-:W-:Y:S01]  /*4d1a0*/  IADD3.X R115, R115, R0, RZ, P2, !PT ;  /* 0x0000000073737210 */ /* 0x000fe200017fe4ff */
[----:B------:R2:W-:Y:S01]  /*4d1b0*/  STL [R1+0x11a4], R112 ;  /* 0x0011a47001007387 */ /* 0x0005e20000100800 */
[----:B------:R-:W-:-:S03]  /*4d1c0*/  IMAD.MOV.U32 R118, RZ, RZ, R23 ;  /* 0x000000ffff767224 */ /* 0x000fc600078e0017 */
[----:B------:R4:W-:Y:S01]  /*4d1d0*/  STL [R1+0x11b0], R111 ;  /* 0x0011b06f01007387 */ /* 0x0009e20000100800 */
[----:B------:R-:W-:-:S03]  /*4d1e0*/  IMAD.MOV.U32 R119, RZ, RZ, R112 ;  /* 0x000000ffff777224 */ /* 0x000fc600078e0070 */
[----:B------:R-:W3:Y:S04]  /*4d1f0*/  LDL.LU R113, [R1+0x154c] ;  /* 0x00154c0001717983 */ /* 0x000ee80000300800 */
[----:B------:R-:W-:Y:S04]  /*4d200*/  STL [R1+0x11ac], R115 ;  /* 0x0011ac7301007387 */ /* 0x000fe80000100800 */
[----:B-1----:R-:W3:Y:S04]  /*4d210*/  LDL.LU R23, [R1+0x1550] ;  /* 0x0015500001177983 */ /* 0x002ee80000300800 */
[----:B------:R1:W-:Y:S04]  /*4d220*/  LDGSTS.E [R5+0xc], desc[UR8][R118.64], P0 ;  /* 0x0000c00076057fae */ /* 0x0003e80008121848 */
[----:B--2---:R-:W2:Y:S01]  /*4d230*/  LDL.LU R112, [R1+0x1554] ;  /* 0x0015540001707983 */ /* 0x004ea20000300800 */
[----:B-1----:R-:W-:-:S03]  /*4d240*/  MOV R118, R111 ;  /* 0x0000006f00767202 */ /* 0x002fc60000000f00 */
[----:B----4-:R-:W4:Y:S01]  /*4d250*/  LDL.LU R111, [R1+0x1558] ;  /* 0x00155800016f7983 */ /* 0x010f220000300800 */
[----:B------:R-:W-:-:S05]  /*4d260*/  IMAD.MOV.U32 R119, RZ, RZ, R115 ;  /* 0x000000ffff777224 */ /* 0x000fca00078e0073 */
[----:B------:R1:W-:Y:S01]  /*4d270*/  LDGSTS.E [R5+0x400c], desc[UR8][R118.64], P0 ;  /* 0x0400c00076057fae */ /* 0x0003e20008121848 */
[----:B------:R-:W-:-:S04]  /*4d280*/  UISETP.GT.AND UP1, UPT, UR16, 0x28, UPT ;  /* 0x000000281000788c */ /* 0x000fc8000bf24270 */
[----:B------:R-:W-:-:S04]  /*4d290*/  USEL UR12, URZ, 0x4, !UP1 ;  /* 0x000000043f0c7887 */ /* 0x000fc8000c800000 */
[----:B------:R-:W-:Y:S01]  /*4d2a0*/  USEL UR12, UR12, URZ, !UP0 ;  /* 0x0000003f0c0c7287 */ /* 0x000fe2000c000000 */
[----:B------:R-:W-:-:S05]  /*4d2b0*/  IADD3 R108, P1, R108, R2, RZ ;  /* 0x000000026c6c7210 */ /* 0x000fca0007f3e0ff */
[----:B------:R-:W-:Y:S01]  /*4d2c0*/  IMAD.X R110, R110, 0x1, R0, P1 ;  /* 0x000000016e6e7824 */ /* 0x000fe200008e0600 */
[----:B------:R-:W-:Y:S01]  /*4d2d0*/  STL [R1+0x11b8], R108 ;  /* 0x0011b86c01007387 */ /* 0x000fe20000100800 */
[----:B-1----:R-:W-:Y:S02]  /*4d2e0*/  MOV R118, R108 ;  /* 0x0000006c00767202 */ /* 0x002fe40000000f00 */
[----:B------:R-:W-:Y:S01]  /*4d2f0*/  IMAD.MOV.U32 R119, RZ, RZ, R110 ;  /* 0x000000ffff777224 */ /* 0x000fe200078e006e */
[----:B------:R1:W-:Y:S04]  /*4d300*/  STL [R1+0x11b4], R110 ;  /* 0x0011b46e01007387 */ /* 0x0003e80000100800 */
[----:B------:R1:W-:Y:S04]  /*4d310*/  LDGSTS.E [R5+0x800c], desc[UR8][R118.64], P0 ;  /* 0x0800c00076057fae */ /* 0x0003e80008121848 */
[----:B-1----:R-:W2:Y:S04]  /*4d320*/  LDL.LU R110, [R1+0x155c] ;  /* 0x00155c00016e7983 */ /* 0x002ea80000300800 */
[----:B------:R-:W2:Y:S01]  /*4d330*/  LDL.LU R108, [R1+0x1560] ;  /* 0x00156000016c7983 */ /* 0x000ea20000300800 */
[----:B------:R-:W-:-:S05]  /*4d340*/  IADD3 R22, P2, R22, R2, RZ ;  /* 0x0000000216167210 */ /* 0x000fca0007f5e0ff */
[----:B------:R-:W-:Y:S01]  /*4d350*/  IMAD.X R109, R109, 0x1, R0, P2 ;  /* 0x000000016d6d7824 */ /* 0x000fe200010e0600 */
[----:B------:R-:W-:Y:S01]  /*4d360*/  STL [R1+0x11c0], R22 ;  /* 0x0011c01601007387 */ /* 0x000fe20000100800 */
[----:B------:R-:W-:Y:S02]  /*4d370*/  IMAD.MOV.U32 R118, RZ, RZ, R22 ;  /* 0x000000ffff767224 */ /* 0x000fe400078e0016 */
[----:B------:R-:W-:Y:S01]  /*4d380*/  IMAD.MOV.U32 R119, RZ, RZ, R109 ;  /* 0x000000ffff777224 */ /* 0x000fe200078e006d */
[----:B------:R1:W-:Y:S01]  /*4d390*/  STL [R1+0x11bc], R109 ;  /* 0x0011bc6d01007387 */ /* 0x0003e20000100800 */
[----:B------:R-:W-:-:S03]  /*4d3a0*/  ISETP.NE.U32.AND P1, PT, RZ, UR12, PT ;  /* 0x0000000cff007c0c */ /* 0x000fc6000bf25070 */
[----:B------:R-:W-:Y:S01]  /*4d3b0*/  LDGSTS.E [R5+0xc00c], desc[UR8][R118.64], P0 ;  /* 0x0c00c00076057fae */ /* 0x000fe20008121848 */
[----:B---3--:R-:W-:-:S04]  /*4d3c0*/  IADD3 R114, P3, R114, R2, RZ ;  /* 0x0000000272727210 */ /* 0x008fc80007f7e0ff */
[----:B------:R-:W-:Y:S01]  /*4d3d0*/  IADD3.X R116, R116, R0, RZ, P3, !PT ;  /* 0x0000000074747210 */ /* 0x000fe20001ffe4ff */
[----:B------:R-:W-:Y:S04]  /*4d3e0*/  STL [R1+0x1548], R114 ;  /* 0x0015487201007387 */ /* 0x000fe80000100800 */
[----:B-1----:R-:W3:Y:S01]  /*4d3f0*/  LDL.LU R109, [R1+0x1564] ;  /* 0x00156400016d7983 */ /* 0x002ee20000300800 */
[----:B------:R-:W-:-:S03]  /*4d400*/  MOV R117, R116 ;  /* 0x0000007400757202 */ /* 0x000fc60000000f00 */
[----:B------:R1:W-:Y:S04]  /*4d410*/  STL [R1+0x1544], R116 ;  /* 0x0015447401007387 */ /* 0x0003e80000100800 */
[----:B------:R-:W3:Y:S04]  /*4d420*/  LDL.LU R22, [R1+0x1568] ;  /* 0x0015680001167983 */ /* 0x000ee80000300800 */
[----:B------:R-:W3:Y:S01]  /*4d430*/  LDL.LU R115, [R1+0x156c] ;  /* 0x00156c0001737983 */ /* 0x000ee20000300800 */
[----:B-1----:R-:W-:-:S03]  /*4d440*/  IMAD.MOV.U32 R116, RZ, RZ, R114 ;  /* 0x000000ffff747224 */ /* 0x002fc600078e0072 */
[----:B------:R-:W3:Y:S04]  /*4d450*/  LDL.LU R114, [R1+0x1570] ;  /* 0x0015700001727983 */ /* 0x000ee80000300800 */
[----:B------:R1:W-:Y:S01]  /*4d460*/  LDGSTS.E [R5+0x10000], desc[UR8][R116.64], P1 ;  /* 0x1000000074057fae */ /* 0x0003e20008921848 */
[----:B------:R-:W-:-:S05]  /*4d470*/  IADD3 R23, P0, R23, R2, RZ ;  /* 0x0000000217177210 */ /* 0x000fca0007f1e0ff */
[----:B------:R-:W-:Y:S01]  /*4d480*/  IMAD.X R113, R113, 0x1, R0, P0 ;  /* 0x0000000171717824 */ /* 0x000fe200000e0600 */
[----:B------:R2:W-:Y:S01]  /*4d490*/  STL [R1+0x1550], R23 ;  /* 0x0015501701007387 */ /* 0x0005e20000100800 */
[----:B-1----:R-:W-:-:S03]  /*4d4a0*/  IMAD.MOV.U32 R116, RZ, RZ, R23 ;  /* 0x000000ffff747224 */ /* 0x002fc600078e0017 */
[----:B------:R1:W-:Y:S01]  /*4d4b0*/  STL [R1+0x154c], R113 ;  /* 0x00154c7101007387 */ /* 0x0003e20000100800 */
[----:B----4-:R-:W-:-:S04]  /*4d4c0*/  IADD3 R111, P2, R111, R2, RZ ;  /* 0x000000026f6f7210 */ /* 0x010fc80007f5e0ff */
[----:B--2---:R-:W-:Y:S01]  /*4d4d0*/  IADD3.X R112, R112, R0, RZ, P2, !PT ;  /* 0x0000000070707210 */ /* 0x004fe200017fe4ff */
[----:B------:R-:W-:Y:S01]  /*4d4e0*/  STL [R1+0x1558], R111 ;  /* 0x0015586f01007387 */ /* 0x000fe20000100800 */
[----:B------:R-:W-:-:S03]  /*4d4f0*/  IMAD.MOV.U32 R117, RZ, RZ, R113 ;  /* 0x000000ffff757224 */ /* 0x000fc600078e0071 */
[----:B------:R-:W2:Y:S04]  /*4d500*/  LDL.LU R23, [R1+0x1578] ;  /* 0x0015780001177983 */ /* 0x000ea80000300800 */
[----:B------:R4:W-:Y:S04]  /*4d510*/  STL [R1+0x1554], R112 ;  /* 0x0015547001007387 */ /* 0x0009e80000100800 */
[----:B-1----:R-:W2:Y:S01]  /*4d520*/  LDL.LU R113, [R1+0x1574] ;  /* 0x0015740001717983 */ /* 0x002ea20000300800 */
[----:B------:R-:W-:-:S03]  /*4d530*/  UISETP.GT.AND UP1, UPT, UR16, 0x29, UPT ;  /* 0x000000291000788c */ /* 0x000fc6000bf24270 */
[----:B------:R1:W-:Y:S01]  /*4d540*/  LDGSTS.E [R5+0x14000], desc[UR8][R116.64], P1 ;  /* 0x1400000074057fae */ /* 0x0003e20008921848 */
[----:B------:R-:W-:Y:S01]  /*4d550*/  USEL UR12, URZ, 0x4, !UP1 ;  /* 0x000000043f0c7887 */ /* 0x000fe2000c800000 */
[----:B-1----:R-:W-:Y:S01]  /*4d560*/  MOV R116, R111 ;  /* 0x0000006f00747202 */ /* 0x002fe20000000f00 */
[----:B------:R-:W-:Y:S02]  /*4d570*/  IMAD.MOV.U32 R117, RZ, RZ, R112 ;  /* 0x000000ffff757224 */ /* 0x000fe400078e0070 */
[----:B----4-:R-:W4:Y:S04]  /*4d580*/  LDL.LU R112, [R1+0x157c] ;  /* 0x00157c0001707983 */ /* 0x010f280000300800 */
[----:B------:R-:W4:Y:S01]  /*4d590*/  LDL.LU R111, [R1+0x1580] ;  /* 0x00158000016f7983 */ /* 0x000f220000300800 */
[----:B------:R-:W-:-:S03]  /*4d5a0*/  USEL UR12, UR12, URZ, !UP0 ;  /* 0x0000003f0c0c7287 */ /* 0x000fc6000c000000 */
[----:B------:R1:W-:Y:S01]  /*4d5b0*/  LDGSTS.E [R5+0x18000], desc[UR8][R116.64], P1 ;  /* 0x1800000074057fae */ /* 0x0003e20008921848 */
[----:B------:R-:W-:-:S05]  /*4d5c0*/  IADD3 R108, P0, R108, R2, RZ ;  /* 0x000000026c6c7210 */ /* 0x000fca0007f1e0ff */
[----:B------:R-:W-:Y:S01]  /*4d5d0*/  IMAD.X R110, R110, 0x1, R0, P0 ;  /* 0x000000016e6e7824 */ /* 0x000fe200000e0600 */
[----:B------:R-:W-:Y:S01]  /*4d5e0*/  STL [R1+0x1560], R108 ;  /* 0x0015606c01007387 */ /* 0x000fe20000100800 */
[----:B-1----:R-:W-:Y:S02]  /*4d5f0*/  MOV R116, R108 ;  /* 0x0000006c00747202 */ /* 0x002fe40000000f00 */
[----:B------:R-:W-:Y:S01]  /*4d600*/  IMAD.MOV.U32 R117, RZ, RZ, R110 ;  /* 0x000000ffff757224 */ /* 0x000fe200078e006e */
[----:B------:R1:W-:Y:S01]  /*4d610*/  STL [R1+0x155c], R110 ;  /* 0x00155c6e01007387 */ /* 0x0003e20000100800 */
[----:B------:R-:W-:-:S03]  /*4d620*/  ISETP.NE.U32.AND P0, PT, RZ, UR12, PT ;  /* 0x0000000cff007c0c */ /* 0x000fc6000bf05070 */
[----:B------:R3:W-:Y:S04]  /*4d630*/  LDGSTS.E [R5+0x1c000], desc[UR8][R116.64], P1 ;  /* 0x1c00000074057fae */ /* 0x0007e80008921848 */
[----:B-1----:R-:W4:Y:S04]  /*4d640*/  LDL.LU R110, [R1+0x1584] ;  /* 0x00158400016e7983 */ /* 0x002f280000300800 */
[----:B------:R-:W4:Y:S01]  /*4d650*/  LDL.LU R108, [R1+0x1588] ;  /* 0x00158800016c7983 */ /* 0x000f220000300800 */
[----:B---3--:R-:W-:-:S05]  /*4d660*/  IADD3 R22, P1, R22, R2, RZ ;  /* 0x0000000216167210 */ /* 0x008fca0007f3e0ff */
[----:B------:R-:W-:Y:S01]  /*4d670*/  IMAD.X R109, R109, 0x1, R0, P1 ;  /* 0x000000016d6d7824 */ /* 0x000fe200008e0600 */
[----:B------:R-:W-:Y:S01]  /*4d680*/  IADD3 R114, P2, R114, R2, RZ ;  /* 0x0000000272727210 */ /* 0x000fe20007f5e0ff */
[----:B------:R-:W-:Y:S01]  /*4d690*/  STL [R1+0x1568], R22 ;  /* 0x0015681601007387 */ /* 0x000fe20000100800 */
[----:B------:R-:W-:Y:S02]  /*4d6a0*/  IMAD.MOV.U32 R116, RZ, RZ, R22 ;  /* 0x000000ffff747224 */ /* 0x000fe400078e0016 */
[----:B------:R-:W-:Y:S01]  /*4d6b0*/  IADD3.X R115, R115, R0, RZ, P2, !PT ;  /* 0x0000000073737210 */ /* 0x000fe200017fe4ff */
[----:B------:R-:W-:Y:S01]  /*4d6c0*/  IMAD.MOV.U32 R117, RZ, RZ, R109 ;  /* 0x000000ffff757224 */ /* 0x000fe200078e006d */
        /* <DEDUP_REMOVED lines=9> */
[----:B--2---:R-:W-:-:S04]  /*4d760*/  IADD3 R23, P1, R23, R2, RZ ;  /* 0x0000000217177210 */ /* 0x004fc80007f3e0ff */
[----:B------:R-:W-:Y:S01]  /*4d770*/  IADD3.X R113, R113, R0, RZ, P1, !PT ;  /* 0x0000000071717210 */ /* 0x000fe20000ffe4ff */
[----:B------:R2:W-:Y:S01]  /*4d780*/  STL [R1+0x1578], R23 ;  /* 0x0015781701007387 */ /* 0x0005e20000100800 */
[----:B------:R-:W-:-:S03]  /*4d790*/  IMAD.MOV.U32 R118, RZ, RZ, R23 ;  /* 0x000000ffff767224 */ /* 0x000fc600078e0017 */
[----:B------:R-:W-:Y:S04]  /*4d7a0*/  STL [R1+0x1574], R113 ;  /* 0x0015747101007387 */ /* 0x000fe80000100800 */
[----:B-1----:R-:W3:Y:S04]  /*4d7b0*/  LDL.LU R115, [R1+0x159c] ;  /* 0x00159c0001737983 */ /* 0x002ee80000300800 */
[----:B--2---:R-:W2:Y:S01]  /*4d7c0*/  LDL.LU R23, [R1+0x15a0] ;  /* 0x0015a00001177983 */ /* 0x004ea20000300800 */
[----:B------:R-:W-:Y:S01]  /*4d7d0*/  UISETP.GT.AND UP1, UPT, UR16, 0x2a, UPT ;  /* 0x0000002a1000788c */ /* 0x000fe2000bf24270 */
[----:B----4-:R-:W-:-:S04]  /*4d7e0*/  IADD3 R111, P2, R111, R2, RZ ;  /* 0x000000026f6f7210 */ /* 0x010fc80007f5e0ff */
[----:B------:R-:W-:Y:S01]  /*4d7f0*/  IADD3.X R112, R112, R0, RZ, P2, !PT ;  /* 0x0000000070707210 */ /* 0x000fe200017fe4ff */
[----:B------:R-:W-:Y:S01]  /*4d800*/  USEL UR12, URZ, 0x4, !UP1 ;  /* 0x000000043f0c7887 */ /* 0x000fe2000c800000 */
[----:B------:R1:W-:Y:S01]  /*4d810*/  STL [R1+0x1580], R111 ;  /* 0x0015806f01007387 */ /* 0x0003e20000100800 */
[----:B------:R-:W-:-:S03]  /*4d820*/  IMAD.MOV.U32 R119, RZ, RZ, R113 ;  /* 0x000000ffff777224 */ /* 0x000fc600078e0071 */
[----:B------:R4:W-:Y:S01]  /*4d830*/  STL [R1+0x157c], R112 ;  /* 0x00157c7001007387 */ /* 0x0009e20000100800 */
[----:B------:R-:W-:-:S03]  /*4d840*/  USEL UR12, UR12, URZ, !UP0 ;  /* 0x0000003f0c0c7287 */ /* 0x000fc6000c000000 */
[----:B------:R1:W-:Y:S03]  /*4d850*/  LDGSTS.E [R5+0x18004], desc[UR8][R118.64], P0 ;  /* 0x1800400076057fae */ /* 0x0003e60008121848 */
[----:B------:R-:W-:Y:S01]  /*4d860*/  ISETP.NE.U32.AND P1, PT, RZ, UR12, PT ;  /* 0x0000000cff007c0c */ /* 0x000fe2000bf25070 */
[----:B-1----:R-:W-:Y:S01]  /*4d870*/  IMAD.MOV.U32 R118, RZ, RZ, R111 ;  /* 0x000000ffff767224 */ /* 0x002fe200078e006f */
[----:B------:R-:W-:-:S05]  /*4d880*/  MOV R119, R112 ;  /* 0x0000007000777202 */ /* 0x000fca0000000f00 */
[----:B------:R1:W-:Y:S01]  /*4d890*/  LDGSTS.E [R5+0x1c004], desc[UR8][R118.64], P0 ;  /* 0x1c00400076057fae */ /* 0x0003e20008121848 */
[----:B------:R-:W-:-:S05]  /*4d8a0*/  IADD3 R108, P3, R108, R2, RZ ;  /* 0x000000026c6c7210 */ /* 0x000fca0007f7e0ff */
[----:B------:R-:W-:Y:S01]  /*4d8b0*/  IMAD.X R110, R110, 0x1, R0, P3 ;  /* 0x000000016e6e7824 */ /* 0x000fe200018e0600 */
[----:B------:R-:W-:Y:S04]  /*4d8c0*/  STL [R1+0x1588], R108 ;  /* 0x0015886c01007387 */ /* 0x000fe80000100800 */
[----:B------:R-:W2:Y:S04]  /*4d8d0*/  LDL.LU R114, [R1+0x15a4] ;  /* 0x0015a40001727983 */ /* 0x000ea80000300800 */
[----:B------:R1:W-:Y:S01]  /*4d8e0*/  STL [R1+0x1584], R110 ;  /* 0x0015846e01007387 */ /* 0x0003e20000100800 */
[----:B------:R-:W-:-:S03]  /*4d8f0*/  IMAD.MOV.U32 R111, RZ, RZ, R110 ;  /* 0x000000ffff6f7224 */ /* 0x000fc600078e006e */
[----:B------:R-:W2:Y:S04]  /*4d900*/  LDL.LU R113, [R1+0x15a8] ;  /* 0x0015a80001717983 */ /* 0x000ea80000300800 */
[----:B----4-:R-:W4:Y:S01]  /*4d910*/  LDL.LU R112, [R1+0x15ac] ;  /* 0x0015ac0001707983 */ /* 0x010f220000300800 */
[----:B-1----:R-:W-:-:S03]  /*4d920*/  IMAD.MOV.U32 R110, RZ, RZ, R108 ;  /* 0x000000ffff6e7224 */ /* 0x002fc600078e006c */
[----:B------:R-:W4:Y:S04]  /*4d930*/  LDL.LU R108, [R1+0x15b0] ;  /* 0x0015b000016c7983 */ /* 0x000f280000300800 */
[----:B------:R-:W-:Y:S01]  /*4d940*/  LDGSTS.E [R5+0x10008], desc[UR8][R110.64], P1 ;  /* 0x100080006e057fae */ /* 0x000fe20008921848 */
[----:B---3--:R-:W-:-:S04]  /*4d950*/  IADD3 R22, P0, R22, R2, RZ ;  /* 0x0000000216167210 */ /* 0x008fc80007f1e0ff */
[----:B------:R-:W-:Y:S02]  /*4d960*/  IADD3.X R109, R109, R0, RZ, P0, !PT ;  /* 0x000000006d6d7210 */ /* 0x000fe400007fe4ff */
[----:B------:R-:W-:Y:S01]  /*4d970*/  IADD3 R116, P2, R116, R2, RZ ;  /* 0x0000000274747210 */ /* 0x000fe20007f5e0ff */
[----:B------:R-:W-:Y:S04]  /*4d980*/  STL [R1+0x1590], R22 ;  /* 0x0015901601007387 */ /* 0x000fe80000100800 */
[----:B------:R-:W-:Y:S01]  /*4d990*/  IMAD.X R117, R117, 0x1, R0, P2 ;  /* 0x0000000175757824 */ /* 0x000fe200010e0600 */
[----:B------:R1:W-:Y:S01]  /*4d9a0*/  STL [R1+0x158c], R109 ;  /* 0x00158c6d01007387 */ /* 0x0003e20000100800 */
[----:B------:R-:W-:-:S03]  /*4d9b0*/  MOV R119, R109 ;  /* 0x0000006d00777202 */ /* 0x000fc60000000f00 */
[----:B------:R-:W-:Y:S01]  /*4d9c0*/  STL [R1+0x1598], R116 ;  /* 0x0015987401007387 */ /* 0x000fe20000100800 */
[----:B------:R-:W-:-:S03]  /*4d9d0*/  IMAD.MOV.U32 R118, RZ, RZ, R22 ;  /* 0x000000ffff767224 */ /* 0x000fc600078e0016 */
[----:B------:R-:W3:Y:S04]  /*4d9e0*/  LDL.LU R111, [R1+0x15b4] ;  /* 0x0015b400016f7983 */ /* 0x000ee80000300800 */
[----:B------:R2:W-:Y:S04]  /*4d9f0*/  STL [R1+0x1594], R117 ;  /* 0x0015947501007387 */ /* 0x0005e80000100800 */
[----:B------:R-:W3:Y:S04]  /*4da00*/  LDL.LU R110, [R1+0x15b8] ;  /* 0x0015b800016e7983 */ /* 0x000ee80000300800 */
[----:B-1----:R-:W3:Y:S04]  /*4da10*/  LDL.LU R109, [R1+0x15bc] ;  /* 0x0015bc00016d7983 */ /* 0x002ee80000300800 */
[----:B------:R-:W3:Y:S04]  /*4da20*/  LDL.LU R22, [R1+0x15c0] ;  /* 0x0015c00001167983 */ /* 0x000ee80000300800 */
[----:B------:R-:W-:Y:S01]  /*4da30*/  LDGSTS.E [R5+0x14008], desc[UR8][R118.64], P1 ;  /* 0x1400800076057fae */ /* 0x000fe20008921848 */
[----:B--2---:R-:W-:-:S03]  /*4da40*/  IADD3 R23, P0, R23, R2, RZ ;  /* 0x0000000217177210 */ /* 0x004fc60007f1e0ff */
[----:B------:R1:W-:Y:S02]  /*4da50*/  LDGSTS.E [R5+0x18008], desc[UR8][R116.64], P1 ;  /* 0x1800800074057fae */ /* 0x0003e40008921848 */
[----:B------:R-:W-:Y:S02]  /*4da60*/  IMAD.X R115, R115, 0x1, R0, P0 ;  /* 0x0000000173737824 */ /* 0x000fe400000e0600 */
[----:B------:R-:W-:Y:S04]  /*4da70*/  STL [R1+0x15a0], R23 ;  /* 0x0015a01701007387 */ /* 0x000fe80000100800 */
[----:B------:R2:W-:Y:S01]  /*4da80*/  STL [R1+0x159c], R115 ;  /* 0x00159c7301007387 */ /* 0x0005e20000100800 */
[----:B-1----:R-:W-:Y:S01]  /*4da90*/  MOV R117, R115 ;  /* 0x0000007300757202 */ /* 0x002fe20000000f00 */
[----:B------:R-:W-:-:S02]  /*4daa0*/  IMAD.MOV.U32 R116, RZ, RZ, R23 ;  /* 0x000000ffff747224 */ /* 0x000fc400078e0017 */
[----:B--2---:R-:W2:Y:S04]  /*4dab0*/  LDL.LU R115, [R1+0x11c4] ;  /* 0x0011c40001737983 */ /* 0x004ea80000300800 */
[----:B------:R-:W2:Y:S01]  /*4dac0*/  LDL.LU R23, [R1+0x11c8] ;  /* 0x0011c80001177983 */ /* 0x000ea20000300800 */
[----:B------:R-:W-:-:S03]  /*4dad0*/  UISETP.GT.AND UP1, UPT, UR16, 0x2b, UPT ;  /* 0x0000002b1000788c */ /* 0x000fc6000bf24270 */
[----:B------:R1:W-:Y:S01]  /*4dae0*/  LDGSTS.E [R5+0x1c008], desc[UR8][R116.64], P1 ;  /* 0x1c00800074057fae */ /* 0x0003e20008921848 */
[----:B------:R-:W-:-:S04]  /*4daf0*/  USEL UR12, URZ, 0x4, !UP1 ;  /* 0x000000043f0c7887 */ /* 0x000fc8000c800000 */
[----:B------:R-:W-:Y:S01]  /*4db00*/  USEL UR12, UR12, URZ, !UP0 ;  /* 0x0000003f0c0c7287 */ /* 0x000fe2000c000000 */
[----:B------:R-:W1:Y:S05]  /*4db10*/  S2R R153, SR_TID.X ;  /* 0x0000000000997919 */ /* 0x000e6a0000002100 */
[----:B------:R-:W-:Y:S01]  /*4db20*/  ISETP.NE.U32.AND P0, PT, RZ, UR12, PT ;  /* 0x0000000cff007c0c */ /* 0x000fe2000bf05070 */
[C---:B-1----:R-:W-:Y:S01]  /*4db30*/  IMAD.SHL.U32 R152, R153.reuse, 0x10, RZ ;  /* 0x0000001099987824 */ /* 0x042fe200078e00ff */
[----:B------:R-:W-:Y:S02]  /*4db40*/  LOP3.LUT R153, R153, 0x7f, RZ, 0xc0, !PT ;  /* 0x0000007f99997812 */ /* 0x000fe400078ec0ff */
[----:B------:R-:W-:-:S05]  /*4db50*/  IADD3 R113, P1, R113, R2, RZ ;  /* 0x0000000271717210 */ /* 0x000fca0007f3e0ff */
[----:B------:R-:W-:Y:S01]  /*4db60*/  IMAD.X R114, R114, 0x1, R0, P1 ;  /* 0x0000000172727824 */ /* 0x000fe200008e0600 */
[----:B----4-:R-:W-:Y:S01]  /*4db70*/  IADD3 R108, P2, R108, R2, RZ ;  /* 0x000000026c6c7210 */ /* 0x010fe20007f5e0ff */
[----:B------:R1:W-:Y:S01]  /*4db80*/  STL [R1+0x15a8], R113 ;  /* 0x0015a87101007387 */ /* 0x0003e20000100800 */
[----:B------:R-:W-:Y:S01]  /*4db90*/  MOV R116, R113 ;  /* 0x0000007100747202 */ /* 0x000fe20000000f00 */
[----:B------:R-:W-:Y:S02]  /*4dba0*/  IMAD.MOV.U32 R117, RZ, RZ, R114 ;  /* 0x000000ffff757224 */ /* 0x000fe400078e0072 */
[----:B------:R-:W-:Y:S01]  /*4dbb0*/  IMAD.X R112, R112, 0x1, R0, P2 ;  /* 0x0000000170707824 */ /* 0x000fe200010e0600 */
[----:B------:R4:W-:Y:S04]  /*4dbc0*/  STL [R1+0x15a4], R114 ;  /* 0x0015a47201007387 */ /* 0x0009e80000100800 */
[----:B------:R-:W-:Y:S04]  /*4dbd0*/  STL [R1+0x15b0], R108 ;  /* 0x0015b06c01007387 */ /* 0x000fe80000100800 */
[----:B-1----:R-:W2:Y:S04]  /*4dbe0*/  LDL.LU R113, [R1+0x11d0] ;  /* 0x0011d00001717983 */ /* 0x002ea80000300800 */
[----:B------:R1:W-:Y:S04]  /*4dbf0*/  STL [R1+0x15ac], R112 ;  /* 0x0015ac7001007387 */ /* 0x0003e80000100800 */
[----:B------:R1:W-:Y:S04]  /*4dc00*/  LDGSTS.E [R5+0x1000c], desc[UR8][R116.64], P0 ;  /* 0x1000c00074057fae */ /* 0x0003e80008121848 */
[----:B----4-:R-:W4:Y:S01]  /*4dc10*/  LDL.LU R114, [R1+0x11cc] ;  /* 0x0011cc0001727983 */ /* 0x010f220000300800 */
[----:B-1----:R-:W-:Y:S01]  /*4dc20*/  MOV R117, R112 ;  /* 0x0000007000757202 */ /* 0x002fe20000000f00 */
[----:B------:R-:W-:-:S02]  /*4dc30*/  IMAD.MOV.U32 R116, RZ, RZ, R108 ;  /* 0x000000ffff747224 */ /* 0x000fc400078e006c */
[----:B------:R-:W4:Y:S04]  /*4dc40*/  LDL.LU R112, [R1+0x11d4] ;  /* 0x0011d40001707983 */ /* 0x000f280000300800 */
[----:B------:R-:W4:Y:S04]  /*4dc50*/  LDL.LU R108, [R1+0x11d8] ;  /* 0x0011d800016c7983 */ /* 0x000f280000300800 */
[----:B------:R1:W-:Y:S01]  /*4dc60*/  LDGSTS.E [R5+0x1400c], desc[UR8][R116.64], P0 ;  /* 0x1400c00074057fae */ /* 0x0003e20008121848 */
[-C--:B---3--:R-:W-:Y:S02]  /*4dc70*/  IADD3 R110, P1, R110, R2.reuse, RZ ;  /* 0x000000026e6e7210 */ /* 0x088fe40007f3e0ff */
[----:B------:R-:W-:-:S03]  /*4dc80*/  IADD3 R22, P2, R22, R2, RZ ;  /* 0x0000000216167210 */ /* 0x000fc60007f5e0ff */
[--C-:B------:R-:W-:Y:S01]  /*4dc90*/  IMAD.X R111, R111, 0x1, R0.reuse, P1 ;  /* 0x000000016f6f7824 */ /* 0x100fe200008e0600 */
[----:B------:R3:W-:Y:S01]  /*4dca0*/  STL [R1+0x15b8], R110 ;  /* 0x0015b86e01007387 */ /* 0x0007e20000100800 */
[----:B------:R-:W-:-:S03]  /*4dcb0*/  IMAD.X R109, R109, 0x1, R0, P2 ;  /* 0x000000016d6d7824 */ /* 0x000fc600010e0600 */
[----:B------:R3:W-:Y:S01]  /*4dcc0*/  STL [R1+0x15b4], R111 ;  /* 0x0015b46f01007387 */ /* 0x0007e20000100800 */
[----:B-1----:R-:W-:Y:S01]  /*4dcd0*/  MOV R116, R22 ;  /* 0x0000001600747202 */ /* 0x002fe20000000f00 */
[----:B------:R-:W-:Y:S02]  /*4dce0*/  IMAD.MOV.U32 R117, RZ, RZ, R109 ;  /* 0x000000ffff757224 */ /* 0x000fe400078e006d */
[----:B------:R-:W-:Y:S04]  /*4dcf0*/  STL [R1+0x15c0], R22 ;  /* 0x0015c01601007387 */ /* 0x000fe80000100800 */
[----:B------:R-:W-:Y:S04]  /*4dd00*/  LDGSTS.E [R5+0x1800c], desc[UR8][R110.64], P0 ;  /* 0x1800c0006e057fae */ /* 0x000fe80008121848 */
[----:B------:R1:W-:Y:S04]  /*4dd10*/  STL [R1+0x15bc], R109 ;  /* 0x0015bc6d01007387 */ /* 0x0003e80000100800 */
[----:B------:R1:W-:Y:S04]  /*4dd20*/  LDGSTS.E [R5+0x1c00c], desc[UR8][R116.64], P0 ;  /* 0x1c00c00074057fae */ /* 0x0003e80008121848 */
[----:B---3--:R-:W3:Y:S04]  /*4dd30*/  LDL.LU R110, [R1+0x11e0] ;  /* 0x0011e000016e7983 */ /* 0x008ee80000300800 */
[----:B------:R-:W3:Y:S01]  /*4dd40*/  LDL.LU R111, [R1+0x11dc] ;  /* 0x0011dc00016f7983 */ /* 0x000ee20000300800 */
[----:B--2---:R-:W-:-:S02]  /*4dd50*/  IADD3 R23, P1, R23, R2, RZ ;  /* 0x0000000217177210 */ /* 0x004fc40007f3e0ff */
[----:B-1----:R-:W-:Y:S01]  /*4dd60*/  LOP3.LUT R116, R152, 0x70, RZ, 0xc0, !PT ;  /* 0x0000007098747812 */ /* 0x002fe200078ec0ff */
[----:B------:R-:W2:Y:S03]  /*4dd70*/  LDL.LU R109, [R1+0x11e4] ;  /* 0x0011e400016d7983 */ /* 0x000ea60000300800 */
[----:B------:R-:W-:Y:S01]  /*4dd80*/  LEA R116, R153, R116, 0x7 ;  /* 0x0000007499747211 */ /* 0x000fe200078e38ff */
[----:B------:R-:W-:Y:S01]  /*4dd90*/  IMAD.X R115, R115, 0x1, R0, P1 ;  /* 0x0000000173737824 */ /* 0x000fe200008e0600 */
[----:B------:R-:W2:Y:S02]  /*4dda0*/  LDL.LU R22, [R1+0x11e8] ;  /* 0x0011e80001167983 */ /* 0x000ea40000300800 */
[----:B------:R-:W-:Y:S02]  /*4ddb0*/  LOP3.LUT R116, R116, 0x30, RZ, 0x3c, !PT ;  /* 0x0000003074747812 */ /* 0x000fe400078e3cff */
[----:B------:R1:W-:Y:S01]  /*4ddc0*/  STL [R1+0x11c8], R23 ;  /* 0x0011c81701007387 */ /* 0x0003e20000100800 */
[----:B------:R-:W-:-:S02]  /*4ddd0*/  MOV R118, R23 ;  /* 0x0000001700767202 */ /* 0x000fc40000000f00 */
[----:B------:R-:W-:Y:S01]  /*4dde0*/  VIADD R5, R116, UR17 ;  /* 0x0000001174057c36 */ /* 0x000fe20008000000 */
[----:B------:R4:W-:Y:S04]  /*4ddf0*/  STL [R1+0x11c4], R115 ;  /* 0x0011c47301007387 */ /* 0x0009e80000100800 */
[----:B------:R-:W2:Y:S04]  /*4de00*/  LDL.LU R116, [R1+0x11ec] ;  /* 0x0011ec0001747983 */ /* 0x000ea80000300800 */
[----:B-1----:R-:W2:Y:S01]  /*4de10*/  LDL.LU R23, [R1+0x11f0] ;  /* 0x0011f00001177983 */ /* 0x002ea20000300800 */
[----:B------:R-:W-:-:S04]  /*4de20*/  UISETP.GT.AND UP1, UPT, UR16, 0xc, UPT ;  /* 0x0000000c1000788c */ /* 0x000fc8000bf24270 */
[----:B------:R-:W-:-:S04]  /*4de30*/  USEL UR12, URZ, 0x4, !UP1 ;  /* 0x000000043f0c7887 */ /* 0x000fc8000c800000 */
[----:B------:R-:W-:-:S06]  /*4de40*/  USEL UR12, UR12, URZ, !UP0 ;  /* 0x0000003f0c0c7287 */ /* 0x000fcc000c000000 */
[----:B------:R-:W-:Y:S01]  /*4de50*/  ISETP.NE.U32.AND P0, PT, RZ, UR12, PT ;  /* 0x0000000cff007c0c */ /* 0x000fe2000bf05070 */
[----:B------:R-:W-:-:S12]  /*4de60*/  IMAD.MOV.U32 R119, RZ, RZ, R115 ;  /* 0x000000ffff777224 */ /* 0x000fd800078e0073 */
[----:B------:R1:W-:Y:S01]  /*4de70*/  LDGSTS.E [R5], desc[UR8][R118.64], P0 ;  /* 0x0000000076057fae */ /* 0x0003e20008121848 */
[----:B------:R-:W-:-:S05]  /*4de80*/  IADD3 R113, P1, R113, R2, RZ ;  /* 0x0000000271717210 */ /* 0x000fca0007f3e0ff */
[----:B------:R-:W-:Y:S01]  /*4de90*/  STL [R1+0x11d0], R113 ;  /* 0x0011d07101007387 */ /* 0x000fe20000100800 */
[----:B----4-:R-:W-:-:S04]  /*4dea0*/  IMAD.X R114, R114, 0x1, R0, P1 ;  /* 0x0000000172727824 */ /* 0x010fc800008e0600 */
[----:B------:R-:W-:Y:S01]  /*4deb0*/  IMAD.MOV.U32 R115, RZ, RZ, R114 ;  /* 0x000000ffff737224 */ /* 0x000fe200078e0072 */
[----:B------:R4:W-:Y:S01]  /*4dec0*/  STL [R1+0x11cc], R114 ;  /* 0x0011cc7201007387 */ /* 0x0009e20000100800 */
[----:B------:R-:W-:Y:S01]  /*4ded0*/  IADD3 R108, P2, R108, R2, RZ ;  /* 0x000000026c6c7210 */ /* 0x000fe20007f5e0ff */
[----:B----4-:R-:W-:-:S03]  /*4dee0*/  IMAD.MOV.U32 R114, RZ, RZ, R113 ;  /* 0x000000ffff727224 */ /* 0x010fc600078e0071 */
[----:B------:R-:W-:Y:S01]  /*4def0*/  IADD3.X R112, R112, R0, RZ, P2, !PT ;  /* 0x0000000070707210 */ /* 0x000fe200017fe4ff */
[----:B------:R-:W-:Y:S04]  /*4df00*/  STL [R1+0x11d8], R108 ;  /* 0x0011d86c01007387 */ /* 0x000fe80000100800 */
[----:B------:R-:W4:Y:S04]  /*4df10*/  LDL.LU R113, [R1+0x11f8] ;  /* 0x0011f80001717983 */ /* 0x000f280000300800 */
[----:B------:R1:W-:Y:S04]  /*4df20*/  STL [R1+0x11d4], R112 ;  /* 0x0011d47001007387 */ /* 0x0003e80000100800 */
[----:B------:R-:W-:Y:S01]  /*4df30*/  LDGSTS.E [R5+0x4000], desc[UR8][R114.64], P0 ;  /* 0x0400000072057fae */ /* 0x000fe20008121848 */
[----:B-1----:R-:W-:Y:S01]  /*4df40*/  MOV R118, R108 ;  /* 0x0000006c00767202 */ /* 0x002fe20000000f00 */
[----:B------:R-:W-:-:S05]  /*4df50*/  IMAD.MOV.U32 R119, RZ, RZ, R112 ;  /* 0x000000ffff777224 */ /* 0x000fca00078e0070 */
[----:B------:R1:W-:Y:S04]  /*4df60*/  LDGSTS.E [R5+0x8000], desc[UR8][R118.64], P0 ;  /* 0x0800000076057fae */ /* 0x0003e80008121848 */
[----:B------:R-:W4:Y:S04]  /*4df70*/  LDL.LU R114, [R1+0x11f4] ;  /* 0x0011f40001727983 */ /* 0x000f280000300800 */
[----:B------:R-:W4:Y:S04]  /*4df80*/  LDL.LU R112, [R1+0x11fc] ;  /* 0x0011fc0001707983 */ /* 0x000f280000300800 */
[----:B------:R-:W4:Y:S04]  /*4df90*/  LDL.LU R108, [R1+0x1200] ;  /* 0x00120000016c7983 */ /* 0x000f280000300800 */
[----:B------:R-:W4:Y:S01]  /*4dfa0*/  LDL.LU R115, [R1+0x1204] ;  /* 0x0012040001737983 */ /* 0x000f220000300800 */
[----:B---3--:R-:W-:-:S05]  /*4dfb0*/  IADD3 R110, P1, R110, R2, RZ ;  /* 0x000000026e6e7210 */ /* 0x008fca0007f3e0ff */
[----:B------:R-:W-:Y:S01]  /*4dfc0*/  IMAD.X R111, R111, 0x1, R0, P1 ;  /* 0x000000016f6f7824 */ /* 0x000fe200008e0600 */
[----:B------:R-:W-:Y:S03]  /*4dfd0*/  STL [R1+0x11e0], R110 ;  /* 0x0011e06e01007387 */ /* 0x000fe60000100800 */
[----:B-1----:R-:W-:Y:S01]  /*4dfe0*/  IMAD.MOV.U32 R119, RZ, RZ, R111 ;  /* 0x000000ffff777224 */ /* 0x002fe200078e006f */
[----:B------:R1:W-:Y:S01]  /*4dff0*/  STL [R1+0x11dc], R111 ;  /* 0x0011dc6f01007387 */ /* 0x0003e20000100800 */
[----:B--2---:R-:W-:-:S03]  /*4e000*/  IADD3 R22, P1, R22, R2, RZ ;  /* 0x0000000216167210 */ /* 0x004fc60007f3e0ff */
[----:B-1----:R-:W2:Y:S02]  /*4e010*/  LDL.LU R111, [R1+0x1208] ;  /* 0x00120800016f7983 */ /* 0x002ea40000300800 */
[----:B------:R-:W-:Y:S01]  /*4e020*/  IMAD.X R109, R109, 0x1, R0, P1 ;  /* 0x000000016d6d7824 */ /* 0x000fe200008e0600 */
[----:B------:R-:W-:Y:S01]  /*4e030*/  MOV R118, R110 ;  /* 0x0000006e00767202 */ /* 0x000fe20000000f00 */
[----:B------:R1:W-:Y:S01]  /*4e040*/  STL [R1+0x11e8], R22 ;  /* 0x0011e81601007387 */ /* 0x0003e20000100800 */
[----:B------:R-:W-:-:S03]  /*4e050*/  IADD3 R23, P2, R23, R2, RZ ;  /* 0x0000000217177210 */ /* 0x000fc60007f5e0ff */
[----:B------:R3:W-:Y:S01]  /*4e060*/  STL [R1+0x11e4], R109 ;  /* 0x0011e46d01007387 */ /* 0x0007e20000100800 */
[----:B------:R-:W-:-:S03]  /*4e070*/  IADD3.X R116, R116, R0, RZ, P2, !PT ;  /* 0x0000000074747210 */ /* 0x000fc600017fe4ff */
[----:B------:R-:W-:Y:S04]  /*4e080*/  STL [R1+0x11f0], R23 ;  /* 0x0011f01701007387 */ /* 0x000fe80000100800 */
[----:B------:R1:W-:Y:S04]  /*4e090*/  LDGSTS.E [R5+0xc000], desc[UR8][R118.64], P0 ;  /* 0x0c00000076057fae */ /* 0x0003e80008121848 */
[----:B------:R-:W2:Y:S04]  /*4e0a0*/  LDL.LU R110, [R1+0x120c] ;  /* 0x00120c00016e7983 */ /* 0x000ea80000300800 */
[----:B------:R3:W-:Y:S01]  /*4e0b0*/  STL [R1+0x11ec], R116 ;  /* 0x0011ec7401007387 */ /* 0x0007e20000100800 */
[----:B-1----:R-:W-:-:S03]  /*4e0c0*/  IMAD.MOV.U32 R118, RZ, RZ, R22 ;  /* 0x000000ffff767224 */ /* 0x002fc600078e0016 */
[----:B------:R-:W2:Y:S01]  /*4e0d0*/  LDL.LU R22, [R1+0x1210] ;  /* 0x0012100001167983 */ /* 0x000ea20000300800 */
[----:B------:R-:W-:Y:S01]  /*4e0e0*/  IMAD.MOV.U32 R119, RZ, RZ, R109 ;  /* 0x000000ffff777224 */ /* 0x000fe200078e006d */
[----:B------:R-:W-:Y:S02]  /*4e0f0*/  MOV R117, R116 ;  /* 0x0000007400757202 */ /* 0x000fe40000000f00 */
[----:B---3--:R-:W3:Y:S01]  /*4e100*/  LDL.LU R109, [R1+0x1214] ;  /* 0x00121400016d7983 */ /* 0x008ee20000300800 */
[----:B------:R-:W-:-:S03]  /*4e110*/  IMAD.MOV.U32 R116, RZ, RZ, R23 ;  /* 0x000000ffff747224 */ /* 0x000fc600078e0017 */
[----:B------:R-:W3:Y:S01]  /*4e120*/  LDL.LU R23, [R1+0x1218] ;  /* 0x0012180001177983 */ /* 0x000ee20000300800 */
[----:B------:R-:W-:-:S04]  /*4e130*/  UISETP.GT.AND UP1, UPT, UR16, 0xd, UPT ;  /* 0x0000000d1000788c */ /* 0x000fc8000bf24270 */
[----:B------:R-:W-:-:S04]  /*4e140*/  USEL UR12, URZ, 0x4, !UP1 ;  /* 0x000000043f0c7887 */ /* 0x000fc8000c800000 */
[----:B------:R-:W-:-:S06]  /*4e150*/  USEL UR12, UR12, URZ, !UP0 ;  /* 0x0000003f0c0c7287 */ /* 0x000fcc000c000000 */
[----:B------:R-:W-:-:S13]  /*4e160*/  ISETP.NE.U32.AND P0, PT, RZ, UR12, PT ;  /* 0x0000000cff007c0c */ /* 0x000fda000bf05070 */
[----:B------:R-:W-:Y:S04]  /*4e170*/  LDGSTS.E [R5+0x4], desc[UR8][R118.64], P0 ;  /* 0x0000400076057fae */ /* 0x000fe80008121848 */
[----:B------:R1:W-:Y:S01]  /*4e180*/  LDGSTS.E [R5+0x4004], desc[UR8][R116.64], P0 ;  /* 0x0400400074057fae */ /* 0x0003e20008121848 */
[----:B------:R-:W-:-:S04]  /*4e190*/  UISETP.GT.AND UP1, UPT, UR16, 0xe, UPT ;  /* 0x0000000e1000788c */ /* 0x000fc8000bf24270 */
[----:B------:R-:W-:-:S04]  /*4e1a0*/  USEL UR12, URZ, 0x4, !UP1 ;  /* 0x000000043f0c7887 */ /* 0x000fc8000c800000 */
[----:B------:R-:W-:Y:S01]  /*4e1b0*/  USEL UR12, UR12, URZ, !UP0 ;  /* 0x0000003f0c0c7287 */ /* 0x000fe2000c000000 */
[----:B----4-:R-:W-:-:S05]  /*4e1c0*/  IADD3 R113, P1, R113, R2, RZ ;  /* 0x0000000271717210 */ /* 0x010fca0007f3e0ff */
[----:B------:R-:W-:Y:S01]  /*4e1d0*/  STL [R1+0x11f8], R113 ;  /* 0x0011f87101007387 */ /* 0x000fe20000100800 */
[----:B-1----:R-:W-:Y:S01]  /*4e1e0*/  MOV R116, R113 ;  /* 0x0000007100747202 */ /* 0x002fe20000000f00 */
[----:B------:R-:W-:-:S04]  /*4e1f0*/  IMAD.X R114, R114, 0x1, R0, P1 ;  /* 0x0000000172727824 */ /* 0x000fc800008e0600 */
[----:B------:R-:W-:Y:S01]  /*4e200*/  IMAD.MOV.U32 R117, RZ, RZ, R114 ;  /* 0x000000ffff757224 */ /* 0x000fe200078e0072 */
[----:B------:R1:W-:Y:S01]  /*4e210*/  STL [R1+0x11f4], R114 ;  /* 0x0011f47201007387 */ /* 0x0003e20000100800 */
[----:B------:R-:W-:-:S03]  /*4e220*/  IADD3 R108, P2, R108, R2, RZ ;  /* 0x000000026c6c7210 */ /* 0x000fc60007f5e0ff */
[----:B------:R4:W-:Y:S04]  /*4e230*/  LDGSTS.E [R5+0x8004], desc[UR8][R116.64], P0 ;  /* 0x0800400074057fae */ /* 0x0009e80008121848 */
[----:B-1----:R-:W3:Y:S04]  /*4e240*/  LDL.LU R114, [R1+0x121c] ;  /* 0x00121c0001727983 */ /* 0x002ee80000300800 */
[----:B------:R-:W3:Y:S01]  /*4e250*/  LDL.LU R113, [R1+0x1220] ;  /* 0x0012200001717983 */ /* 0x000ee20000300800 */
[----:B------:R-:W-:Y:S02]  /*4e260*/  IMAD.X R112, R112, 0x1, R0, P2 ;  /* 0x0000000170707824 */ /* 0x000fe400010e0600 */
[----:B----4-:R-:W-:Y:S01]  /*4e270*/  IMAD.MOV.U32 R116, RZ, RZ, R108 ;  /* 0x000000ffff747224 */ /* 0x010fe200078e006c */
[----:B------:R-:W-:Y:S01]  /*4e280*/  STL [R1+0x1200], R108 ;  /* 0x0012006c01007387 */ /* 0x000fe20000100800 */
[----:B------:R-:W-:-:S03]  /*4e290*/  IMAD.MOV.U32 R117, RZ, RZ, R112 ;  /* 0x000000ffff757224 */ /* 0x000fc600078e0070 */
[----:B------:R1:W-:Y:S01]  /*4e2a0*/  STL [R1+0x11fc], R112 ;  /* 0x0011fc7001007387 */ /* 0x0003e20000100800 */
[----:B------:R-:W-:-:S03]  /*4e2b0*/  ISETP.NE.U32.AND P1, PT, RZ, UR12, PT ;  /* 0x0000000cff007c0c */ /* 0x000fc6000bf25070 */
[----:B------:R4:W-:Y:S01]  /*4e2c0*/  LDGSTS.E [R5+0xc004], desc[UR8][R116.64], P0 ;  /* 0x0c00400074057fae */ /* 0x0009e20008121848 */
[----:B--2---:R-:W-:-:S04]  /*4e2d0*/  IADD3 R111, P3, R111, R2, RZ ;  /* 0x000000026f6f7210 */ /* 0x004fc80007f7e0ff */
[----:B------:R-:W-:Y:S01]  /*4e2e0*/  IADD3.X R115, R115, R0, RZ, P3, !PT ;  /* 0x0000000073737210 */ /* 0x000fe20001ffe4ff */
[----:B------:R-:W-:Y:S04]  /*4e2f0*/  STL [R1+0x1208], R111 ;  /* 0x0012086f01007387 */ /* 0x000fe80000100800 */
[----:B-1----:R-:W2:Y:S01]  /*4e300*/  LDL.LU R112, [R1+0x1224] ;  /* 0x0012240001707983 */ /* 0x002ea20000300800 */
[----:B----4-:R-:W-:-:S03]  /*4e310*/  IMAD.MOV.U32 R117, RZ, RZ, R115 ;  /* 0x000000ffff757224 */ /* 0x010fc600078e0073 */
[----:B------:R1:W-:Y:S01]  /*4e320*/  STL [R1+0x1204], R115 ;  /* 0x0012047301007387 */ /* 0x0003e20000100800 */
[----:B------:R-:W-:-:S03]  /*4e330*/  MOV R116, R111 ;  /* 0x0000006f00747202 */ /* 0x000fc60000000f00 */
[----:B------:R-:W4:Y:S04]  /*4e340*/  LDL.LU R108, [R1+0x1228] ;  /* 0x00122800016c7983 */ /* 0x000f280000300800 */
[----:B------:R3:W-:Y:S04]  /*4e350*/  LDGSTS.E [R5+0x8], desc[UR8][R116.64], P1 ;  /* 0x0000800074057fae */ /* 0x0007e80008921848 */
[----:B-1----:R-:W2:Y:S04]  /*4e360*/  LDL.LU R115, [R1+0x122c] ;  /* 0x00122c0001737983 */ /* 0x002ea80000300800 */
[----:B------:R-:W2:Y:S01]  /*4e370*/  LDL.LU R111, [R1+0x1230] ;  /* 0x00123000016f7983 */ /* 0x000ea20000300800 */
[----:B------:R-:W-:-:S05]  /*4e380*/  IADD3 R22, P0, R22, R2, RZ ;  /* 0x0000000216167210 */ /* 0x000fca0007f1e0ff */
[----:B------:R-:W-:Y:S01]  /*4e390*/  IMAD.X R110, R110, 0x1, R0, P0 ;  /* 0x000000016e6e7824 */ /* 0x000fe200000e0600 */
[----:B---3--:R-:W-:Y:S01]  /*4e3a0*/  IADD3 R23, P2, R23, R2, RZ ;  /* 0x0000000217177210 */ /* 0x008fe20007f5e0ff */
[----:B------:R1:W-:Y:S01]  /*4e3b0*/  STL [R1+0x1210], R22 ;  /* 0x0012101601007387 */ /* 0x0003e20000100800 */
[----:B------:R-:W-:Y:S02]  /*4e3c0*/  IMAD.MOV.U32 R116, RZ, RZ, R22 ;  /* 0x000000ffff747224 */ /* 0x000fe400078e0016 */
[----:B------:R-:W-:Y:S01]  /*4e3d0*/  IADD3.X R109, R109, R0, RZ, P2, !PT ;  /* 0x000000006d6d7210 */ /* 0x000fe200017fe4ff */
[----:B------:R3:W-:Y:S04]  /*4e3e0*/  STL [R1+0x120c], R110 ;  /* 0x00120c6e01007387 */ /* 0x0007e80000100800 */
[----:B------:R-:W-:Y:S04]  /*4e3f0*/  STL [R1+0x1218], R23 ;  /* 0x0012181701007387 */ /* 0x000fe80000100800 */
[----:B-1----:R-:W2:Y:S01]  /*4e400*/  LDL.LU R22, [R1+0x1238] ;  /* 0x0012380001167983 */ /* 0x002ea20000300800 */
[----:B------:R-:W-:-:S03]  /*4e410*/  IMAD.MOV.U32 R117, RZ, RZ, R110 ;  /* 0x000000ffff757224 */ /* 0x000fc600078e006e */
[----:B------:R1:W-:Y:S04]  /*4e420*/  STL [R1+0x1214], R109 ;  /* 0x0012146d01007387 */ /* 0x0003e80000100800 */
[----:B---3--:R-:W3:Y:S04]  /*4e430*/  LDL.LU R110, [R1+0x1234] ;  /* 0x00123400016e7983 */ /* 0x008ee80000300800 */
[----:B------:R1:W-:Y:S01]  /*4e440*/  LDGSTS.E [R5+0x4008], desc[UR8][R116.64], P1 ;  /* 0x0400800074057fae */ /* 0x0003e20008921848 */
[----:B------:R-:W-:Y:S01]  /*4e450*/  UISETP.GT.AND UP1, UPT, UR16, 0xf, UPT ;  /* 0x0000000f1000788c */ /* 0x000fe2000bf24270 */
[----:B-1----:R-:W-:Y:S01]  /*4e460*/  MOV R116, R23 ;  /* 0x0000001700747202 */ /* 0x002fe20000000f00 */
[----:B------:R-:W-:-:S02]  /*4e470*/  IMAD.MOV.U32 R117, RZ, RZ, R109 ;  /* 0x000000ffff757224 */ /* 0x000fc400078e006d */
[----:B------:R-:W3:Y:S04]  /*4e480*/  LDL.LU R109, [R1+0x123c] ;  /* 0x00123c00016d7983 */ /* 0x000ee80000300800 */
[----:B------:R-:W3:Y:S04]  /*4e490*/  LDL.LU R23, [R1+0x1240] ;  /* 0x0012400001177983 */ /* 0x000ee80000300800 */
[----:B------:R-:W-:Y:S01]  /*4e4a0*/  LDGSTS.E [R5+0x8008], desc[UR8][R116.64], P1 ;  /* 0x0800800074057fae */ /* 0x000fe20008921848 */
[----:B------:R-:W-:-:S04]  /*4e4b0*/  USEL UR12, URZ, 0x4, !UP1 ;  /* 0x000000043f0c7887 */ /* 0x000fc8000c800000 */
[----:B------:R-:W-:Y:S01]  /*4e4c0*/  USEL UR12, UR12, URZ, !UP0 ;  /* 0x0000003f0c0c7287 */ /* 0x000fe2000c000000 */
[----:B------:R-:W-:-:S05]  /*4e4d0*/  IADD3 R113, P0, R113, R2, RZ ;  /* 0x0000000271717210 */ /* 0x000fca0007f1e0ff */
        /* <DEDUP_REMOVED lines=9> */
[----:B----4-:R-:W-:-:S05]  /*4e570*/  IADD3 R108, P1, R108, R2, RZ ;  /* 0x000000026c6c7210 */ /* 0x010fca0007f3e0ff */
[----:B--2---:R-:W-:Y:S01]  /*4e580*/  IMAD.X R112, R112, 0x1, R0, P1 ;  /* 0x0000000170707824 */ /* 0x004fe200008e0600 */
[----:B------:R1:W-:Y:S01]  /*4e590*/  STL [R1+0x1228], R108 ;  /* 0x0012286c01007387 */ /* 0x0003e20000100800 */
[----:B------:R-:W-:-:S03]  /*4e5a0*/  IADD3 R111, P2, R111, R2, RZ ;  /* 0x000000026f6f7210 */ /* 0x000fc60007f5e0ff */
[----:B------:R2:W-:Y:S01]  /*4e5b0*/  STL [R1+0x1224], R112 ;  /* 0x0012247001007387 */ /* 0x0005e20000100800 */
[----:B------:R-:W-:-:S03]  /*4e5c0*/  IADD3.X R115, R115, R0, RZ, P2, !PT ;  /* 0x0000000073737210 */ /* 0x000fc600017fe4ff */
[----:B------:R4:W-:Y:S01]  /*4e5d0*/  STL [R1+0x1230], R111 ;  /* 0x0012306f01007387 */ /* 0x0009e20000100800 */
[----:B------:R-:W-:Y:S02]  /*4e5e0*/  IMAD.MOV.U32 R118, RZ, RZ, R108 ;  /* 0x000000ffff767224 */ /* 0x000fe400078e006c */
[----:B------:R-:W-:Y:S01]  /*4e5f0*/  IMAD.MOV.U32 R119, RZ, RZ, R112 ;  /* 0x000000ffff777224 */ /* 0x000fe200078e0070 */
[----:B------:R-:W3:Y:S04]  /*4e600*/  LDL.LU R113, [R1+0x15cc] ;  /* 0x0015cc0001717983 */ /* 0x000ee80000300800 */
[----:B------:R-:W-:Y:S04]  /*4e610*/  STL [R1+0x122c], R115 ;  /* 0x00122c7301007387 */ /* 0x000fe80000100800 */
[----:B-1----:R-:W3:Y:S04]  /*4e620*/  LDL.LU R108, [R1+0x15d0] ;  /* 0x0015d000016c7983 */ /* 0x002ee80000300800 */
[----:B------:R1:W-:Y:S04]  /*4e630*/  LDGSTS.E [R5+0xc], desc[UR8][R118.64], P0 ;  /* 0x0000c00076057fae */ /* 0x0003e80008121848 */
[----:B--2---:R-:W2:Y:S01]  /*4e640*/  LDL.LU R112, [R1+0x15d4] ;  /* 0x0015d40001707983 */ /* 0x004ea20000300800 */
[----:B------:R-:W-:-:S02]  /*4e650*/  IADD3 R22, P1, R22, R2, RZ ;  /* 0x0000000216167210 */ /* 0x000fc40007f3e0ff */
[----:B-1----:R-:W-:Y:S02]  /*4e660*/  MOV R118, R111 ;  /* 0x0000006f00767202 */ /* 0x002fe40000000f00 */
[----:B----4-:R-:W4:Y:S01]  /*4e670*/  LDL.LU R111, [R1+0x15d8] ;  /* 0x0015d800016f7983 */ /* 0x010f220000300800 */
[----:B------:R-:W-:Y:S02]  /*4e680*/  IMAD.MOV.U32 R119, RZ, RZ, R115 ;  /* 0x000000ffff777224 */ /* 0x000fe400078e0073 */
[----:B---3--:R-:W-:Y:S01]  /*4e690*/  IMAD.X R110, R110, 0x1, R0, P1 ;  /* 0x000000016e6e7824 */ /* 0x008fe200008e0600 */
[----:B------:R-:W-:Y:S04]  /*4e6a0*/  STL [R1+0x1238], R22 ;  /* 0x0012381601007387 */ /* 0x000fe80000100800 */
[----:B------:R1:W-:Y:S04]  /*4e6b0*/  LDGSTS.E [R5+0x400c], desc[UR8][R118.64], P0 ;  /* 0x0400c00076057fae */ /* 0x0003e80008121848 */
[----:B------:R3:W-:Y:S01]  /*4e6c0*/  STL [R1+0x1234], R110 ;  /* 0x0012346e01007387 */ /* 0x0007e20000100800 */
[----:B-1----:R-:W-:Y:S01]  /*4e6d0*/  IMAD.MOV.U32 R119, RZ, RZ, R110 ;  /* 0x000000ffff777224 */ /* 0x002fe200078e006e */
[----:B------:R-:W-:-:S02]  /*4e6e0*/  MOV R118, R22 ;  /* 0x0000001600767202 */ /* 0x000fc40000000f00 */
[----:B---3--:R-:W3:Y:S04]  /*4e6f0*/  LDL.LU R110, [R1+0x15dc] ;  /* 0x0015dc00016e7983 */ /* 0x008ee80000300800 */
[----:B------:R-:W3:Y:S01]  /*4e700*/  LDL.LU R22, [R1+0x15e0] ;  /* 0x0015e00001167983 */ /* 0x000ee20000300800 */
[----:B------:R-:W-:Y:S01]  /*4e710*/  IADD3 R23, P2, R23, R2, RZ ;  /* 0x0000000217177210 */ /* 0x000fe20007f5e0ff */
[----:B------:R-:W-:Y:S02]  /*4e720*/  UISETP.GT.AND UP1, UPT, UR16, 0x2c, UPT ;  /* 0x0000002c1000788c */ /* 0x000fe4000bf24270 */
[----:B------:R1:W-:Y:S02]  /*4e730*/  LDGSTS.E [R5+0x800c], desc[UR8][R118.64], P0 ;  /* 0x0800c00076057fae */ /* 0x0003e40008121848 */
[----:B------:R-:W-:-:S02]  /*4e740*/  IMAD.X R109, R109, 0x1, R0, P2 ;  /* 0x000000016d6d7824 */ /* 0x000fc400010e0600 */
[----:B------:R-:W-:Y:S01]  /*4e750*/  STL [R1+0x1240], R23 ;  /* 0x0012401701007387 */ /* 0x000fe20000100800 */
[----:B------:R-:W-:-:S03]  /*4e760*/  USEL UR12, URZ, 0x4, !UP1 ;  /* 0x000000043f0c7887 */ /* 0x000fc6000c800000 */
[----:B------:R1:W-:Y:S02]  /*4e770*/  STL [R1+0x123c], R109 ;  /* 0x00123c6d01007387 */ /* 0x0003e40000100800 */
[----:B-1----:R-:W-:Y:S02]  /*4e780*/  IMAD.MOV.U32 R119, RZ, RZ, R109 ;  /* 0x000000ffff777224 */ /* 0x002fe400078e006d */
[----:B------:R-:W-:Y:S01]  /*4e790*/  IMAD.MOV.U32 R118, RZ, RZ, R23 ;  /* 0x000000ffff767224 */ /* 0x000fe200078e0017 */
[----:B------:R-:W-:-:S04]  /*4e7a0*/  USEL UR12, UR12, URZ, !UP0 ;  /* 0x0000003f0c0c7287 */ /* 0x000fc8000c000000 */
[----:B------:R-:W-:Y:S02]  /*4e7b0*/  LDGSTS.E [R5+0xc00c], desc[UR8][R118.64], P0 ;  /* 0x0c00c00076057fae */ /* 0x000fe40008121848 */
[----:B------:R-:W-:Y:S02]  /*4e7c0*/  ISETP.NE.U32.AND P1, PT, RZ, UR12, PT ;  /* 0x0000000cff007c0c */ /* 0x000fe4000bf25070 */
[----:B------:R-:W-:-:S04]  /*4e7d0*/  IADD3 R114, P3, R114, R2, RZ ;  /* 0x0000000272727210 */ /* 0x000fc80007f7e0ff */
[----:B------:R-:W-:Y:S01]  /*4e7e0*/  IADD3.X R116, R116, R0, RZ, P3, !PT ;  /* 0x0000000074747210 */ /* 0x000fe20001ffe4ff */
[----:B------:R-:W-:Y:S04]  /*4e7f0*/  STL [R1+0x15c8], R114 ;  /* 0x0015c87201007387 */ /* 0x000fe80000100800 */
[----:B------:R-:W3:Y:S01]  /*4e800*/  LDL.LU R109, [R1+0x15e4] ;  /* 0x0015e400016d7983 */ /* 0x000ee20000300800 */
        /* <DEDUP_REMOVED lines=18> */
[----:B-1----:R-:W2:Y:S04]  /*4e930*/  LDL.LU R113, [R1+0x15f4] ;  /* 0x0015f40001717983 */ /* 0x002ea80000300800 */
[----:B------:R1:W-:Y:S01]  /*4e940*/  LDGSTS.E [R5+0x14000], desc[UR8][R116.64], P1 ;  /* 0x1400000074057fae */ /* 0x0003e20008921848 */
[----:B---3--:R-:W-:-:S05]  /*4e950*/  IADD3 R22, P0, R22, R2, RZ ;  /* 0x0000000216167210 */ /* 0x008fca0007f1e0ff */
[----:B------:R-:W-:Y:S01]  /*4e960*/  IMAD.X R110, R110, 0x1, R0, P0 ;  /* 0x000000016e6e7824 */ /* 0x000fe200000e0600 */
[----:B-1----:R-:W-:Y:S01]  /*4e970*/  MOV R116, R111 ;  /* 0x0000006f00747202 */ /* 0x002fe20000000f00 */
[----:B------:R-:W-:Y:S02]  /*4e980*/  IMAD.MOV.U32 R117, RZ, RZ, R112 ;  /* 0x000000ffff757224 */ /* 0x000fe400078e0070 */
[----:B----4-:R-:W3:Y:S04]  /*4e990*/  LDL.LU R112, [R1+0x15fc] ;  /* 0x0015fc0001707983 */ /* 0x010ee80000300800 */
[----:B------:R-:W4:Y:S04]  /*4e9a0*/  LDL.LU R111, [R1+0x1600] ;  /* 0x00160000016f7983 */ /* 0x000f280000300800 */
[----:B------:R1:W-:Y:S04]  /*4e9b0*/  LDGSTS.E [R5+0x18000], desc[UR8][R116.64], P1 ;  /* 0x1800000074057fae */ /* 0x0003e80008921848 */
[----:B------:R-:W-:Y:S04]  /*4e9c0*/  STL [R1+0x15e0], R22 ;  /* 0x0015e01601007387 */ /* 0x000fe80000100800 */
[----:B------:R1:W-:Y:S02]  /*4e9d0*/  STL [R1+0x15dc], R110 ;  /* 0x0015dc6e01007387 */ /* 0x0003e40000100800 */
[----:B-1----:R-:W-:Y:S01]  /*4e9e0*/  IMAD.MOV.U32 R117, RZ, RZ, R110 ;  /* 0x000000ffff757224 */ /* 0x002fe200078e006e */
[----:B------:R-:W-:Y:S01]  /*4e9f0*/  MOV R116, R22 ;  /* 0x0000001600747202 */ /* 0x000fe20000000f00 */
[----:B------:R-:W3:Y:S04]  /*4ea00*/  LDL.LU R110, [R1+0x1604] ;  /* 0x00160400016e7983 */ /* 0x000ee80000300800 */
[----:B------:R-:W3:Y:S01]  /*4ea10*/  LDL.LU R22, [R1+0x1608] ;  /* 0x0016080001167983 */ /* 0x000ee20000300800 */
[----:B------:R-:W-:-:S03]  /*4ea20*/  UISETP.GT.AND UP1, UPT, UR16, 0x2d, UPT ;  /* 0x0000002d1000788c */ /* 0x000fc6000bf24270 */
[----:B------:R1:W-:Y:S01]  /*4ea30*/  LDGSTS.E [R5+0x1c000], desc[UR8][R116.64], P1 ;  /* 0x1c00000074057fae */ /* 0x0003e20008921848 */
[----:B------:R-:W-:-:S04]  /*4ea40*/  USEL UR12, URZ, 0x4, !UP1 ;  /* 0x000000043f0c7887 */ /* 0x000fc8000c800000 */
[----:B------:R-:W-:-:S06]  /*4ea50*/  USEL UR12, UR12, URZ, !UP0 ;  /* 0x0000003f0c0c7287 */ /* 0x000fcc000c000000 */
[----:B------:R-:W-:Y:S02]  /*4ea60*/  ISETP.NE.U32.AND P0, PT, RZ, UR12, PT ;  /* 0x0000000cff007c0c */ /* 0x000fe4000bf05070 */
[----:B------:R-:W-:-:S05]  /*4ea70*/  IADD3 R23, P1, R23, R2, RZ ;  /* 0x0000000217177210 */ /* 0x000fca0007f3e0ff */
[----:B------:R-:W-:Y:S01]  /*4ea80*/  IMAD.X R109, R109, 0x1, R0, P1 ;  /* 0x000000016d6d7824 */ /* 0x000fe200008e0600 */
[----:B------:R-:W-:Y:S01]  /*4ea90*/  IADD3 R114, P2, R114, R2, RZ ;  /* 0x0000000272727210 */ /* 0x000fe20007f5e0ff */
[----:B------:R-:W-:Y:S01]  /*4eaa0*/  STL [R1+0x15e8], R23 ;  /* 0x0015e81701007387 */ /* 0x000fe20000100800 */
[----:B-1----:R-:W-:Y:S02]  /*4eab0*/  IMAD.MOV.U32 R116, RZ, RZ, R23 ;  /* 0x000000ffff747224 */ /* 0x002fe400078e0017 */
        /* <DEDUP_REMOVED lines=18> */
[----:B------:R-:W-:-:S05]  /*4ebe0*/  IMAD.MOV.U32 R119, RZ, RZ, R113 ;  /* 0x000000ffff777224 */ /* 0x000fca00078e0071 */
[----:B------:R1:W-:Y:S01]  /*4ebf0*/  LDGSTS.E [R5+0x18004], desc[UR8][R118.64], P0 ;  /* 0x1800400076057fae */ /* 0x0003e20008121848 */
[----:B----4-:R-:W-:-:S04]  /*4ec00*/  IADD3 R111, P2, R111, R2, RZ ;  /* 0x000000026f6f7210 */ /* 0x010fc80007f5e0ff */
[----:B---3--:R-:W-:Y:S01]  /*4ec10*/  IADD3.X R112, R112, R0, RZ, P2, !PT ;  /* 0x0000000070707210 */ /* 0x008fe200017fe4ff */
[----:B------:R3:W-:Y:S04]  /*4ec20*/  STL [R1+0x1600], R111 ;  /* 0x0016006f01007387 */ /* 0x0007e80000100800 */
[----:B------:R4:W-:Y:S01]  /*4ec30*/  STL [R1+0x15fc], R112 ;  /* 0x0015fc7001007387 */ /* 0x0009e20000100800 */
[----:B-1----:R-:W-:Y:S01]  /*4ec40*/  IMAD.MOV.U32 R118, RZ, RZ, R111 ;  /* 0x000000ffff767224 */ /* 0x002fe200078e006f */
[----:B------:R-:W-:Y:S02]  /*4ec50*/  MOV R119, R112 ;  /* 0x0000007000777202 */ /* 0x000fe40000000f00 */
[----:B------:R-:W-:Y:S01]  /*4ec60*/  IADD3 R22, P3, R22, R2, RZ ;  /* 0x0000000216167210 */ /* 0x000fe20007f7e0ff */
[----:B------:R-:W-:-:S02]  /*4ec70*/  UISETP.GT.AND UP1, UPT, UR16, 0x2e, UPT ;  /* 0x0000002e1000788c */ /* 0x000fc4000bf24270 */
[----:B------:R1:W-:Y:S02]  /*4ec80*/  LDGSTS.E [R5+0x1c004], desc[UR8][R118.64], P0 ;  /* 0x1c00400076057fae */ /* 0x0003e40008121848 */
[----:B------:R-:W-:Y:S02]  /*4ec90*/  IMAD.X R110, R110, 0x1, R0, P3 ;  /* 0x000000016e6e7824 */ /* 0x000fe400018e0600 */
[----:B------:R-:W-:Y:S04]  /*4eca0*/  STL [R1+0x1608], R22 ;  /* 0x0016081601007387 */ /* 0x000fe80000100800 */
[----:B------:R-:W2:Y:S04]  /*4ecb0*/  LDL.LU R114, [R1+0x1624] ;  /* 0x0016240001727983 */ /* 0x000ea80000300800 */
[----:B------:R1:W-:Y:S01]  /*4ecc0*/  STL [R1+0x1604], R110 ;  /* 0x0016046e01007387 */ /* 0x0003e20000100800 */
[----:B---3--:R-:W-:-:S03]  /*4ecd0*/  IMAD.MOV.U32 R111, RZ, RZ, R110 ;  /* 0x000000ffff6f7224 */ /* 0x008fc600078e006e */
[----:B------:R-:W3:Y:S04]  /*4ece0*/  LDL.LU R113, [R1+0x1628] ;  /* 0x0016280001717983 */ /* 0x000ee80000300800 */
[----:B----4-:R-:W4:Y:S01]  /*4ecf0*/  LDL.LU R112, [R1+0x162c] ;  /* 0x00162c0001707983 */ /* 0x010f220000300800 */
[----:B-1----:R-:W-:-:S03]  /*4ed00*/  IMAD.MOV.U32 R110, RZ, RZ, R22 ;  /* 0x000000ffff6e7224 */ /* 0x002fc600078e0016 */
        /* <DEDUP_REMOVED lines=8> */
[----:B------:R-:W-:-:S04]  /*4ed90*/  IADD3 R23, P0, R23, R2, RZ ;  /* 0x0000000217177210 */ /* 0x000fc80007f1e0ff */
[----:B------:R-:W-:Y:S02]  /*4eda0*/  IADD3.X R109, R109, R0, RZ, P0, !PT ;  /* 0x000000006d6d7210 */ /* 0x000fe400007fe4ff */
[----:B------:R-:W-:Y:S01]  /*4edb0*/  IADD3 R116, P2, R116, R2, RZ ;  /* 0x0000000274747210 */ /* 0x000fe20007f5e0ff */
[----:B------:R-:W-:Y:S04]  /*4edc0*/  STL [R1+0x1610], R23 ;  /* 0x0016101701007387 */ /* 0x000fe80000100800 */
[----:B------:R-:W-:Y:S01]  /*4edd0*/  IMAD.X R117, R117, 0x1, R0, P2 ;  /* 0x0000000175757824 */ /* 0x000fe200010e0600 */
[----:B------:R1:W-:Y:S01]  /*4ede0*/  STL [R1+0x160c], R109 ;  /* 0x00160c6d01007387 */ /* 0x0003e20000100800 */
[----:B------:R-:W-:-:S03]  /*4edf0*/  MOV R119, R109 ;  /* 0x0000006d00777202 */ /* 0x000fc60000000f00 */
[----:B------:R2:W-:Y:S01]  /*4ee00*/  STL [R1+0x1618], R116 ;  /* 0x0016187401007387 */ /* 0x0005e20000100800 */
[----:B------:R-:W-:-:S03]  /*4ee10*/  IMAD.MOV.U32 R118, RZ, RZ, R23 ;  /* 0x000000ffff767224 */ /* 0x000fc600078e0017 */
        /* <DEDUP_REMOVED lines=10> */
[----:B-1----:R-:W-:-:S03]  /*4eec0*/  IMAD.MOV.U32 R116, RZ, RZ, R108 ;  /* 0x000000ffff747224 */ /* 0x002fc600078e006c */
[----:B------:R1:W-:Y:S01]  /*4eed0*/  STL [R1+0x161c], R115 ;  /* 0x00161c7301007387 */ /* 0x0003e20000100800 */
[----:B------:R-:W-:Y:S02]  /*4eee0*/  MOV R117, R115 ;  /* 0x0000007300757202 */ /* 0x000fe40000000f00 */
[----:B------:R-:W-:-:S03]  /*4eef0*/  ISETP.NE.U32.AND P0, PT, RZ, UR12, PT ;  /* 0x0000000cff007c0c */ /* 0x000fc6000bf05070 */
[----:B------:R2:W-:Y:S04]  /*4ef00*/  LDGSTS.E [R5+0x1c008], desc[UR8][R116.64], P1 ;  /* 0x1c00800074057fae */ /* 0x0005e80008921848 */
[----:B-1----:R-:W2:Y:S04]  /*4ef10*/  LDL.LU R115, [R1+0x1244] ;  /* 0x0012440001737983 */ /* 0x002ea80000300800 */
[----:B------:R-:W2:Y:S01]  /*4ef20*/  LDL.LU R108, [R1+0x1248] ;  /* 0x00124800016c7983 */ /* 0x000ea20000300800 */
[----:B---3--:R-:W-:-:S05]  /*4ef30*/  IADD3 R113, P1, R113, R2, RZ ;  /* 0x0000000271717210 */ /* 0x008fca0007f3e0ff */
[----:B------:R-:W-:Y:S01]  /*4ef40*/  IMAD.X R114, R114, 0x1, R0, P1 ;  /* 0x0000000172727824 */ /* 0x000fe200008e0600 */
[----:B----4-:R-:W-:Y:S01]  /*4ef50*/  IADD3 R22, P2, R22, R2, RZ ;  /* 0x0000000216167210 */ /* 0x010fe20007f5e0ff */
[----:B------:R1:W-:Y:S01]  /*4ef60*/  STL [R1+0x1628], R113 ;  /* 0x0016287101007387 */ /* 0x0003e20000100800 */
[----:B--2---:R-:W-:Y:S01]  /*4ef70*/  MOV R116, R113 ;  /* 0x0000007100747202 */ /* 0x004fe20000000f00 */
[----:B------:R-:W-:Y:S02]  /*4ef80*/  IMAD.MOV.U32 R117, RZ, RZ, R114 ;  /* 0x000000ffff757224 */ /* 0x000fe400078e0072 */
[----:B------:R-:W-:Y:S01]  /*4ef90*/  IMAD.X R112, R112, 0x1, R0, P2 ;  /* 0x0000000170707824 */ /* 0x000fe200010e0600 */
[----:B------:R2:W-:Y:S04]  /*4efa0*/  STL [R1+0x1624], R114 ;  /* 0x0016247201007387 */ /* 0x0005e80000100800 */
[----:B------:R-:W-:Y:S04]  /*4efb0*/  STL [R1+0x1630], R22 ;  /* 0x0016301601007387 */ /* 0x000fe80000100800 */
[----:B-1----:R-:W3:Y:S04]  /*4efc0*/  LDL.LU R113, [R1+0x1250] ;  /* 0x0012500001717983 */ /* 0x002ee80000300800 */
[----:B------:R1:W-:Y:S04]  /*4efd0*/  STL [R1+0x162c], R112 ;  /* 0x00162c7001007387 */ /* 0x0003e80000100800 */
[----:B------:R4:W-:Y:S04]  /*4efe0*/  LDGSTS.E [R5+0x1000c], desc[UR8][R116.64], P0 ;  /* 0x1000c00074057fae */ /* 0x0009e80008121848 */
[----:B--2---:R-:W2:Y:S01]  /*4eff0*/  LDL.LU R114, [R1+0x124c] ;  /* 0x00124c0001727983 */ /* 0x004ea20000300800 */
[----:B----4-:R-:W-:Y:S01]  /*4f000*/  MOV R117, R112 ;  /* 0x0000007000757202 */ /* 0x010fe20000000f00 */
[----:B------:R-:W-:-:S02]  /*4f010*/  IMAD.MOV.U32 R116, RZ, RZ, R22 ;  /* 0x000000ffff747224 */ /* 0x000fc400078e0016 */
[----:B-1----:R-:W4:Y:S04]  /*4f020*/  LDL.LU R112, [R1+0x1254] ;  /* 0x0012540001707983 */ /* 0x002f280000300800 */
[----:B------:R-:W4:Y:S01]  /*4f030*/  LDL.LU R22, [R1+0x1258] ;  /* 0x0012580001167983 */ /* 0x000f220000300800 */
[----:B------:R-:W1:Y:S03]  /*4f040*/  S2R R153, SR_TID.X ;  /* 0x0000000000997919 */ /* 0x000e660000002100 */
[----:B------:R1:W-:Y:S01]  /*4f050*/  LDGSTS.E [R5+0x1400c], desc[UR8][R116.64], P0 ;  /* 0x1400c00074057fae */ /* 0x0003e20008121848 */
[----:B------:R-:W-:-:S04]  /*4f060*/  UISETP.GT.AND UP1, UPT, UR16, 0x10, UPT ;  /* 0x000000101000788c */ /* 0x000fc8000bf24270 */
[----:B------:R-:W-:Y:S01]  /*4f070*/  USEL UR12, URZ, 0x4, !UP1 ;  /* 0x000000043f0c7887 */ /* 0x000fe2000c800000 */
[C---:B-1----:R-:W-:Y:S01]  /*4f080*/  IMAD.SHL.U32 R152, R153.reuse, 0x10, RZ ;  /* 0x0000001099987824 */ /* 0x042fe200078e00ff */
[----:B------:R-:W-:Y:S02]  /*4f090*/  LOP3.LUT R153, R153, 0x7f, RZ, 0xc0, !PT ;  /* 0x0000007f99997812 */ /* 0x000fe400078ec0ff */
[----:B------:R-:W-:Y:S01]  /*4f0a0*/  USEL UR12, UR12, URZ, !UP0 ;  /* 0x0000003f0c0c7287 */ /* 0x000fe2000c000000 */
[-C--:B------:R-:W-:Y:S02]  /*4f0b0*/  IADD3 R110, P1, R110, R2.reuse, RZ ;  /* 0x000000026e6e7210 */ /* 0x080fe40007f3e0ff */
[----:B------:R-:W-:-:S03]  /*4f0c0*/  IADD3 R23, P2, R23, R2, RZ ;  /* 0x0000000217177210 */ /* 0x000fc60007f5e0ff */
[--C-:B------:R-:W-:Y:S01]  /*4f0d0*/  IMAD.X R111, R111, 0x1, R0.reuse, P1 ;  /* 0x000000016f6f7824 */ /* 0x100fe200008e0600 */
[----:B------:R1:W-:Y:S01]  /*4f0e0*/  STL [R1+0x1638], R110 ;  /* 0x0016386e01007387 */ /* 0x0003e20000100800 */
[----:B------:R-:W-:-:S03]  /*4f0f0*/  IMAD.X R109, R109, 0x1, R0, P2 ;  /* 0x000000016d6d7824 */ /* 0x000fc600010e0600 */
[----:B------:R1:W-:Y:S01]  /*4f100*/  STL [R1+0x1634], R111 ;  /* 0x0016346f01007387 */ /* 0x0003e20000100800 */
[----:B------:R-:W-:Y:S01]  /*4f110*/  MOV R116, R23 ;  /* 0x0000001700747202 */ /* 0x000fe20000000f00 */
[----:B------:R-:W-:Y:S02]  /*4f120*/  IMAD.MOV.U32 R117, RZ, RZ, R109 ;  /* 0x000000ffff757224 */ /* 0x000fe400078e006d */
[----:B------:R-:W-:Y:S04]  /*4f130*/  STL [R1+0x1640], R23 ;  /* 0x0016401701007387 */ /* 0x000fe80000100800 */
[----:B------:R-:W-:Y:S04]  /*4f140*/  LDGSTS.E [R5+0x1800c], desc[UR8][R110.64], P0 ;  /* 0x1800c0006e057fae */ /* 0x000fe80008121848 */
[----:B------:R1:W-:Y:S04]  /*4f150*/  STL [R1+0x163c], R109 ;  /* 0x00163c6d01007387 */ /* 0x0003e80000100800 */
[----:B------:R1:W-:Y:S04]  /*4f160*/  LDGSTS.E [R5+0x1c00c], desc[UR8][R116.64], P0 ;  /* 0x1c00c00074057fae */ /* 0x0003e80008121848 */
[----:B-1----:R-:W4:Y:S04]  /*4f170*/  LDL.LU R110, [R1+0x1260] ;  /* 0x00126000016e7983 */ /* 0x002f280000300800 */
[----:B------:R-:W4:Y:S01]  /*4f180*/  LDL.LU R111, [R1+0x125c] ;  /* 0x00125c00016f7983 */ /* 0x000f220000300800 */
[----:B------:R-:W-:-:S03]  /*4f190*/  LOP3.LUT R116, R152, 0x70, RZ, 0xc0, !PT ;  /* 0x0000007098747812 */ /* 0x000fc600078ec0ff */
[----:B------:R-:W4:Y:S01]  /*4f1a0*/  LDL.LU R109, [R1+0x1264] ;  /* 0x00126400016d7983 */ /* 0x000f220000300800 */
[----:B------:R-:W-:-:S03]  /*4f1b0*/  LEA R116, R153, R116, 0x7 ;  /* 0x0000007499747211 */ /* 0x000fc600078e38ff */
[----:B------:R-:W4:Y:S01]  /*4f1c0*/  LDL.LU R23, [R1+0x1268] ;  /* 0x0012680001177983 */ /* 0x000f220000300800 */
[----:B------:R-:W-:-:S05]  /*4f1d0*/  LOP3.LUT R116, R116, 0x40, RZ, 0x3c, !PT ;  /* 0x0000004074747812 */ /* 0x000fca00078e3cff */
[----:B------:R-:W-:Y:S01]  /*4f1e0*/  VIADD R5, R116, UR17 ;  /* 0x0000001174057c36 */ /* 0x000fe20008000000 */
        /* <DEDUP_REMOVED lines=15> */
[----:B----4-:R-:W-:Y:S01]  /*4f2e0*/  IADD3 R22, P2, R22, R2, RZ ;  /* 0x0000000216167210 */ /* 0x010fe20007f5e0ff */
[----:B--2---:R-:W-:-:S03]  /*4f2f0*/  IMAD.MOV.U32 R114, RZ, RZ, R113 ;  /* 0x000000ffff727224 */ /* 0x004fc600078e0071 */
[----:B------:R-:W-:Y:S01]  /*4f300*/  IADD3.X R112, R112, R0, RZ, P2, !PT ;  /* 0x0000000070707210 */ /* 0x000fe200017fe4ff */
[----:B------:R-:W-:Y:S04]  /*4f310*/  STL [R1+0x1258], R22 ;  /* 0x0012581601007387 */ /* 0x000fe80000100800 */
[----:B------:R-:W2:Y:S04]  /*4f320*/  LDL.LU R113, [R1+0x1278] ;  /* 0x0012780001717983 */ /* 0x000ea80000300800 */
[----:B------:R3:W-:Y:S04]  /*4f330*/  STL [R1+0x1254], R112 ;  /* 0x0012547001007387 */ /* 0x0007e80000100800 */
[----:B------:R-:W-:Y:S04]  /*4f340*/  LDGSTS.E [R5+0x4000], desc[UR8][R114.64], P0 ;  /* 0x0400000072057fae */ /* 0x000fe80008121848 */
[----:B------:R-:W4:Y:S01]  /*4f350*/  LDL.LU R114, [R1+0x1274] ;  /* 0x0012740001727983 */ /* 0x000f220000300800 */
[----:B-1----:R-:W-:Y:S01]  /*4f360*/  MOV R118, R22 ;  /* 0x0000001600767202 */ /* 0x002fe20000000f00 */
[----:B------:R-:W-:-:S02]  /*4f370*/  IMAD.MOV.U32 R119, RZ, RZ, R112 ;  /* 0x000000ffff777224 */ /* 0x000fc400078e0070 */
[----:B---3--:R-:W3:Y:S04]  /*4f380*/  LDL.LU R112, [R1+0x127c] ;  /* 0x00127c0001707983 */ /* 0x008ee80000300800 */
[----:B------:R-:W3:Y:S04]  /*4f390*/  LDL.LU R22, [R1+0x1280] ;  /* 0x0012800001167983 */ /* 0x000ee80000300800 */
[----:B------:R-:W3:Y:S04]  /*4f3a0*/  LDL.LU R115, [R1+0x1284] ;  /* 0x0012840001737983 */ /* 0x000ee80000300800 */
[----:B------:R1:W-:Y:S01]  /*4f3b0*/  LDGSTS.E [R5+0x8000], desc[UR8][R118.64], P0 ;  /* 0x0800000076057fae */ /* 0x0003e20008121848 */
[----:B------:R-:W-:-:S04]  /*4f3c0*/  UISETP.GT.AND UP1, UPT, UR16, 0x11, UPT ;  /* 0x000000111000788c */ /* 0x000fc8000bf24270 */
[----:B------:R-:W-:-:S04]  /*4f3d0*/  USEL UR12, URZ, 0x4, !UP1 ;  /* 0x000000043f0c7887 */ /* 0x000fc8000c800000 */
[----:B------:R-:W-:Y:S01]  /*4f3e0*/  USEL UR12, UR12, URZ, !UP0 ;  /* 0x0000003f0c0c7287 */ /* 0x000fe2000c000000 */
[----:B------:R-:W-:-:S05]  /*4f3f0*/  IADD3 R110, P1, R110, R2, RZ ;  /* 0x000000026e6e7210 */ /* 0x000fca0007f3e0ff */
[----:B------:R-:W-:Y:S01]  /*4f400*/  IMAD.X R111, R111, 0x1, R0, P1 ;  /* 0x000000016f6f7824 */ /* 0x000fe200008e0600 */
[----:B------:R-:W-:Y:S03]  /*4f410*/  STL [R1+0x1260], R110 ;  /* 0x0012606e01007387 */ /* 0x000fe60000100800 */
[----:B-1----:R-:W-:Y:S01]  /*4f420*/  IMAD.MOV.U32 R119, RZ, RZ, R111 ;  /* 0x000000ffff777224 */ /* 0x002fe200078e006f */
[----:B------:R1:W-:Y:S01]  /*4f430*/  STL [R1+0x125c], R111 ;  /* 0x00125c6f01007387 */ /* 0x0003e20000100800 */
[----:B------:R-:W-:-:S03]  /*4f440*/  IADD3 R23, P1, R23, R2, RZ ;  /* 0x0000000217177210 */ /* 0x000fc60007f3e0ff */
[----:B-1----:R-:W3:Y:S02]  /*4f450*/  LDL.LU R111, [R1+0x1288] ;  /* 0x00128800016f7983 */ /* 0x002ee40000300800 */
[----:B------:R-:W-:Y:S01]  /*4f460*/  IMAD.X R109, R109, 0x1, R0, P1 ;  /* 0x000000016d6d7824 */ /* 0x000fe200008e0600 */
[----:B------:R-:W-:Y:S01]  /*4f470*/  MOV R118, R110 ;  /* 0x0000006e00767202 */ /* 0x000fe20000000f00 */
[----:B------:R1:W-:Y:S04]  /*4f480*/  STL [R1+0x1268], R23 ;  /* 0x0012681701007387 */ /* 0x0003e80000100800 */
[----:B------:R1:W-:Y:S04]  /*4f490*/  STL [R1+0x1264], R109 ;  /* 0x0012646d01007387 */ /* 0x0003e80000100800 */
[----:B------:R1:W-:Y:S01]  /*4f4a0*/  LDGSTS.E [R5+0xc000], desc[UR8][R118.64], P0 ;  /* 0x0c00000076057fae */ /* 0x0003e20008121848 */
[----:B------:R-:W-:Y:S01]  /*4f4b0*/  ISETP.NE.U32.AND P0, PT, RZ, UR12, PT ;  /* 0x0000000cff007c0c */ /* 0x000fe2000bf05070 */
[----:B-1----:R-:W-:-:S02]  /*4f4c0*/  IMAD.MOV.U32 R118, RZ, RZ, R23 ;  /* 0x000000ffff767224 */ /* 0x002fc400078e0017 */
[----:B------:R-:W-:-:S10]  /*4f4d0*/  IMAD.MOV.U32 R119, RZ, RZ, R109 ;  /* 0x000000ffff777224 */ /* 0x000fd400078e006d */
[----:B------:R-:W-:Y:S01]  /*4f4e0*/  LDGSTS.E [R5+0x4], desc[UR8][R118.64], P0 ;  /* 0x0000400076057fae */ /* 0x000fe20008121848 */
[----:B------:R-:W-:-:S04]  /*4f4f0*/  IADD3 R108, P2, R108, R2, RZ ;  /* 0x000000026c6c7210 */ /* 0x000fc80007f5e0ff */
[----:B------:R-:W-:Y:S01]  /*4f500*/  IADD3.X R116, R116, R0, RZ, P2, !PT ;  /* 0x0000000074747210 */ /* 0x000fe200017fe4ff */
[----:B------:R-:W-:Y:S04]  /*4f510*/  STL [R1+0x1270], R108 ;  /* 0x0012706c01007387 */ /* 0x000fe80000100800 */
[----:B------:R-:W3:Y:S04]  /*4f520*/  LDL.LU R110, [R1+0x128c] ;  /* 0x00128c00016e7983 */ /* 0x000ee80000300800 */
[----:B------:R1:W-:Y:S04]  /*4f530*/  STL [R1+0x126c], R116 ;  /* 0x00126c7401007387 */ /* 0x0003e80000100800 */
[----:B------:R-:W3:Y:S01]  /*4f540*/  LDL.LU R23, [R1+0x1290] ;  /* 0x0012900001177983 */ /* 0x000ee20000300800 */
[----:B------:R-:W-:-:S03]  /*4f550*/  MOV R117, R116 ;  /* 0x0000007400757202 */ /* 0x000fc60000000f00 */
[----:B------:R-:W3:Y:S01]  /*4f560*/  LDL.LU R109, [R1+0x1294] ;  /* 0x00129400016d7983 */ /* 0x000ee20000300800 */
[----:B-1----:R-:W-:-:S03]  /*4f570*/  IMAD.MOV.U32 R116, RZ, RZ, R108 ;  /* 0x000000ffff747224 */ /* 0x002fc600078e006c */
[----:B------:R-:W3:Y:S04]  /*4f580*/  LDL.LU R108, [R1+0x1298] ;  /* 0x00129800016c7983 */ /* 0x000ee80000300800 */
[----:B------:R1:W-:Y:S01]  /*4f590*/  LDGSTS.E [R5+0x4004], desc[UR8][R116.64], P0 ;  /* 0x0400400074057fae */ /* 0x0003e20008121848 */
[----:B--2---:R-:W-:-:S05]  /*4f5a0*/  IADD3 R113, P1, R113, R2, RZ ;  /* 0x0000000271717210 */ /* 0x004fca0007f3e0ff */
[----:B------:R-:W-:Y:S01]  /*4f5b0*/  STL [R1+0x1278], R113 ;  /* 0x0012787101007387 */ /* 0x000fe20000100800 */
[----:B-1----:R-:W-:Y:S01]  /*4f5c0*/  MOV R116, R113 ;  /* 0x0000007100747202 */ /* 0x002fe20000000f00 */
[----:B----4-:R-:W-:-:S04]  /*4f5d0*/  IMAD.X R114, R114, 0x1, R0, P1 ;  /* 0x0000000172727824 */ /* 0x010fc800008e0600 */
[----:B------:R-:W-:Y:S01]  /*4f5e0*/  IMAD.MOV.U32 R117, RZ, RZ, R114 ;  /* 0x000000ffff757224 */ /* 0x000fe200078e0072 */
[----:B------:R1:W-:Y:S01]  /*4f5f0*/  STL [R1+0x1274], R114 ;  /* 0x0012747201007387 */ /* 0x0003e20000100800 */
[----:B---3--:R-:W-:Y:S01]  /*4f600*/  IADD3 R22, P2, R22, R2, RZ ;  /* 0x0000000216167210 */ /* 0x008fe20007f5e0ff */
[----:B------:R-:W-:Y:S02]  /*4f610*/  UISETP.GT.AND UP1, UPT, UR16, 0x12, UPT ;  /* 0x000000121000788c */ /* 0x000fe4000bf24270 */
[----:B------:R2:W-:Y:S04]  /*4f620*/  LDGSTS.E [R5+0x8004], desc[UR8][R116.64], P0 ;  /* 0x0800400074057fae */ /* 0x0005e80008121848 */
[----:B-1----:R-:W3:Y:S04]  /*4f630*/  LDL.LU R114, [R1+0x129c] ;  /* 0x00129c0001727983 */ /* 0x002ee80000300800 */
[----:B------:R-:W4:Y:S01]  /*4f640*/  LDL.LU R113, [R1+0x12a0] ;  /* 0x0012a00001717983 */ /* 0x000f220000300800 */
[----:B------:R-:W-:Y:S01]  /*4f650*/  IMAD.X R112, R112, 0x1, R0, P2 ;  /* 0x0000000170707824 */ /* 0x000fe200010e0600 */
[----:B------:R-:W-:Y:S01]  /*4f660*/  USEL UR12, URZ, 0x4, !UP1 ;  /* 0x000000043f0c7887 */ /* 0x000fe2000c800000 */
[----:B--2---:R-:W-:Y:S01]  /*4f670*/  IMAD.MOV.U32 R116, RZ, RZ, R22 ;  /* 0x000000ffff747224 */ /* 0x004fe200078e0016 */
[----:B------:R-:W-:Y:S01]  /*4f680*/  STL [R1+0x1280], R22 ;  /* 0x0012801601007387 */ /* 0x000fe20000100800 */
[----:B------:R-:W-:Y:S01]  /*4f690*/  IMAD.MOV.U32 R117, RZ, RZ, R112 ;  /* 0x000000ffff757224 */ /* 0x000fe200078e0070 */
[----:B------:R-:W-:-:S02]  /*4f6a0*/  USEL UR12, UR12, URZ, !UP0 ;  /* 0x0000003f0c0c7287 */ /* 0x000fc4000c000000 */
[----:B------:R1:W-:Y:S04]  /*4f6b0*/  STL [R1+0x127c], R112 ;  /* 0x00127c7001007387 */ /* 0x0003e80000100800 */
[----:B------:R2:W-:Y:S01]  /*4f6c0*/  LDGSTS.E [R5+0xc004], desc[UR8][R116.64], P0 ;  /* 0x0c00400074057fae */ /* 0x0005e20008121848 */
[----:B------:R-:W-:Y:S02]  /*4f6d0*/  ISETP.NE.U32.AND P1, PT, RZ, UR12, PT ;  /* 0x0000000cff007c0c */ /* 0x000fe4000bf25070 */
[----:B------:R-:W-:-:S04]  /*4f6e0*/  IADD3 R111, P3, R111, R2, RZ ;  /* 0x000000026f6f7210 */ /* 0x000fc80007f7e0ff */
[----:B------:R-:W-:Y:S01]  /*4f6f0*/  IADD3.X R115, R115, R0, RZ, P3, !PT ;  /* 0x0000000073737210 */ /* 0x000fe20001ffe4ff */
[----:B------:R-:W-:Y:S01]  /*4f700*/  STL [R1+0x1288], R111 ;  /* 0x0012886f01007387 */ /* 0x000fe20000100800 */
[----:B--2---:R-:W-:-:S03]  /*4f710*/  MOV R116, R111 ;  /* 0x0000006f00747202 */ /* 0x004fc60000000f00 */
[----:B-1----:R-:W2:Y:S01]  /*4f720*/  LDL.LU R112, [R1+0x12a4] ;  /* 0x0012a40001707983 */ /* 0x002ea20000300800 */
[----:B------:R-:W-:-:S03]  /*4f730*/  IMAD.MOV.U32 R117, RZ, RZ, R115 ;  /* 0x000000ffff757224 */ /* 0x000fc600078e0073 */
[----:B------:R1:W-:Y:S04]  /*4f740*/  STL [R1+0x1284], R115 ;  /* 0x0012847301007387 */ /* 0x0003e80000100800 */
[----:B------:R-:W2:Y:S04]  /*4f750*/  LDL.LU R22, [R1+0x12a8] ;  /* 0x0012a80001167983 */ /* 0x000ea80000300800 */
[----:B------:R1:W-:Y:S04]  /*4f760*/  LDGSTS.E [R5+0x8], desc[UR8][R116.64], P1 ;  /* 0x0000800074057fae */ /* 0x0003e80008921848 */
[----:B-1----:R-:W2:Y:S04]  /*4f770*/  LDL.LU R115, [R1+0x12ac] ;  /* 0x0012ac0001737983 */ /* 0x002ea80000300800 */
[----:B------:R-:W2:Y:S01]  /*4f780*/  LDL.LU R111, [R1+0x12b0] ;  /* 0x0012b000016f7983 */ /* 0x000ea20000300800 */
[----:B------:R-:W-:-:S05]  /*4f790*/  IADD3 R23, P0, R23, R2, RZ ;  /* 0x0000000217177210 */ /* 0x000fca0007f1e0ff */
[----:B------:R-:W-:Y:S01]  /*4f7a0*/  IMAD.X R110, R110, 0x1, R0, P0 ;  /* 0x000000016e6e7824 */ /* 0x000fe200000e0600 */
[----:B------:R-:W-:Y:S01]  /*4f7b0*/  IADD3 R108, P2, R108, R2, RZ ;  /* 0x000000026c6c7210 */ /* 0x000fe20007f5e0ff */
[----:B------:R1:W-:Y:S01]  /*4f7c0*/  STL [R1+0x1290], R23 ;  /* 0x0012901701007387 */ /* 0x0003e20000100800 */
[----:B------:R-:W-:Y:S02]  /*4f7d0*/  IMAD.MOV.U32 R116, RZ, RZ, R23 ;  /* 0x000000ffff747224 */ /* 0x000fe400078e0017 */
[----:B------:R-:W-:Y:S01]  /*4f7e0*/  IADD3.X R109, R109, R0, RZ, P2, !PT ;  /* 0x000000006d6d7210 */ /* 0x000fe200017fe4ff */
[----:B------:R1:W-:Y:S04]  /*4f7f0*/  STL [R1+0x128c], R110 ;  /* 0x00128c6e01007387 */ /* 0x0003e80000100800 */
[----:B------:R-:W-:Y:S01]  /*4f800*/  STL [R1+0x1298], R108 ;  /* 0x0012986c01007387 */ /* 0x000fe20000100800 */
[----:B------:R-:W-:-:S03]  /*4f810*/  IMAD.MOV.U32 R117, RZ, RZ, R110 ;  /* 0x000000ffff757224 */ /* 0x000fc600078e006e */
[----:B-1----:R-:W2:Y:S04]  /*4f820*/  LDL.LU R23, [R1+0x12b8] ;  /* 0x0012b80001177983 */ /* 0x002ea80000300800 */
[----:B------:R1:W-:Y:S04]  /*4f830*/  STL [R1+0x1294], R109 ;  /* 0x0012946d01007387 */ /* 0x0003e80000100800 */
[----:B------:R-:W2:Y:S04]  /*4f840*/  LDL.LU R110, [R1+0x12b4] ;  /* 0x0012b400016e7983 */ /* 0x000ea80000300800 */
[----:B------:R-:W-:Y:S04]  /*4f850*/  LDGSTS.E [R5+0x4008], desc[UR8][R116.64], P1 ;  /* 0x0400800074057fae */ /* 0x000fe80008921848 */
[----:B------:R-:W-:Y:S04]  /*4f860*/  LDGSTS.E [R5+0x8008], desc[UR8][R108.64], P1 ;  /* 0x080080006c057fae */ /* 0x000fe80008921848 */
[----:B-1----:R-:W2:Y:S04]  /*4f870*/  LDL.LU R109, [R1+0x12bc] ;  /* 0x0012bc00016d7983 */ /* 0x002ea80000300800 */
[----:B------:R-:W2:Y:S01]  /*4f880*/  LDL.LU R108, [R1+0x12c0] ;  /* 0x0012c000016c7983 */ /* 0x000ea20000300800 */
[----:B----4-:R-:W-:-:S04]  /*4f890*/  IADD3 R113, P0, R113, R2, RZ ;  /* 0x0000000271717210 */ /* 0x010fc80007f1e0ff */
[----:B---3--:R-:W-:Y:S01]  /*4f8a0*/  IADD3.X R114, R114, R0, RZ, P0, !PT ;  /* 0x0000000072727210 */ /* 0x008fe200007fe4ff */
[----:B------:R-:W-:Y:S04]  /*4f8b0*/  STL [R1+0x12a0], R113 ;  /* 0x0012a07101007387 */ /* 0x000fe80000100800 */
[----:B------:R1:W-:Y:S01]  /*4f8c0*/  STL [R1+0x129c], R114 ;  /* 0x00129c7201007387 */ /* 0x0003e20000100800 */
[----:B------:R-:W-:-:S03]  /*4f8d0*/  IMAD.MOV.U32 R119, RZ, RZ, R114 ;  /* 0x000000ffff777224 */ /* 0x000fc600078e0072 */
[----:B------:R-:W3:Y:S04]  /*4f8e0*/  LDL.LU R116, [R1+0x1644] ;  /* 0x0016440001747983 */ /* 0x000ee80000300800 */
[----:B-1----:R-:W4:Y:S01]  /*4f8f0*/  LDL.LU R114, [R1+0x1648] ;  /* 0x0016480001727983 */ /* 0x002f220000300800 */
[----:B------:R-:W-:Y:S01]  /*4f900*/  UISETP.GT.AND UP1, UPT, UR16, 0x13, UPT ;  /* 0x000000131000788c */ /* 0x000fe2000bf24270 */
[----:B------:R-:W-:-:S03]  /*4f910*/  IMAD.MOV.U32 R118, RZ, RZ, R113 ;  /* 0x000000ffff767224 */ /* 0x000fc600078e0071 */
[----:B------:R-:W-:Y:S02]  /*4f920*/  USEL UR12, URZ, 0x4, !UP1 ;  /* 0x000000043f0c7887 */ /* 0x000fe4000c800000 */
[----:B------:R1:W-:Y:S02]  /*4f930*/  LDGSTS.E [R5+0xc008], desc[UR8][R118.64], P1 ;  /* 0x0c00800076057fae */ /* 0x0003e40008921848 */
[----:B------:R-:W-:-:S06]  /*4f940*/  USEL UR12, UR12, URZ, !UP0 ;  /* 0x0000003f0c0c7287 */ /* 0x000fcc000c000000 */
[----:B------:R-:W-:Y:S02]  /*4f950*/  ISETP.NE.U32.AND P0, PT, RZ, UR12, PT ;  /* 0x0000000cff007c0c */ /* 0x000fe4000bf05070 */
[----:B--2---:R-:W-:-:S04]  /*4f960*/  IADD3 R22, P1, R22, R2, RZ ;  /* 0x0000000216167210 */ /* 0x004fc80007f3e0ff */
[----:B------:R-:W-:Y:S01]  /*4f970*/  IADD3.X R112, R112, R0, RZ, P1, !PT ;  /* 0x0000000070707210 */ /* 0x000fe20000ffe4ff */
[----:B------:R2:W-:Y:S01]  /*4f980*/  STL [R1+0x12a8], R22 ;  /* 0x0012a81601007387 */ /* 0x0005e20000100800 */
[----:B------:R-:W-:-:S03]  /*4f990*/  IADD3 R111, P2, R111, R2, RZ ;  /* 0x000000026f6f7210 */ /* 0x000fc60007f5e0ff */
[----:B------:R2:W-:Y:S02]  /*4f9a0*/  STL [R1+0x12a4], R112 ;  /* 0x0012a47001007387 */ /* 0x0005e40000100800 */
[----:B------:R-:W-:Y:S02]  /*4f9b0*/  IMAD.X R115, R115, 0x1, R0, P2 ;  /* 0x0000000173737824 */ /* 0x000fe400010e0600 */
[----:B------:R2:W-:Y:S01]  /*4f9c0*/  STL [R1+0x12b0], R111 ;  /* 0x0012b06f01007387 */ /* 0x0005e20000100800 */
[----:B-1----:R-:W-:Y:S01]  /*4f9d0*/  IMAD.MOV.U32 R118, RZ, RZ, R22 ;  /* 0x000000ffff767224 */ /* 0x002fe200078e0016 */
[----:B------:R-:W-:Y:S02]  /*4f9e0*/  MOV R119, R112 ;  /* 0x0000007000777202 */ /* 0x000fe40000000f00 */
[----:B------:R-:W3:Y:S04]  /*4f9f0*/  LDL.LU R113, [R1+0x164c] ;  /* 0x00164c0001717983 */ /* 0x000ee80000300800 */
[----:B------:R-:W-:Y:S04]  /*4fa00*/  STL [R1+0x12ac], R115 ;  /* 0x0012ac7301007387 */ /* 0x000fe80000100800 */
[----:B--2---:R-:W2:Y:S04]  /*4fa10*/  LDL.LU R22, [R1+0x1650] ;  /* 0x0016500001167983 */ /* 0x004ea80000300800 */
[----:B------:R1:W-:Y:S04]  /*4fa20*/  LDGSTS.E [R5+0xc], desc[UR8][R118.64], P0 ;  /* 0x0000c00076057fae */ /* 0x0003e80008121848 */
[----:B------:R-:W2:Y:S01]  /*4fa30*/  LDL.LU R112, [R1+0x1654] ;  /* 0x0016540001707983 */ /* 0x000ea20000300800 */
[----:B-1----:R-:W-:-:S03]  /*4fa40*/  IMAD.MOV.U32 R118, RZ, RZ, R111 ;  /* 0x000000ffff767224 */ /* 0x002fc600078e006f */
[----:B------:R-:W2:Y:S01]  /*4fa50*/  LDL.LU R111, [R1+0x1658] ;  /* 0x00165800016f7983 */ /* 0x000ea20000300800 */
[----:B------:R-:W-:-:S05]  /*4fa60*/  IMAD.MOV.U32 R119, RZ, RZ, R115 ;  /* 0x000000ffff777224 */ /* 0x000fca00078e0073 */
[----:B------:R1:W-:Y:S01]  /*4fa70*/  LDGSTS.E [R5+0x400c], desc[UR8][R118.64], P0 ;  /* 0x0400c00076057fae */ /* 0x0003e20008121848 */
[----:B------:R-:W-:-:S04]  /*4fa80*/  IADD3 R23, P1, R23, R2, RZ ;  /* 0x0000000217177210 */ /* 0x000fc80007f3e0ff */
[----:B------:R-:W-:Y:S01]  /*4fa90*/  IADD3.X R110, R110, R0, RZ, P1, !PT ;  /* 0x000000006e6e7210 */ /* 0x000fe20000ffe4ff */
[----:B------:R-:W-:Y:S01]  /*4faa0*/  STL [R1+0x12b8], R23 ;  /* 0x0012b81701007387 */ /* 0x000fe20000100800 */
[----:B-1----:R-:W-:-:S03]  /*4fab0*/  IMAD.MOV.U32 R118, RZ, RZ, R23 ;  /* 0x000000ffff767224 */ /* 0x002fc600078e0017 */
[----:B------:R1:W-:Y:S01]  /*4fac0*/  STL [R1+0x12b4], R110 ;  /* 0x0012b46e01007387 */ /* 0x0003e20000100800 */
[----:B------:R-:W-:-:S05]  /*4fad0*/  IMAD.MOV.U32 R119, RZ, RZ, R110 ;  /* 0x000000ffff777224 */ /* 0x000fca00078e006e */
[----:B------:R1:W-:Y:S04]  /*4fae0*/  LDGSTS.E [R5+0x800c], desc[UR8][R118.64], P0 ;  /* 0x0800c00076057fae */ /* 0x0003e80008121848 */
[----:B-1----:R-:W2:Y:S04]  /*4faf0*/  LDL.LU R110, [R1+0x165c] ;  /* 0x00165c00016e7983 */ /* 0x002ea80000300800 */
[----:B------:R-:W2:Y:S01]  /*4fb00*/  LDL.LU R23, [R1+0x1660] ;  /* 0x0016600001177983 */ /* 0x000ea20000300800 */
[----:B------:R-:W-:-:S04]  /*4fb10*/  IADD3 R108, P2, R108, R2, RZ ;  /* 0x000000026c6c7210 */ /* 0x000fc80007f5e0ff */
[----:B------:R-:W-:Y:S01]  /*4fb20*/  IADD3.X R109, R109, R0, RZ, P2, !PT ;  /* 0x000000006d6d7210 */ /* 0x000fe200017fe4ff */
[----:B------:R-:W-:Y:S01]  /*4fb30*/  STL [R1+0x12c0], R108 ;  /* 0x0012c06c01007387 */ /* 0x000fe20000100800 */
[----:B------:R-:W-:Y:S02]  /*4fb40*/  IMAD.MOV.U32 R118, RZ, RZ, R108 ;  /* 0x000000ffff767224 */ /* 0x000fe400078e006c */
[----:B------:R-:W-:Y:S01]  /*4fb50*/  MOV R119, R109 ;  /* 0x0000006d00777202 */ /* 0x000fe20000000f00 */
[----:B------:R1:W-:Y:S01]  /*4fb60*/  STL [R1+0x12bc], R109 ;  /* 0x0012bc6d01007387 */ /* 0x0003e20000100800 */
[----:B----4-:R-:W-:Y:S01]  /*4fb70*/  IADD3 R114, P3, R114, R2, RZ ;  /* 0x0000000272727210 */ /* 0x010fe20007f7e0ff */
[----:B------:R-:W-:Y:S02]  /*4fb80*/  UISETP.GT.AND UP1, UPT, UR16, 0x30, UPT ;  /* 0x000000301000788c */ /* 0x000fe4000bf24270 */
[----:B------:R-:W-:Y:S02]  /*4fb90*/  LDGSTS.E [R5+0xc00c], desc[UR8][R118.64], P0 ;  /* 0x0c00c00076057fae */ /* 0x000fe40008121848 */
[----:B---3--:R-:W-:-:S02]  /*4fba0*/  IMAD.X R116, R116, 0x1, R0, P3 ;  /* 0x0000000174747824 */ /* 0x008fc400018e0600 */
[----:B------:R-:W-:Y:S04]  /*4fbb0*/  STL [R1+0x1648], R114 ;  /* 0x0016487201007387 */ /* 0x000fe80000100800 */
[----:B-1----:R-:W3:Y:S01]  /*4fbc0*/  LDL.LU R109, [R1+0x1664] ;  /* 0x00166400016d7983 */ /* 0x002ee20000300800 */
[----:B------:R-:W-:-:S03]  /*4fbd0*/  IMAD.MOV.U32 R117, RZ, RZ, R116 ;  /* 0x000000ffff757224 */ /* 0x000fc600078e0074 */
[----:B------:R1:W-:Y:S04]  /*4fbe0*/  STL [R1+0x1644], R116 ;  /* 0x0016447401007387 */ /* 0x0003e80000100800 */
[----:B------:R-:W4:Y:S04]  /*4fbf0*/  LDL.LU R108, [R1+0x1668] ;  /* 0x00166800016c7983 */ /* 0x000f280000300800 */
[----:B------:R-:W3:Y:S01]  /*4fc00*/  LDL.LU R115, [R1+0x166c] ;  /* 0x00166c0001737983 */ /* 0x000ee20000300800 */
[----:B-1----:R-:W-:-:S03]  /*4fc10*/  IMAD.MOV.U32 R116, RZ, RZ, R114 ;  /* 0x000000ffff747224 */ /* 0x002fc600078e0072 */
[----:B------:R-:W3:Y:S01]  /*4fc20*/  LDL.LU R114, [R1+0x1670] ;  /* 0x0016700001727983 */ /* 0x000ee20000300800 */
[----:B------:R-:W-:-:S04]  /*4fc30*/  USEL UR12, URZ, 0x4, !UP1 ;  /* 0x000000043f0c7887 */ /* 0x000fc8000c800000 */
[----:B------:R-:W-:-:S06]  /*4fc40*/  USEL UR12, UR12, URZ, !UP0 ;  /* 0x0000003f0c0c7287 */ /* 0x000fcc000c000000 */
[----:B------:R-:W-:-:S13]  /*4fc50*/  ISETP.NE.U32.AND P1, PT, RZ, UR12, PT ;  /* 0x0000000cff007c0c */ /* 0x000fda000bf25070 */
[----:B------:R1:W-:Y:S01]  /*4fc60*/  LDGSTS.E [R5+0x10000], desc[UR8][R116.64], P1 ;  /* 0x1000000074057fae */ /* 0x0003e20008921848 */
[----:B------:R-:W-:-:S04]  /*4fc70*/  UISETP.GT.AND UP1, UPT, UR16, 0x31, UPT ;  /* 0x000000311000788c */ /* 0x000fc8000bf24270 */
[----:B------:R-:W-:-:S04]  /*4fc80*/  USEL UR12, URZ, 0x4, !UP1 ;  /* 0x000000043f0c7887 */ /* 0x000fc8000c800000 */
[----:B------:R-:W-:Y:S01]  /*4fc90*/  USEL UR12, UR12, URZ, !UP0 ;  /* 0x0000003f0c0c7287 */ /* 0x000fe2000c000000 */
[----:B--2---:R-:W-:-:S04]  /*4fca0*/  IADD3 R22, P0, R22, R2, RZ ;  /* 0x0000000216167210 */ /* 0x004fc80007f1e0ff */
[----:B------:R-:W-:Y:S01]  /*4fcb0*/  IADD3.X R113, R113, R0, RZ, P0, !PT ;  /* 0x0000000071717210 */ /* 0x000fe200007fe4ff */
[----:B------:R2:W-:Y:S01]  /*4fcc0*/  STL [R1+0x1650], R22 ;  /* 0x0016501601007387 */ /* 0x0005e20000100800 */
[----:B-1----:R-:W-:-:S03]  /*4fcd0*/  IMAD.MOV.U32 R116, RZ, RZ, R22 ;  /* 0x000000ffff747224 */ /* 0x002fc600078e0016 */
[----:B------:R1:W-:Y:S01]  /*4fce0*/  STL [R1+0x164c], R113 ;  /* 0x00164c7101007387 */ /* 0x0003e20000100800 */
[----:B------:R-:W-:-:S05]  /*4fcf0*/  IADD3 R111, P2, R111, R2, RZ ;  /* 0x000000026f6f7210 */ /* 0x000fca0007f5e0ff */
[----:B------:R-:W-:Y:S01]  /*4fd00*/  IMAD.X R112, R112, 0x1, R0, P2 ;  /* 0x0000000170707824 */ /* 0x000fe200010e0600 */
[----:B------:R-:W-:Y:S01]  /*4fd10*/  STL [R1+0x1658], R111 ;  /* 0x0016586f01007387 */ /* 0x000fe20000100800 */
[----:B------:R-:W-:-:S03]  /*4fd20*/  MOV R117, R113 ;  /* 0x0000007100757202 */ /* 0x000fc60000000f00 */
[----:B--2---:R-:W2:Y:S04]  /*4fd30*/  LDL.LU R22, [R1+0x1678] ;  /* 0x0016780001167983 */ /* 0x004ea80000300800 */
[----:B------:R1:W-:Y:S04]  /*4fd40*/  STL [R1+0x1654], R112 ;  /* 0x0016547001007387 */ /* 0x0003e80000100800 */
[----:B-1----:R-:W2:Y:S04]  /*4fd50*/  LDL.LU R113, [R1+0x1674] ;  /* 0x0016740001717983 */ /* 0x002ea80000300800 */
[----:B------:R1:W-:Y:S02]  /*4fd60*/  LDGSTS.E [R5+0x14000], desc[UR8][R116.64], P1 ;  /* 0x1400000074057fae */ /* 0x0003e40008921848 */
[----:B-1----:R-:W-:-:S02]  /*4fd70*/  IMAD.MOV.U32 R116, RZ, RZ, R111 ;  /* 0x000000ffff747224 */ /* 0x002fc400078e006f */
[----:B------:R-:W-:Y:S02]  /*4fd80*/  IMAD.MOV.U32 R117, RZ, RZ, R112 ;  /* 0x000000ffff757224 */ /* 0x000fe400078e0070 */
[----:B------:R-:W2:Y:S04]  /*4fd90*/  LDL.LU R112, [R1+0x167c] ;  /* 0x00167c0001707983 */ /* 0x000ea80000300800 */
[----:B------:R-:W2:Y:S01]  /*4fda0*/  LDL.LU R111, [R1+0x1680] ;  /* 0x00168000016f7983 */ /* 0x000ea20000300800 */
[----:B------:R-:W-:-:S03]  /*4fdb0*/  IADD3 R23, P0, R23, R2, RZ ;  /* 0x0000000217177210 */ /* 0x000fc60007f1e0ff */
[----:B------:R1:W-:Y:S01]  /*4fdc0*/  LDGSTS.E [R5+0x18000], desc[UR8][R116.64], P1 ;  /* 0x1800000074057fae */ /* 0x0003e20008921848 */
[----:B------:R-:W-:-:S03]  /*4fdd0*/  IADD3.X R110, R110, R0, RZ, P0, !PT ;  /* 0x000000006e6e7210 */ /* 0x000fc600007fe4ff */
[----:B------:R-:W-:Y:S04]  /*4fde0*/  STL [R1+0x1660], R23 ;  /* 0x0016601701007387 */ /* 0x000fe80000100800 */
[----:B------:R1:W-:Y:S02]  /*4fdf0*/  STL [R1+0x165c], R110 ;  /* 0x00165c6e01007387 */ /* 0x0003e40000100800 */
[----:B-1----:R-:W-:Y:S02]  /*4fe00*/  IMAD.MOV.U32 R117, RZ, RZ, R110 ;  /* 0x000000ffff757224 */ /* 0x002fe400078e006e */
[----:B------:R-:W-:Y:S01]  /*4fe10*/  IMAD.MOV.U32 R116, RZ, RZ, R23 ;  /* 0x000000ffff747224 */ /* 0x000fe200078e0017 */
[----:B------:R-:W2:Y:S04]  /*4fe20*/  LDL.LU R110, [R1+0x1684] ;  /* 0x00168400016e7983 */ /* 0x000ea80000300800 */
[----:B------:R-:W2:Y:S01]  /*4fe30*/  LDL.LU R23, [R1+0x1688] ;  /* 0x0016880001177983 */ /* 0x000ea20000300800 */
[----:B------:R-:W-:-:S03]  /*4fe40*/  ISETP.NE.U32.AND P0, PT, RZ, UR12, PT ;  /* 0x0000000cff007c0c */ /* 0x000fc6000bf05070 */
[----:B------:R1:W-:Y:S01]  /*4fe50*/  LDGSTS.E [R5+0x1c000], desc[UR8][R116.64], P1 ;  /* 0x1c00000074057fae */ /* 0x0003e20008921848 */
[----:B----4-:R-:W-:-:S04]  /*4fe60*/  IADD3 R108, P1, R108, R2, RZ ;  /* 0x000000026c6c7210 */ /* 0x010fc80007f3e0ff */
[----:B---3--:R-:W-:Y:S02]  /*4fe70*/  IADD3.X R109, R109, R0, RZ, P1, !PT ;  /* 0x000000006d6d7210 */ /* 0x008fe40000ffe4ff */
[----:B------:R-:W-:Y:S01]  /*4fe80*/  IADD3 R114, P2, R114, R2, RZ ;  /* 0x0000000272727210 */ /* 0x000fe20007f5e0ff */
        /* <DEDUP_REMOVED lines=9> */
[----:B------:R-:W4:Y:S04]  /*4ff20*/  LDL.LU R108, [R1+0x1690] ;  /* 0x00169000016c7983 */ /* 0x000f280000300800 */
[----:B------:R-:W3:Y:S04]  /*4ff30*/  LDL.LU R117, [R1+0x1694] ;  /* 0x0016940001757983 */ /* 0x000ee80000300800 */
[----:B------:R-:W3:Y:S04]  /*4ff40*/  LDL.LU R116, [R1+0x1698] ;  /* 0x0016980001747983 */ /* 0x000ee80000300800 */
[----:B------:R-:W-:Y:S01]  /*4ff50*/  LDGSTS.E [R5+0x14004], desc[UR8][R114.64], P0 ;  /* 0x1400400072057fae */ /* 0x000fe20008121848 */
[----:B------:R-:W-:-:S04]  /*4ff60*/  UISETP.GT.AND UP1, UPT, UR16, 0x32, UPT ;  /* 0x000000321000788c */ /* 0x000fc8000bf24270 */
[----:B------:R-:W-:-:S04]  /*4ff70*/  USEL UR12, URZ, 0x4, !UP1 ;  /* 0x000000043f0c7887 */ /* 0x000fc8000c800000 */
[----:B------:R-:W-:Y:S01]  /*4ff80*/  USEL UR12, UR12, URZ, !UP0 ;  /* 0x0000003f0c0c7287 */ /* 0x000fe2000c000000 */
[----:B--2---:R-:W-:-:S05]  /*4ff90*/  IADD3 R22, P1, R22, R2, RZ ;  /* 0x0000000216167210 */ /* 0x004fca0007f3e0ff */
[----:B------:R-:W-:Y:S01]  /*4ffa0*/  IMAD.X R113, R113, 0x1, R0, P1 ;  /* 0x0000000171717824 */ /* 0x000fe200008e0600 */
[----:B------:R2:W-:Y:S01]  /*4ffb0*/  STL [R1+0x1678], R22 ;  /* 0x0016781601007387 */ /* 0x0005e20000100800 */
[----:B------:R-:W-:-:S03]  /*4ffc0*/  IMAD.MOV.U32 R118, RZ, RZ, R22 ;  /* 0x000000ffff767224 */ /* 0x000fc600078e0016 */
[----:B------:R2:W-:Y:S04]  /*4ffd0*/  STL [R1+0x1674], R113 ;  /* 0x0016747101007387 */ /* 0x0005e80000100800 */
[----:B-1----:R-:W3:Y:S04]  /*4ffe0*/  LDL.LU R115, [R1+0x169c] ;  /* 0x00169c0001737983 */ /* 0x002ee80000300800 */
[----:B--2---:R-:W2:Y:S01]  /*4fff0*/  LDL.LU R22, [R1+0x16a0] ;  /* 0x0016a00001167983 */ /* 0x004ea20000300800 */
[----:B------:R-:W-:-:S05]  /*50000*/  IADD3 R111, P2, R111, R2, RZ ;  /* 0x000000026f6f7210 */ /* 0x000fca0007f5e0ff */
[----:B------:R-:W-:Y:S01]  /*50010*/  IMAD.X R112, R112, 0x1, R0, P2 ;  /* 0x0000000170707824 */ /* 0x000fe200010e0600 */
[----:B------:R1:W-:Y:S01]  /*50020*/  STL [R1+0x1680], R111 ;  /* 0x0016806f01007387 */ /* 0x0003e20000100800 */
[----:B------:R-:W-:-:S03]  /*50030*/  MOV R119, R113 ;  /* 0x0000007100777202 */ /* 0x000fc60000000f00 */
[----:B------:R1:W-:Y:S04]  /*50040*/  STL [R1+0x167c], R112 ;  /* 0x00167c7001007387 */ /* 0x0003e80000100800 */
[----:B------:R1:W-:Y:S01]  /*50050*/  LDGSTS.E [R5+0x18004], desc[UR8][R118.64], P0 ;  /* 0x1800400076057fae */ /* 0x0003e20008121848 */
[----:B------:R-:W-:-:S05]  /*50060*/  IADD3 R23, P3, R23, R2, RZ ;  /* 0x0000000217177210 */ /* 0x000fca0007f7e0ff */
[----:B------:R-:W-:Y:S01]  /*50070*/  IMAD.X R110, R110, 0x1, R0, P3 ;  /* 0x000000016e6e7824 */ /* 0x000fe200018e0600 */
[----:B------:R-:W-:Y:S04]  /*50080*/  STL [R1+0x1688], R23 ;  /* 0x0016881701007387 */ /* 0x000fe80000100800 */
[----:B------:R-:W2:Y:S04]  /*50090*/  LDL.LU R114, [R1+0x16a4] ;  /* 0x0016a40001727983 */ /* 0x000ea80000300800 */
[----:B------:R1:W-:Y:S02]  /*500a0*/  STL [R1+0x1684], R110 ;  /* 0x0016846e01007387 */ /* 0x0003e40000100800 */
[----:B-1----:R-:W-:-:S02]  /*500b0*/  MOV R118, R111 ;  /* 0x0000006f00767202 */ /* 0x002fc40000000f00 */
[----:B------:R-:W2:Y:S01]  /*500c0*/  LDL.LU R113, [R1+0x16a8] ;  /* 0x0016a80001717983 */ /* 0x000ea20000300800 */
[----:B------:R-:W-:Y:S02]  /*500d0*/  IMAD.MOV.U32 R119, RZ, RZ, R112 ;  /* 0x000000ffff777224 */ /* 0x000fe400078e0070 */
[----:B------:R-:W-:Y:S01]  /*500e0*/  IMAD.MOV.U32 R111, RZ, RZ, R110 ;  /* 0x000000ffff6f7224 */ /* 0x000fe200078e006e */
[----:B------:R-:W2:Y:S01]  /*500f0*/  LDL.LU R112, [R1+0x16ac] ;  /* 0x0016ac0001707983 */ /* 0x000ea20000300800 */
[----:B------:R-:W-:-:S03]  /*50100*/  MOV R110, R23 ;  /* 0x00000017006e7202 */ /* 0x000fc60000000f00 */
[----:B------:R-:W2:Y:S01]  /*50110*/  LDL.LU R23, [R1+0x16b0] ;  /* 0x0016b00001177983 */ /* 0x000ea20000300800 */
[----:B------:R-:W-:-:S03]  /*50120*/  ISETP.NE.U32.AND P1, PT, RZ, UR12, PT ;  /* 0x0000000cff007c0c */ /* 0x000fc6000bf25070 */
[----:B------:R1:W-:Y:S10]  /*50130*/  LDGSTS.E [R5+0x1c004], desc[UR8][R118.64], P0 ;  /* 0x1c00400076057fae */ /* 0x0003f40008121848 */
[----:B------:R-:W-:Y:S01]  /*50140*/  LDGSTS.E [R5+0x10008], desc[UR8][R110.64], P1 ;  /* 0x100080006e057fae */ /* 0x000fe20008921848 */
[----:B----4-:R-:W-:-:S05]  /*50150*/  IADD3 R108, P0, R108, R2, RZ ;  /* 0x000000026c6c7210 */ /* 0x010fca0007f1e0ff */
[--C-:B---3--:R-:W-:Y:S01]  /*50160*/  IMAD.X R109, R109, 0x1, R0.reuse, P0 ;  /* 0x000000016d6d7824 */ /* 0x108fe200000e0600 */
[----:B------:R-:W-:Y:S01]  /*50170*/  IADD3 R116, P2, R116, R2, RZ ;  /* 0x0000000274747210 */ /* 0x000fe20007f5e0ff */
[----:B------:R-:W-:Y:S04]  /*50180*/  STL [R1+0x1690], R108 ;  /* 0x0016906c01007387 */ /* 0x000fe80000100800 */
[----:B------:R-:W-:Y:S01]  /*50190*/  IMAD.X R117, R117, 0x1, R0, P2 ;  /* 0x0000000175757824 */ /* 0x000fe200010e0600 */
[----:B------:R3:W-:Y:S04]  /*501a0*/  STL [R1+0x168c], R109 ;  /* 0x00168c6d01007387 */ /* 0x0007e80000100800 */
[----:B------:R4:W-:Y:S01]  /*501b0*/  STL [R1+0x1698], R116 ;  /* 0x0016987401007387 */ /* 0x0009e20000100800 */
[----:B-1----:R-:W-:-:S03]  /*501c0*/  IMAD.MOV.U32 R119, RZ, RZ, R109 ;  /* 0x000000ffff777224 */ /* 0x002fc600078e006d */
[----:B------:R-:W4:Y:S01]  /*501d0*/  LDL.LU R111, [R1+0x16b4] ;  /* 0x0016b400016f7983 */ /* 0x000f220000300800 */
[----:B------:R-:W-:-:S03]  /*501e0*/  MOV R118, R108 ;  /* 0x0000006c00767202 */ /* 0x000fc60000000f00 */
[----:B------:R1:W-:Y:S04]  /*501f0*/  STL [R1+0x1694], R117 ;  /* 0x0016947501007387 */ /* 0x0003e80000100800 */
[----:B------:R-:W4:Y:S04]  /*50200*/  LDL.LU R110, [R1+0x16b8] ;  /* 0x0016b800016e7983 */ /* 0x000f280000300800 */
[----:B---3--:R-:W3:Y:S04]  /*50210*/  LDL.LU R109, [R1+0x16bc] ;  /* 0x0016bc00016d7983 */ /* 0x008ee80000300800 */
[----:B------:R-:W3:Y:S01]  /*50220*/  LDL.LU R108, [R1+0x16c0] ;  /* 0x0016c000016c7983 */ /* 0x000ee20000300800 */
[----:B------:R-:W-:-:S03]  /*50230*/  UISETP.GT.AND UP1, UPT, UR16, 0x33, UPT ;  /* 0x000000331000788c */ /* 0x000fc6000bf24270 */
[----:B------:R-:W-:Y:S01]  /*50240*/  LDGSTS.E [R5+0x14008], desc[UR8][R118.64], P1 ;  /* 0x1400800076057fae */ /* 0x000fe20008921848 */
[----:B------:R-:W-:-:S03]  /*50250*/  USEL UR12, URZ, 0x4, !UP1 ;  /* 0x000000043f0c7887 */ /* 0x000fc6000c800000 */
[----:B------:R4:W-:Y:S01]  /*50260*/  LDGSTS.E [R5+0x18008], desc[UR8][R116.64], P1 ;  /* 0x1800800074057fae */ /* 0x0009e20008921848 */
[----:B------:R-:W-:Y:S01]  /*50270*/  USEL UR12, UR12, URZ, !UP0 ;  /* 0x0000003f0c0c7287 */ /* 0x000fe2000c000000 */
[----:B--2---:R-:W-:-:S05]  /*50280*/  IADD3 R22, P0, R22, R2, RZ ;  /* 0x0000000216167210 */ /* 0x004fca0007f1e0ff */
[----:B------:R-:W-:Y:S01]  /*50290*/  IMAD.X R115, R115, 0x1, R0, P0 ;  /* 0x0000000173737824 */ /* 0x000fe200000e0600 */
[----:B------:R-:W-:Y:S01]  /*502a0*/  STL [R1+0x16a0], R22 ;  /* 0x0016a01601007387 */ /* 0x000fe20000100800 */
[----:B----4-:R-:W-:Y:S02]  /*502b0*/  MOV R116, R22 ;  /* 0x0000001600747202 */ /* 0x010fe40000000f00 */
[----:B-1----:R-:W-:Y:S01]  /*502c0*/  IMAD.MOV.U32 R117, RZ, RZ, R115 ;  /* 0x000000ffff757224 */ /* 0x002fe200078e0073 */
[----:B------:R1:W-:Y:S01]  /*502d0*/  STL [R1+0x169c], R115 ;  /* 0x00169c7301007387 */ /* 0x0003e20000100800 */
[----:B------:R-:W-:-:S03]  /*502e0*/  ISETP.NE.U32.AND P0, PT, RZ, UR12, PT ;  /* 0x0000000cff007c0c */ /* 0x000fc6000bf05070 */
[----:B------:R2:W-:Y:S04]  /*502f0*/  LDGSTS.E [R5+0x1c008], desc[UR8][R116.64], P1 ;  /* 0x1c00800074057fae */ /* 0x0005e80008921848 */
[----:B-1----:R-:W4:Y:S04]  /*50300*/  LDL.LU R115, [R1+0x12c4] ;  /* 0x0012c40001737983 */ /* 0x002f280000300800 */
[----:B------:R-:W4:Y:S01]  /*50310*/  LDL.LU R22, [R1+0x12c8] ;  /* 0x0012c80001167983 */ /* 0x000f220000300800 */
[----:B------:R-:W-:-:S05]  /*50320*/  IADD3 R113, P1, R113, R2, RZ ;  /* 0x0000000271717210 */ /* 0x000fca0007f3e0ff */
[----:B------:R-:W-:Y:S01]  /*50330*/  IMAD.X R114, R114, 0x1, R0, P1 ;  /* 0x0000000172727824 */ /* 0x000fe200008e0600 */
[----:B------:R-:W-:Y:S01]  /*50340*/  IADD3 R23, P2, R23, R2, RZ ;  /* 0x0000000217177210 */ /* 0x000fe20007f5e0ff */
[----:B------:R1:W-:Y:S01]  /*50350*/  STL [R1+0x16a8], R113 ;  /* 0x0016a87101007387 */ /* 0x0003e20000100800 */
[----:B--2---:R-:W-:Y:S02]  /*50360*/  IMAD.MOV.U32 R116, RZ, RZ, R113 ;  /* 0x000000ffff747224 */ /* 0x004fe400078e0071 */
[----:B------:R-:W-:Y:S01]  /*50370*/  IADD3.X R112, R112, R0, RZ, P2, !PT ;  /* 0x0000000070707210 */ /* 0x000fe200017fe4ff */
[----:B------:R2:W-:Y:S01]  /*50380*/  STL [R1+0x16a4], R114 ;  /* 0x0016a47201007387 */ /* 0x0005e20000100800 */
[----:B------:R-:W-:-:S03]  /*50390*/  IMAD.MOV.U32 R117, RZ, RZ, R114 ;  /* 0x000000ffff757224 */ /* 0x000fc600078e0072 */
        /* <DEDUP_REMOVED lines=8> */
[----:B------:R-:W2:Y:S04]  /*50420*/  LDL.LU R23, [R1+0x12d8] ;  /* 0x0012d80001177983 */ /* 0x000ea80000300800 */
[----:B------:R1:W-:Y:S01]  /*50430*/  LDGSTS.E [R5+0x1400c], desc[UR8][R116.64], P0 ;  /* 0x1400c00074057fae */ /* 0x0003e20008121848 */
[----:B------:R-:W-:-:S05]  /*50440*/  IADD3 R110, P1, R110, R2, RZ ;  /* 0x000000026e6e7210 */ /* 0x000fca0007f3e0ff */
[----:B------:R-:W-:Y:S01]  /*50450*/  IMAD.X R111, R111, 0x1, R0, P1 ;  /* 0x000000016f6f7824 */ /* 0x000fe200008e0600 */
[----:B---3--:R-:W-:Y:S01]  /*50460*/  IADD3 R108, P2, R108, R2, RZ ;  /* 0x000000026c6c7210 */ /* 0x008fe20007f5e0ff */
[----:B------:R3:W-:Y:S03]  /*50470*/  STL [R1+0x16b8], R110 ;  /* 0x0016b86e01007387 */ /* 0x0007e60000100800 */
[----:B------:R-:W-:Y:S01]  /*50480*/  IADD3.X R109, R109, R0, RZ, P2, !PT ;  /* 0x000000006d6d7210 */ /* 0x000fe200017fe4ff */
[----:B------:R1:W-:Y:S04]  /*50490*/  STL [R1+0x16b4], R111 ;  /* 0x0016b46f01007387 */ /* 0x0003e80000100800 */
[----:B------:R-:W-:Y:S04]  /*504a0*/  STL [R1+0x16c0], R108 ;  /* 0x0016c06c01007387 */ /* 0x000fe80000100800 */
[----:B------:R-:W-:Y:S04]  /*504b0*/  LDGSTS.E [R5+0x1800c], desc[UR8][R110.64], P0 ;  /* 0x1800c0006e057fae */ /* 0x000fe80008121848 */
[----:B------:R1:W-:Y:S01]  /*504c0*/  STL [R1+0x16bc], R109 ;  /* 0x0016bc6d01007387 */ /* 0x0003e20000100800 */
[----:B------:R-:W1:Y:S03]  /*504d0*/  S2R R153, SR_TID.X ;  /* 0x0000000000997919 */ /* 0x000e660000002100 */
[----:B---3--:R-:W3:Y:S04]  /*504e0*/  LDL.LU R110, [R1+0x12e0] ;  /* 0x0012e000016e7983 */ /* 0x008ee80000300800 */
[----:B-1----:R-:W3:Y:S01]  /*504f0*/  LDL.LU R111, [R1+0x12dc] ;  /* 0x0012dc00016f7983 */ /* 0x002ee20000300800 */
[----:B------:R-:W-:-:S03]  /*50500*/  UISETP.GT.AND UP1, UPT, UR16, 0x14, UPT ;  /* 0x000000141000788c */ /* 0x000fc6000bf24270 */
[----:B------:R1:W-:Y:S01]  /*50510*/  LDGSTS.E [R5+0x1c00c], desc[UR8][R108.64], P0 ;  /* 0x1c00c0006c057fae */ /* 0x0003e20008121848 */
[----:B------:R-:W-:Y:S01]  /*50520*/  USEL UR12, URZ, 0x4, !UP1 ;  /* 0x000000043f0c7887 */ /* 0x000fe2000c800000 */
[C---:B------:R-:W-:Y:S01]  /*50530*/  IMAD.SHL.U32 R152, R153.reuse, 0x10, RZ ;  /* 0x0000001099987824 */ /* 0x040fe200078e00ff */
[----:B------:R-:W-:Y:S01]  /*50540*/  LOP3.LUT R153, R153, 0x7f, RZ, 0xc0, !PT ;  /* 0x0000007f99997812 */ /* 0x000fe200078ec0ff */
[----:B------:R-:W3:Y:S03]  /*50550*/  LDL.LU R109, [R1+0x12e4] ;  /* 0x0012e400016d7983 */ /* 0x000ee60000300800 */
[----:B------:R-:W-:Y:S01]  /*50560*/  LOP3.LUT R116, R152, 0x70, RZ, 0xc0, !PT ;  /* 0x0000007098747812 */ /* 0x000fe200078ec0ff */
[----:B------:R-:W3:Y:S04]  /*50570*/  LDL.LU R108, [R1+0x12e8] ;  /* 0x0012e800016c7983 */ /* 0x000ee80000300800 */
[----:B------:R-:W-:-:S05]  /*50580*/  IMAD R116, R153, 0x80, R116 ;  /* 0x0000008099747824 */ /* 0x000fca00078e0274 */
[----:B------:R-:W-:Y:S01]  /*50590*/  LOP3.LUT R116, R116, 0x50, RZ, 0x3c, !PT ;  /* 0x0000005074747812 */ /* 0x000fe200078e3cff */
[----:B------:R-:W-:-:S04]  /*505a0*/  USEL UR12, UR12, URZ, !UP0 ;  /* 0x0000003f0c0c7287 */ /* 0x000fc8000c000000 */
[----:B-1----:R-:W-:Y:S02]  /*505b0*/  VIADD R5, R116, UR17 ;  /* 0x0000001174057c36 */ /* 0x002fe40008000000 */
[----:B------:R-:W-:Y:S02]  /*505c0*/  ISETP.NE.U32.AND P0, PT, RZ, UR12, PT ;  /* 0x0000000cff007c0c */ /* 0x000fe4000bf05070 */
[----:B----4-:R-:W-:-:S04]  /*505d0*/  IADD3 R22, P1, R22, R2, RZ ;  /* 0x0000000216167210 */ /* 0x010fc80007f3e0ff */
[----:B------:R-:W-:Y:S01]  /*505e0*/  IADD3.X R115, R115, R0, RZ, P1, !PT ;  /* 0x0000000073737210 */ /* 0x000fe20000ffe4ff */
[----:B------:R1:W-:Y:S01]  /*505f0*/  STL [R1+0x12c8], R22 ;  /* 0x0012c81601007387 */ /* 0x0003e20000100800 */
[----:B------:R-:W-:-:S03]  /*50600*/  IMAD.MOV.U32 R118, RZ, RZ, R22 ;  /* 0x000000ffff767224 */ /* 0x000fc600078e0016 */
[----:B------:R4:W-:Y:S04]  /*50610*/  STL [R1+0x12c4], R115 ;  /* 0x0012c47301007387 */ /* 0x0009e80000100800 */
[----:B------:R-:W3:Y:S04]  /*50620*/  LDL.LU R116, [R1+0x12ec] ;  /* 0x0012ec0001747983 */ /* 0x000ee80000300800 */
[----:B-1----:R-:W3:Y:S01]  /*50630*/  LDL.LU R22, [R1+0x12f0] ;  /* 0x0012f00001167983 */ /* 0x002ee20000300800 */
[----:B------:R-:W-:-:S05]  /*50640*/  MOV R119, R115 ;  /* 0x0000007300777202 */ /* 0x000fca0000000f00 */
[----:B------:R1:W-:Y:S01]  /*50650*/  LDGSTS.E [R5], desc[UR8][R118.64], P0 ;  /* 0x0000000076057fae */ /* 0x0003e20008121848 */
[----:B------:R-:W-:-:S05]  /*50660*/  IADD3 R113, P1, R113, R2, RZ ;  /* 0x0000000271717210 */ /* 0x000fca0007f3e0ff */
[----:B------:R-:W-:Y:S01]  /*50670*/  STL [R1+0x12d0], R113 ;  /* 0x0012d07101007387 */ /* 0x000fe20000100800 */
[----:B--2---:R-:W-:-:S05]  /*50680*/  IMAD.X R114, R114, 0x1, R0, P1 ;  /* 0x0000000172727824 */ /* 0x004fca00008e0600 */
[----:B------:R2:W-:Y:S01]  /*50690*/  STL [R1+0x12cc], R114 ;  /* 0x0012cc7201007387 */ /* 0x0005e20000100800 */
[----:B----4-:R-:W-:Y:S02]  /*506a0*/  MOV R115, R114 ;  /* 0x0000007200737202 */ /* 0x010fe40000000f00 */
[----:B------:R-:W-:Y:S01]  /*506b0*/  IADD3 R23, P2, R23, R2, RZ ;  /* 0x0000000217177210 */ /* 0x000fe20007f5e0ff */
[----:B--2---:R-:W-:-:S04]  /*506c0*/  IMAD.MOV.U32 R114, RZ, RZ, R113 ;  /* 0x000000ffff727224 */ /* 0x004fc800078e0071 */
[----:B------:R-:W-:Y:S01]  /*506d0*/  IMAD.X R112, R112, 0x1, R0, P2 ;  /* 0x0000000170707824 */ /* 0x000fe200010e0600 */
[----:B------:R-:W-:Y:S04]  /*506e0*/  STL [R1+0x12d8], R23 ;  /* 0x0012d81701007387 */ /* 0x000fe80000100800 */
[----:B------:R-:W2:Y:S04]  /*506f0*/  LDL.LU R113, [R1+0x12f8] ;  /* 0x0012f80001717983 */ /* 0x000ea80000300800 */
[----:B------:R4:W-:Y:S04]  /*50700*/  STL [R1+0x12d4], R112 ;  /* 0x0012d47001007387 */ /* 0x0009e80000100800 */
[----:B------:R-:W-:Y:S01]  /*50710*/  LDGSTS.E [R5+0x4000], desc[UR8][R114.64], P0 ;  /* 0x0400000072057fae */ /* 0x000fe20008121848 */
[----:B-1----:R-:W-:-:S03]  /*50720*/  IMAD.MOV.U32 R118, RZ, RZ, R23 ;  /* 0x000000ffff767224 */ /* 0x002fc600078e0017 */
[----:B------:R-:W2:Y:S01]  /*50730*/  LDL.LU R114, [R1+0x12f4] ;  /* 0x0012f40001727983 */ /* 0x000ea20000300800 */
[----:B------:R-:W-:-:S03]  /*50740*/  MOV R119, R112 ;  /* 0x0000007000777202 */ /* 0x000fc60000000f00 */
[----:B----4-:R-:W4:Y:S04]  /*50750*/  LDL.LU R112, [R1+0x12fc] ;  /* 0x0012fc0001707983 */ /* 0x010f280000300800 */
[----:B------:R-:W4:Y:S04]  /*50760*/  LDL.LU R23, [R1+0x1300] ;  /* 0x0013000001177983 */ /* 0x000f280000300800 */
[----:B------:R-:W4:Y:S04]  /*50770*/  LDL.LU R115, [R1+0x1304] ;  /* 0x0013040001737983 */ /* 0x000f280000300800 */
[----:B------:R1:W-:Y:S01]  /*50780*/  LDGSTS.E [R5+0x8000], desc[UR8][R118.64], P0 ;  /* 0x0800000076057fae */ /* 0x0003e20008121848 */
[----:B---3--:R-:W-:-:S05]  /*50790*/  IADD3 R110, P1, R110, R2, RZ ;  /* 0x000000026e6e7210 */ /* 0x008fca0007f3e0ff */
[----:B------:R-:W-:Y:S01]  /*507a0*/  IMAD.X R111, R111, 0x1, R0, P1 ;  /* 0x000000016f6f7824 */ /* 0x000fe200008e0600 */
[----:B------:R-:W-:Y:S04]  /*507b0*/  STL [R1+0x12e0], R110 ;  /* 0x0012e06e01007387 */ /* 0x000fe80000100800 */
[----:B------:R3:W-:Y:S01]  /*507c0*/  STL [R1+0x12dc], R111 ;  /* 0x0012dc6f01007387 */ /* 0x0007e20000100800 */
[----:B-1----:R-:W-:-:S03]  /*507d0*/  MOV R119, R111 ;  /* 0x0000006f00777202 */ /* 0x002fc60000000f00 */
[----:B---3--:R-:W3:Y:S01]  /*507e0*/  LDL.LU R111, [R1+0x1308] ;  /* 0x00130800016f7983 */ /* 0x008ee20000300800 */
[----:B------:R-:W-:Y:S01]  /*507f0*/  UISETP.GT.AND UP1, UPT, UR16, 0x15, UPT ;  /* 0x000000151000788c */ /* 0x000fe2000bf24270 */
[----:B------:R-:W-:-:S03]  /*50800*/  IMAD.MOV.U32 R118, RZ, RZ, R110 ;  /* 0x000000ffff767224 */ /* 0x000fc600078e006e */
[----:B------:R-:W-:Y:S02]  /*50810*/  USEL UR12, URZ, 0x4, !UP1 ;  /* 0x000000043f0c7887 */ /* 0x000fe4000c800000 */
[----:B------:R1:W-:Y:S01]  /*50820*/  LDGSTS.E [R5+0xc000], desc[UR8][R118.64], P0 ;  /* 0x0c00000076057fae */ /* 0x0003e20008121848 */
[----:B------:R-:W-:Y:S01]  /*50830*/  IADD3 R108, P1, R108, R2, RZ ;  /* 0x000000026c6c7210 */ /* 0x000fe20007f3e0ff */
[----:B------:R-:W-:-:S04]  /*50840*/  USEL UR12, UR12, URZ, !UP0 ;  /* 0x0000003f0c0c7287 */ /* 0x000fc8000c000000 */
[----:B------:R-:W-:Y:S01]  /*50850*/  IMAD.X R109, R109, 0x1, R0, P1 ;  /* 0x000000016d6d7824 */ /* 0x000fe200008e0600 */
[----:B------:R-:W-:Y:S04]  /*50860*/  STL [R1+0x12e8], R108 ;  /* 0x0012e86c01007387 */ /* 0x000fe80000100800 */
[----:B------:R1:W-:Y:S02]  /*50870*/  STL [R1+0x12e4], R109 ;  /* 0x0012e46d01007387 */ /* 0x0003e40000100800 */
[----:B-1----:R-:W-:Y:S01]  /*50880*/  IMAD.MOV.U32 R119, RZ, RZ, R109 ;  /* 0x000000ffff777224 */ /* 0x002fe200078e006d */
[----:B------:R-:W-:Y:S02]  /*50890*/  ISETP.NE.U32.AND P0, PT, RZ, UR12, PT ;  /* 0x0000000cff007c0c */ /* 0x000fe4000bf05070 */
[----:B------:R-:W-:-:S11]  /*508a0*/  MOV R118, R108 ;  /* 0x0000006c00767202 */ /* 0x000fd60000000f00 */
[----:B------:R-:W-:Y:S01]  /*508b0*/  LDGSTS.E [R5+0x4], desc[UR8][R118.64], P0 ;  /* 0x0000400076057fae */ /* 0x000fe20008121848 */
[----:B------:R-:W-:-:S05]  /*508c0*/  IADD3 R22, P2, R22, R2, RZ ;  /* 0x0000000216167210 */ /* 0x000fca0007f5e0ff */
[----:B------:R-:W-:Y:S01]  /*508d0*/  IMAD.X R116, R116, 0x1, R0, P2 ;  /* 0x0000000174747824 */ /* 0x000fe200010e0600 */
[----:B------:R-:W-:Y:S04]  /*508e0*/  STL [R1+0x12f0], R22 ;  /* 0x0012f01601007387 */ /* 0x000fe80000100800 */
[----:B------:R-:W3:Y:S04]  /*508f0*/  LDL.LU R110, [R1+0x130c] ;  /* 0x00130c00016e7983 */ /* 0x000ee80000300800 */
[----:B------:R1:W-:Y:S04]  /*50900*/  STL [R1+0x12ec], R116 ;  /* 0x0012ec7401007387 */ /* 0x0003e80000100800 */
[----:B------:R-:W3:Y:S01]  /*50910*/  LDL.LU R109, [R1+0x1310] ;  /* 0x00131000016d7983 */ /* 0x000ee20000300800 */
[----:B------:R-:W-:-:S03]  /*50920*/  IMAD.MOV.U32 R117, RZ, RZ, R116 ;  /* 0x000000ffff757224 */ /* 0x000fc600078e0074 */
[----:B------:R-:W3:Y:S01]  /*50930*/  LDL.LU R108, [R1+0x1314] ;  /* 0x00131400016c7983 */ /* 0x000ee20000300800 */
[----:B-1----:R-:W-:-:S03]  /*50940*/  MOV R116, R22 ;  /* 0x0000001600747202 */ /* 0x002fc60000000f00 */
[----:B------:R-:W3:Y:S04]  /*50950*/  LDL.LU R22, [R1+0x1318] ;  /* 0x0013180001167983 */ /* 0x000ee80000300800 */
[----:B------:R1:W-:Y:S01]  /*50960*/  LDGSTS.E [R5+0x4004], desc[UR8][R116.64], P0 ;  /* 0x0400400074057fae */ /* 0x0003e20008121848 */
[----:B--2---:R-:W-:-:S05]  /*50970*/  IADD3 R113, P1, R113, R2, RZ ;  /* 0x0000000271717210 */ /* 0x004fca0007f3e0ff */
[----:B------:R-:W-:Y:S01]  /*50980*/  STL [R1+0x12f8], R113 ;  /* 0x0012f87101007387 */ /* 0x000fe20000100800 */
[----:B-1----:R-:W-:Y:S02]  /*50990*/  IMAD.MOV.U32 R116, RZ, RZ, R113 ;  /* 0x000000ffff747224 */ /* 0x002fe400078e0071 */
[----:B------:R-:W-:-:S05]  /*509a0*/  IMAD.X R114, R114, 0x1, R0, P1 ;  /* 0x0000000172727824 */ /* 0x000fca00008e0600 */
[----:B------:R1:W-:Y:S01]  /*509b0*/  STL [R1+0x12f4], R114 ;  /* 0x0012f47201007387 */ /* 0x0003e20000100800 */
[----:B------:R-:W-:Y:S02]  /*509c0*/  MOV R117, R114 ;  /* 0x0000007200757202 */ /* 0x000fe40000000f00 */
[----:B----4-:R-:W-:-:S03]  /*509d0*/  IADD3 R23, P2, R23, R2, RZ ;  /* 0x0000000217177210 */ /* 0x010fc60007f5e0ff */
[----:B------:R2:W-:Y:S04]  /*509e0*/  LDGSTS.E [R5+0x8004], desc[UR8][R116.64], P0 ;  /* 0x0800400074057fae */ /* 0x0005e80008121848 */
[----:B-1----:R-:W4:Y:S04]  /*509f0*/  LDL.LU R114, [R1+0x131c] ;  /* 0x00131c0001727983 */ /* 0x002f280000300800 */
[----:B------:R-:W4:Y:S01]  /*50a00*/  LDL.LU R113, [R1+0x1320] ;  /* 0x0013200001717983 */ /* 0x000f220000300800 */
[----:B------:R-:W-:-:S03]  /*50a10*/  IMAD.X R112, R112, 0x1, R0, P2 ;  /* 0x0000000170707824 */ /* 0x000fc600010e0600 */
[----:B------:R-:W-:Y:S01]  /*50a20*/  STL [R1+0x1300], R23 ;  /* 0x0013001701007387 */ /* 0x000fe20000100800 */
[----:B--2---:R-:W-:Y:S01]  /*50a30*/  MOV R116, R23 ;  /* 0x0000001700747202 */ /* 0x004fe20000000f00 */
[----:B------:R-:W-:Y:S02]  /*50a40*/  IMAD.MOV.U32 R117, RZ, RZ, R112 ;  /* 0x000000ffff757224 */ /* 0x000fe400078e0070 */
[----:B------:R1:W-:Y:S04]  /*50a50*/  STL [R1+0x12fc], R112 ;  /* 0x0012fc7001007387 */ /* 0x0003e80000100800 */
[----:B------:R2:W-:Y:S01]  /*50a60*/  LDGSTS.E [R5+0xc004], desc[UR8][R116.64], P0 ;  /* 0x0c00400074057fae */ /* 0x0005e20008121848 */
[----:B---3--:R-:W-:-:S05]  /*50a70*/  IADD3 R111, P3, R111, R2, RZ ;  /* 0x000000026f6f7210 */ /* 0x008fca0007f7e0ff */
[----:B------:R-:W-:Y:S01]  /*50a80*/  IMAD.X R115, R115, 0x1, R0, P3 ;  /* 0x0000000173737824 */ /* 0x000fe200018e0600 */
[----:B------:R-:W-:Y:S04]  /*50a90*/  STL [R1+0x1308], R111 ;  /* 0x0013086f01007387 */ /* 0x000fe80000100800 */
[----:B-1----:R-:W3:Y:S01]  /*50aa0*/  LDL.LU R112, [R1+0x1324] ;  /* 0x0013240001707983 */ /* 0x002ee20000300800 */
[----:B--2---:R-:W-:-:S03]  /*50ab0*/  MOV R117, R115 ;  /* 0x0000007300757202 */ /* 0x004fc60000000f00 */
[----:B------:R1:W-:Y:S01]  /*50ac0*/  STL [R1+0x1304], R115 ;  /* 0x0013047301007387 */ /* 0x0003e20000100800 */
[----:B------:R-:W-:-:S03]  /*50ad0*/  IMAD.MOV.U32 R116, RZ, RZ, R111 ;  /* 0x000000ffff747224 */ /* 0x000fc600078e006f */
[----:B------:R-:W2:Y:S04]  /*50ae0*/  LDL.LU R23, [R1+0x1328] ;  /* 0x0013280001177983 */ /* 0x000ea80000300800 */
[----:B-1----:R-:W3:Y:S04]  /*50af0*/  LDL.LU R115, [R1+0x132c] ;  /* 0x00132c0001737983 */ /* 0x002ee80000300800 */
[----:B------:R-:W3:Y:S01]  /*50b00*/  LDL.LU R111, [R1+0x1330] ;  /* 0x00133000016f7983 */ /* 0x000ee20000300800 */
        /* <DEDUP_REMOVED lines=9> */
[--C-:B------:R-:W-:Y:S01]  /*50ba0*/  IMAD.X R110, R110, 0x1, R0.reuse, P0 ;  /* 0x000000016e6e7824 */ /* 0x100fe200000e0600 */
[----:B------:R-:W-:Y:S01]  /*50bb0*/  IADD3 R22, P2, R22, R2, RZ ;  /* 0x0000000216167210 */ /* 0x000fe20007f5e0ff */
[----:B------:R1:W-:Y:S02]  /*50bc0*/  STL [R1+0x1310], R109 ;  /* 0x0013106d01007387 */ /* 0x0003e40000100800 */
[----:B-1----:R-:W-:Y:S02]  /*50bd0*/  MOV R116, R109 ;  /* 0x0000006d00747202 */ /* 0x002fe40000000f00 */
[----:B------:R1:W-:Y:S01]  /*50be0*/  STL [R1+0x130c], R110 ;  /* 0x00130c6e01007387 */ /* 0x0003e20000100800 */
[----:B------:R-:W-:-:S03]  /*50bf0*/  IMAD.X R108, R108, 0x1, R0, P2 ;  /* 0x000000016c6c7824 */ /* 0x000fc600010e0600 */
[----:B------:R-:W-:Y:S04]  /*50c00*/  STL [R1+0x1318], R22 ;  /* 0x0013181601007387 */ /* 0x000fe80000100800 */
[----:B------:R-:W3:Y:S01]  /*50c10*/  LDL.LU R109, [R1+0x1338] ;  /* 0x00133800016d7983 */ /* 0x000ee20000300800 */
[----:B------:R-:W-:-:S03]  /*50c20*/  IMAD.MOV.U32 R117, RZ, RZ, R110 ;  /* 0x000000ffff757224 */ /* 0x000fc600078e006e */
[----:B------:R1:W-:Y:S04]  /*50c30*/  STL [R1+0x1314], R108 ;  /* 0x0013146c01007387 */ /* 0x0003e80000100800 */
[----:B-1----:R-:W3:Y:S04]  /*50c40*/  LDL.LU R110, [R1+0x1334] ;  /* 0x00133400016e7983 */ /* 0x002ee80000300800 */
[----:B------:R1:W-:Y:S02]  /*50c50*/  LDGSTS.E [R5+0x4008], desc[UR8][R116.64], P1 ;  /* 0x0400800074057fae */ /* 0x0003e40008921848 */
[----:B-1----:R-:W-:Y:S01]  /*50c60*/  IMAD.MOV.U32 R116, RZ, RZ, R22 ;  /* 0x000000ffff747224 */ /* 0x002fe200078e0016 */
[----:B------:R-:W-:-:S02]  /*50c70*/  MOV R117, R108 ;  /* 0x0000006c00757202 */ /* 0x000fc40000000f00 */
[----:B------:R-:W3:Y:S04]  /*50c80*/  LDL.LU R108, [R1+0x133c] ;  /* 0x00133c00016c7983 */ /* 0x000ee80000300800 */
[----:B------:R-:W3:Y:S04]  /*50c90*/  LDL.LU R22, [R1+0x1340] ;  /* 0x0013400001167983 */ /* 0x000ee80000300800 */
[----:B------:R-:W-:Y:S01]  /*50ca0*/  LDGSTS.E [R5+0x8008], desc[UR8][R116.64], P1 ;  /* 0x0800800074057fae */ /* 0x000fe20008921848 */
[----:B----4-:R-:W-:-:S05]  /*50cb0*/  IADD3 R113, P0, R113, R2, RZ ;  /* 0x0000000271717210 */ /* 0x010fca0007f1e0ff */
[----:B------:R-:W-:Y:S01]  /*50cc0*/  IMAD.X R114, R114, 0x1, R0, P0 ;  /* 0x0000000172727824 */ /* 0x000fe200000e0600 */
[----:B------:R-:W-:Y:S04]  /*50cd0*/  STL [R1+0x1320], R113 ;  /* 0x0013207101007387 */ /* 0x000fe80000100800 */
[----:B------:R1:W-:Y:S01]  /*50ce0*/  STL [R1+0x131c], R114 ;  /* 0x00131c7201007387 */ /* 0x0003e20000100800 */
[----:B------:R-:W-:-:S03]  /*50cf0*/  MOV R119, R114 ;  /* 0x0000007200777202 */ /* 0x000fc60000000f00 */
[----:B------:R-:W4:Y:S01]  /*50d00*/  LDL.LU R116, [R1+0x16c4] ;  /* 0x0016c40001747983 */ /* 0x000f220000300800 */
[----:B------:R-:W-:-:S03]  /*50d10*/  IMAD.MOV.U32 R118, RZ, RZ, R113 ;  /* 0x000000ffff767224 */ /* 0x000fc600078e0071 */
[----:B-1----:R-:W4:Y:S04]  /*50d20*/  LDL.LU R114, [R1+0x16c8] ;  /* 0x0016c80001727983 */ /* 0x002f280000300800 */
[----:B------:R1:W-:Y:S01]  /*50d30*/  LDGSTS.E [R5+0xc008], desc[UR8][R118.64], P1 ;  /* 0x0c00800076057fae */ /* 0x0003e20008921848 */
[----:B------:R-:W-:Y:S02]  /*50d40*/  ISETP.NE.U32.AND P0, PT, RZ, UR12, PT ;  /* 0x0000000cff007c0c */ /* 0x000fe4000bf05070 */
[----:B--2---:R-:W-:-:S05]  /*50d50*/  IADD3 R23, P1, R23, R2, RZ ;  /* 0x0000000217177210 */ /* 0x004fca0007f3e0ff */
[--C-:B---3--:R-:W-:Y:S01]  /*50d60*/  IMAD.X R112, R112, 0x1, R0.reuse, P1 ;  /* 0x0000000170707824 */ /* 0x108fe200008e0600 */
[----:B------:R-:W-:Y:S01]  /*50d70*/  IADD3 R111, P2, R111, R2, RZ ;  /* 0x000000026f6f7210 */ /* 0x000fe20007f5e0ff */
[----:B------:R2:W-:Y:S04]  /*50d80*/  STL [R1+0x1328], R23 ;  /* 0x0013281701007387 */ /* 0x0005e80000100800 */
[----:B------:R-:W-:Y:S01]  /*50d90*/  IMAD.X R115, R115, 0x1, R0, P2 ;  /* 0x0000000173737824 */ /* 0x000fe200010e0600 */
[----:B------:R3:W-:Y:S01]  /*50da0*/  STL [R1+0x1324], R112 ;  /* 0x0013247001007387 */ /* 0x0007e20000100800 */
[----:B-1----:R-:W-:Y:S01]  /*50db0*/  MOV R118, R23 ;  /* 0x0000001700767202 */ /* 0x002fe20000000f00 */
[----:B------:R-:W-:Y:S02]  /*50dc0*/  IMAD.MOV.U32 R119, RZ, RZ, R112 ;  /* 0x000000ffff777224 */ /* 0x000fe400078e0070 */
[----:B------:R1:W-:Y:S04]  /*50dd0*/  STL [R1+0x1330], R111 ;  /* 0x0013306f01007387 */ /* 0x0003e80000100800 */
[----:B------:R-:W4:Y:S04]  /*50de0*/  LDL.LU R113, [R1+0x16cc] ;  /* 0x0016cc0001717983 */ /* 0x000f280000300800 */
[----:B------:R-:W-:Y:S04]  /*50df0*/  STL [R1+0x132c], R115 ;  /* 0x00132c7301007387 */ /* 0x000fe80000100800 */
[----:B--2---:R-:W2:Y:S04]  /*50e00*/  LDL.LU R23, [R1+0x16d0] ;  /* 0x0016d00001177983 */ /* 0x004ea80000300800 */
[----:B------:R1:W-:Y:S04]  /*50e10*/  LDGSTS.E [R5+0xc], desc[UR8][R118.64], P0 ;  /* 0x0000c00076057fae */ /* 0x0003e80008121848 */
[----:B---3--:R-:W3:Y:S01]  /*50e20*/  LDL.LU R112, [R1+0x16d4] ;  /* 0x0016d40001707983 */ /* 0x008ee20000300800 */
[----:B-1----:R-:W-:-:S03]  /*50e30*/  IMAD.MOV.U32 R118, RZ, RZ, R111 ;  /* 0x000000ffff767224 */ /* 0x002fc600078e006f */
[----:B------:R-:W3:Y:S01]  /*50e40*/  LDL.LU R111, [R1+0x16d8] ;  /* 0x0016d800016f7983 */ /* 0x000ee20000300800 */
[----:B------:R-:W-:-:S05]  /*50e50*/  MOV R119, R115 ;  /* 0x0000007300777202 */ /* 0x000fca0000000f00 */
[----:B------:R1:W-:Y:S01]  /*50e60*/  LDGSTS.E [R5+0x400c], desc[UR8][R118.64], P0 ;  /* 0x0400c00076057fae */ /* 0x0003e20008121848 */
[----:B------:R-:W-:-:S04]  /*50e70*/  UISETP.GT.AND UP1, UPT, UR16, 0x34, UPT ;  /* 0x000000341000788c */ /* 0x000fc8000bf24270 */
[----:B------:R-:W-:-:S04]  /*50e80*/  USEL UR12, URZ, 0x4, !UP1 ;  /* 0x000000043f0c7887 */ /* 0x000fc8000c800000 */
[----:B------:R-:W-:Y:S01]  /*50e90*/  USEL UR12, UR12, URZ, !UP0 ;  /* 0x0000003f0c0c7287 */ /* 0x000fe2000c000000 */
[----:B------:R-:W-:-:S05]  /*50ea0*/  IADD3 R109, P1, R109, R2, RZ ;  /* 0x000000026d6d7210 */ /* 0x000fca0007f3e0ff */
[----:B------:R-:W-:Y:S01]  /*50eb0*/  IMAD.X R110, R110, 0x1, R0, P1 ;  /* 0x000000016e6e7824 */ /* 0x000fe200008e0600 */
[----:B------:R-:W-:Y:S01]  /*50ec0*/  STL [R1+0x1338], R109 ;  /* 0x0013386d01007387 */ /* 0x000fe20000100800 */
[----:B-1----:R-:W-:-:S03]  /*50ed0*/  IMAD.MOV.U32 R118, RZ, RZ, R109 ;  /* 0x000000ffff767224 */ /* 0x002fc600078e006d */
[----:B------:R1:W-:Y:S01]  /*50ee0*/  STL [R1+0x1334], R110 ;  /* 0x0013346e01007387 */ /* 0x0003e20000100800 */
[----:B------:R-:W-:-:S05]  /*50ef0*/  MOV R119, R110 ;  /* 0x0000006e00777202 */ /* 0x000fca0000000f00 */
[----:B------:R1:W-:Y:S04]  /*50f00*/  LDGSTS.E [R5+0x800c], desc[UR8][R118.64], P0 ;  /* 0x0800c00076057fae */ /* 0x0003e80008121848 */
[----:B-1----:R-:W3:Y:S04]  /*50f10*/  LDL.LU R110, [R1+0x16dc] ;  /* 0x0016dc00016e7983 */ /* 0x002ee80000300800 */
[----:B------:R-:W3:Y:S01]  /*50f20*/  LDL.LU R109, [R1+0x16e0] ;  /* 0x0016e000016d7983 */ /* 0x000ee20000300800 */
[----:B------:R-:W-:-:S05]  /*50f30*/  IADD3 R22, P2, R22, R2, RZ ;  /* 0x0000000216167210 */ /* 0x000fca0007f5e0ff */
[----:B------:R-:W-:Y:S01]  /*50f40*/  IMAD.X R108, R108, 0x1, R0, P2 ;  /* 0x000000016c6c7824 */ /* 0x000fe200010e0600 */
[----:B------:R-:W-:Y:S01]  /*50f50*/  STL [R1+0x1340], R22 ;  /* 0x0013401601007387 */ /* 0x000fe20000100800 */
[----:B------:R-:W-:Y:S02]  /*50f60*/  MOV R118, R22 ;  /* 0x0000001600767202 */ /* 0x000fe40000000f00 */
[----:B------:R-:W-:Y:S01]  /*50f70*/  IMAD.MOV.U32 R119, RZ, RZ, R108 ;  /* 0x000000ffff777224 */ /* 0x000fe200078e006c */
[----:B------:R1:W-:Y:S01]  /*50f80*/  STL [R1+0x133c], R108 ;  /* 0x00133c6c01007387 */ /* 0x0003e20000100800 */
[----:B------:R-:W-:-:S03]  /*50f90*/  ISETP.NE.U32.AND P1, PT, RZ, UR12, PT ;  /* 0x0000000cff007c0c */ /* 0x000fc6000bf25070 */
[----:B------:R-:W-:Y:S01]  /*50fa0*/  LDGSTS.E [R5+0xc00c], desc[UR8][R118.64], P0 ;  /* 0x0c00c00076057fae */ /* 0x000fe20008121848 */
[----:B----4-:R-:W-:-:S05]  /*50fb0*/  IADD3 R114, P3, R114, R2, RZ ;  /* 0x0000000272727210 */ /* 0x010fca0007f7e0ff */
[----:B------:R-:W-:Y:S01]  /*50fc0*/  IMAD.X R116, R116, 0x1, R0, P3 ;  /* 0x0000000174747824 */ /* 0x000fe200018e0600 */
[----:B------:R-:W-:Y:S04]  /*50fd0*/  STL [R1+0x16c8], R114 ;  /* 0x0016c87201007387 */ /* 0x000fe80000100800 */
[----:B-1----:R-:W4:Y:S01]  /*50fe0*/  LDL.LU R108, [R1+0x16e4] ;  /* 0x0016e400016c7983 */ /* 0x002f220000300800 */
[----:B------:R-:W-:-:S03]  /*50ff0*/  IMAD.MOV.U32 R117, RZ, RZ, R116 ;  /* 0x000000ffff757224 */ /* 0x000fc600078e0074 */
[----:B------:R1:W-:Y:S04]  /*51000*/  STL [R1+0x16c4], R116 ;  /* 0x0016c47401007387 */ /* 0x0003e80000100800 */
[----:B------:R-:W4:Y:S04]  /*51010*/  LDL.LU R22, [R1+0x16e8] ;  /* 0x0016e80001167983 */ /* 0x000f280000300800 */
[----:B------:R-:W4:Y:S01]  /*51020*/  LDL.LU R115, [R1+0x16ec] ;  /* 0x0016ec0001737983 */ /* 0x000f220000300800 */
[----:B-1----:R-:W-:-:S03]  /*51030*/  MOV R116, R114 ;  /* 0x0000007200747202 */ /* 0x002fc60000000f00 */
[----:B------:R-:W4:Y:S04]  /*51040*/  LDL.LU R114, [R1+0x16f0] ;  /* 0x0016f00001727983 */ /* 0x000f280000300800 */
[----:B------:R1:W-:Y:S01]  /*51050*/  LDGSTS.E [R5+0x10000], desc[UR8][R116.64], P1 ;  /* 0x1000000074057fae */ /* 0x0003e20008921848 */
        /* <DEDUP_REMOVED lines=11> */
[----:B-1----:R-:W2:Y:S01]  /*51110*/  LDL.LU R113, [R1+0x16f4] ;  /* 0x0016f40001717983 */ /* 0x002ea20000300800 */
[----:B------:R-:W-:-:S03]  /*51120*/  UISETP.GT.AND UP1, UPT, UR16, 0x35, UPT ;  /* 0x000000351000788c */ /* 0x000fc6000bf24270 */
[----:B------:R1:W-:Y:S01]  /*51130*/  LDGSTS.E [R5+0x14000], desc[UR8][R116.64], P1 ;  /* 0x1400000074057fae */ /* 0x0003e20008921848 */
[----:B------:R-:W-:Y:S01]  /*51140*/  USEL UR12, URZ, 0x4, !UP1 ;  /* 0x000000043f0c7887 */ /* 0x000fe2000c800000 */
[----:B-1----:R-:W-:Y:S01]  /*51150*/  IMAD.MOV.U32 R116, RZ, RZ, R111 ;  /* 0x000000ffff747224 */ /* 0x002fe200078e006f */
[----:B------:R-:W-:Y:S02]  /*51160*/  MOV R117, R112 ;  /* 0x0000007000757202 */ /* 0x000fe40000000f00 */
[----:B---3--:R-:W3:Y:S04]  /*51170*/  LDL.LU R112, [R1+0x16fc] ;  /* 0x0016fc0001707983 */ /* 0x008ee80000300800 */
[----:B------:R-:W3:Y:S04]  /*51180*/  LDL.LU R111, [R1+0x1700] ;  /* 0x00170000016f7983 */ /* 0x000ee80000300800 */
[----:B------:R1:W-:Y:S01]  /*51190*/  LDGSTS.E [R5+0x18000], desc[UR8][R116.64], P1 ;  /* 0x1800000074057fae */ /* 0x0003e20008921848 */
        /* <DEDUP_REMOVED lines=10> */
[----:B------:R-:W-:Y:S02]  /*51240*/  ISETP.NE.U32.AND P0, PT, RZ, UR12, PT ;  /* 0x0000000cff007c0c */ /* 0x000fe4000bf05070 */
        /* <DEDUP_REMOVED lines=16> */
[----:B--2---:R-:W-:-:S05]  /*51350*/  IADD3 R23, P1, R23, R2, RZ ;  /* 0x0000000217177210 */ /* 0x004fca0007f3e0ff */
[----:B------:R-:W-:Y:S01]  /*51360*/  IMAD.X R113, R113, 0x1, R0, P1 ;  /* 0x0000000171717824 */ /* 0x000fe200008e0600 */
[----:B------:R2:W-:Y:S01]  /*51370*/  STL [R1+0x16f8], R23 ;  /* 0x0016f81701007387 */ /* 0x0005e20000100800 */
[----:B------:R-:W-:-:S03]  /*51380*/  MOV R118, R23 ;  /* 0x0000001700767202 */ /* 0x000fc60000000f00 */
[----:B------:R3:W-:Y:S04]  /*51390*/  STL [R1+0x16f4], R113 ;  /* 0x0016f47101007387 */ /* 0x0007e80000100800 */
[----:B-1----:R-:W4:Y:S04]  /*513a0*/  LDL.LU R115, [R1+0x171c] ;  /* 0x00171c0001737983 */ /* 0x002f280000300800 */
[----:B--2---:R-:W2:Y:S01]  /*513b0*/  LDL.LU R23, [R1+0x1720] ;  /* 0x0017200001177983 */ /* 0x004ea20000300800 */
[----:B------:R-:W-:Y:S01]  /*513c0*/  UISETP.GT.AND UP1, UPT, UR16, 0x36, UPT ;  /* 0x000000361000788c */ /* 0x000fe2000bf24270 */
[----:B---3--:R-:W-:-:S05]  /*513d0*/  IADD3 R111, P2, R111, R2, RZ ;  /* 0x000000026f6f7210 */ /* 0x008fca0007f5e0ff */
[----:B------:R-:W-:Y:S01]  /*513e0*/  IMAD.X R112, R112, 0x1, R0, P2 ;  /* 0x0000000170707824 */ /* 0x000fe200010e0600 */
[----:B------:R-:W-:Y:S01]  /*513f0*/  STL [R1+0x1700], R111 ;  /* 0x0017006f01007387 */ /* 0x000fe20000100800 */
[----:B------:R-:W-:Y:S01]  /*51400*/  IMAD.MOV.U32 R119, RZ, RZ, R113 ;  /* 0x000000ffff777224 */ /* 0x000fe200078e0071 */
[----:B------:R-:W-:Y:S02]  /*51410*/  USEL UR12, URZ, 0x4, !UP1 ;  /* 0x000000043f0c7887 */ /* 0x000fe4000c800000 */
[----:B------:R1:W-:Y:S02]  /*51420*/  STL [R1+0x16fc], R112 ;  /* 0x0016fc7001007387 */ /* 0x0003e40000100800 */
[----:B------:R-:W-:Y:S02]  /*51430*/  USEL UR12, UR12, URZ, !UP0 ;  /* 0x0000003f0c0c7287 */ /* 0x000fe4000c000000 */
[----:B------:R3:W-:Y:S04]  /*51440*/  LDGSTS.E [R5+0x18004], desc[UR8][R118.64], P0 ;  /* 0x1800400076057fae */ /* 0x0007e80008121848 */
[----:B------:R-:W-:Y:S01]  /*51450*/  ISETP.NE.U32.AND P1, PT, RZ, UR12, PT ;  /* 0x0000000cff007c0c */ /* 0x000fe2000bf25070 */
[----:B---3--:R-:W-:-:S02]  /*51460*/  IMAD.MOV.U32 R119, RZ, RZ, R112 ;  /* 0x000000ffff777224 */ /* 0x008fc400078e0070 */
[----:B------:R-:W-:-:S05]  /*51470*/  IMAD.MOV.U32 R118, RZ, RZ, R111 ;  /* 0x000000ffff767224 */ /* 0x000fca00078e006f */
[----:B------:R3:W-:Y:S01]  /*51480*/  LDGSTS.E [R5+0x1c004], desc[UR8][R118.64], P0 ;  /* 0x1c00400076057fae */ /* 0x0007e20008121848 */
[----:B------:R-:W-:-:S04]  /*51490*/  IADD3 R109, P3, R109, R2, RZ ;  /* 0x000000026d6d7210 */ /* 0x000fc80007f7e0ff */
[----:B------:R-:W-:Y:S01]  /*514a0*/  IADD3.X R110, R110, R0, RZ, P3, !PT ;  /* 0x000000006e6e7210 */ /* 0x000fe20001ffe4ff */
[----:B------:R-:W-:Y:S04]  /*514b0*/  STL [R1+0x1708], R109 ;  /* 0x0017086d01007387 */ /* 0x000fe80000100800 */
[----:B------:R-:W2:Y:S04]  /*514c0*/  LDL.LU R114, [R1+0x1724] ;  /* 0x0017240001727983 */ /* 0x000ea80000300800 */
[----:B------:R4:W-:Y:S04]  /*514d0*/  STL [R1+0x1704], R110 ;  /* 0x0017046e01007387 */ /* 0x0009e80000100800 */
[----:B------:R-:W2:Y:S04]  /*514e0*/  LDL.LU R113, [R1+0x1728] ;  /* 0x0017280001717983 */ /* 0x000ea80000300800 */
[----:B-1----:R-:W2:Y:S04]  /*514f0*/  LDL.LU R112, [R1+0x172c] ;  /* 0x00172c0001707983 */ /* 0x002ea80000300800 */
[----:B------:R-:W2:Y:S01]  /*51500*/  LDL.LU R111, [R1+0x1730] ;  /* 0x00173000016f7983 */ /* 0x000ea20000300800 */
[----:B---3--:R-:W-:Y:S01]  /*51510*/  MOV R118, R109 ;  /* 0x0000006d00767202 */ /* 0x008fe20000000f00 */
[----:B------:R-:W-:-:S05]  /*51520*/  IMAD.MOV.U32 R119, RZ, RZ, R110 ;  /* 0x000000ffff777224 */ /* 0x000fca00078e006e */
[----:B------:R1:W-:Y:S01]  /*51530*/  LDGSTS.E [R5+0x10008], desc[UR8][R118.64], P1 ;  /* 0x1000800076057fae */ /* 0x0003e20008921848 */
[----:B----4-:R-:W-:-:S05]  /*51540*/  IADD3 R22, P0, R22, R2, RZ ;  /* 0x0000000216167210 */ /* 0x010fca0007f1e0ff */
[----:B------:R-:W-:Y:S01]  /*51550*/  IMAD.X R108, R108, 0x1, R0, P0 ;  /* 0x000000016c6c7824 */ /* 0x000fe200000e0600 */
[----:B------:R-:W-:Y:S01]  /*51560*/  IADD3 R116, P2, R116, R2, RZ ;  /* 0x0000000274747210 */ /* 0x000fe20007f5e0ff */
[----:B------:R3:W-:Y:S03]  /*51570*/  STL [R1+0x1710], R22 ;  /* 0x0017101601007387 */ /* 0x0007e60000100800 */
[----:B------:R-:W-:Y:S01]  /*51580*/  IADD3.X R117, R117, R0, RZ, P2, !PT ;  /* 0x0000000075757210 */ /* 0x000fe200017fe4ff */
[----:B------:R4:W-:Y:S01]  /*51590*/  STL [R1+0x170c], R108 ;  /* 0x00170c6c01007387 */ /* 0x0009e20000100800 */
[----:B-1----:R-:W-:-:S03]  /*515a0*/  IMAD.MOV.U32 R118, RZ, RZ, R22 ;  /* 0x000000ffff767224 */ /* 0x002fc600078e0016 */
[----:B------:R1:W-:Y:S01]  /*515b0*/  STL [R1+0x1718], R116 ;  /* 0x0017187401007387 */ /* 0x0003e20000100800 */
[----:B------:R-:W-:-:S03]  /*515c0*/  IMAD.MOV.U32 R119, RZ, RZ, R108 ;  /* 0x000000ffff777224 */ /* 0x000fc600078e006c */
[----:B------:R-:W2:Y:S04]  /*515d0*/  LDL.LU R110, [R1+0x1734] ;  /* 0x00173400016e7983 */ /* 0x000ea80000300800 */
[----:B------:R1:W-:Y:S04]  /*515e0*/  STL [R1+0x1714], R117 ;  /* 0x0017147501007387 */ /* 0x0003e80000100800 */
[----:B---3--:R-:W3:Y:S04]  /*515f0*/  LDL.LU R22, [R1+0x1738] ;  /* 0x0017380001167983 */ /* 0x008ee80000300800 */
[----:B------:R-:W3:Y:S04]  /*51600*/  LDL.LU R109, [R1+0x173c] ;  /* 0x00173c00016d7983 */ /* 0x000ee80000300800 */
[----:B----4-:R-:W4:Y:S04]  /*51610*/  LDL.LU R108, [R1+0x1740] ;  /* 0x00174000016c7983 */ /* 0x010f280000300800 */
[----:B------:R-:W-:Y:S04]  /*51620*/  LDGSTS.E [R5+0x14008], desc[UR8][R118.64], P1 ;  /* 0x1400800076057fae */ /* 0x000fe80008921848 */
[----:B------:R1:W-:Y:S01]  /*51630*/  LDGSTS.E [R5+0x18008], desc[UR8][R116.64], P1 ;  /* 0x1800800074057fae */ /* 0x0003e20008921848 */
[----:B--2---:R-:W-:-:S04]  /*51640*/  IADD3 R23, P0, R23, R2, RZ ;  /* 0x0000000217177210 */ /* 0x004fc80007f1e0ff */
[----:B------:R-:W-:Y:S01]  /*51650*/  IADD3.X R115, R115, R0, RZ, P0, !PT ;  /* 0x0000000073737210 */ /* 0x000fe200007fe4ff */
[----:B------:R-:W-:Y:S01]  /*51660*/  STL [R1+0x1720], R23 ;  /* 0x0017201701007387 */ /* 0x000fe20000100800 */
[----:B-1----:R-:W-:-:S03]  /*51670*/  IMAD.MOV.U32 R116, RZ, RZ, R23 ;  /* 0x000000ffff747224 */ /* 0x002fc600078e0017 */
[----:B------:R1:W-:Y:S01]  /*51680*/  STL [R1+0x171c], R115 ;  /* 0x00171c7301007387 */ /* 0x0003e20000100800 */
[----:B------:R-:W-:Y:S01]  /*51690*/  IMAD.MOV.U32 R117, RZ, RZ, R115 ;  /* 0x000000ffff757224 */ /* 0x000fe200078e0073 */
[----:B------:R-:W-:Y:S02]  /*516a0*/  UISETP.GT.AND UP1, UPT, UR16, 0x37, UPT ;  /* 0x000000371000788c */ /* 0x000fe4000bf24270 */
[----:B-1----:R-:W2:Y:S04]  /*516b0*/  LDL.LU R115, [R1+0x1344] ;  /* 0x0013440001737983 */ /* 0x002ea80000300800 */
[----:B------:R-:W2:Y:S01]  /*516c0*/  LDL.LU R23, [R1+0x1348] ;  /* 0x0013480001177983 */ /* 0x000ea20000300800 */
[----:B------:R-:W-:-:S03]  /*516d0*/  USEL UR12, URZ, 0x4, !UP1 ;  /* 0x000000043f0c7887 */ /* 0x000fc6000c800000 */
[----:B------:R1:W-:Y:S01]  /*516e0*/  LDGSTS.E [R5+0x1c008], desc[UR8][R116.64], P1 ;  /* 0x1c00800074057fae */ /* 0x0003e20008921848 */
[----:B------:R-:W-:Y:S01]  /*516f0*/  USEL UR12, UR12, URZ, !UP0 ;  /* 0x0000003f0c0c7287 */ /* 0x000fe2000c000000 */
[----:B------:R-:W1:Y:S05]  /*51700*/  S2R R153, SR_TID.X ;  /* 0x0000000000997919 */ /* 0x000e6a0000002100 */
[----:B------:R-:W-:Y:S01]  /*51710*/  ISETP.NE.U32.AND P0, PT, RZ, UR12, PT ;  /* 0x0000000cff007c0c */ /* 0x000fe2000bf05070 */
[C---:B-1----:R-:W-:Y:S01]  /*51720*/  IMAD.SHL.U32 R152, R153.reuse, 0x10, RZ ;  /* 0x0000001099987824 */ /* 0x042fe200078e00ff */
[----:B------:R-:W-:Y:S02]  /*51730*/  LOP3.LUT R153, R153, 0x7f, RZ, 0xc0, !PT ;  /* 0x0000007f99997812 */ /* 0x000fe400078ec0ff */
[----:B------:R-:W-:-:S04]  /*51740*/  IADD3 R113, P1, R113, R2, RZ ;  /* 0x0000000271717210 */ /* 0x000fc80007f3e0ff */
[----:B------:R-:W-:Y:S02]  /*51750*/  IADD3.X R114, R114, R0, RZ, P1, !PT ;  /* 0x0000000072727210 */ /* 0x000fe40000ffe4ff */
[----:B------:R-:W-:Y:S01]  /*51760*/  IADD3 R111, P2, R111, R2, RZ ;  /* 0x000000026f6f7210 */ /* 0x000fe20007f5e0ff */
[----:B------:R1:W-:Y:S01]  /*51770*/  STL [R1+0x1728], R113 ;  /* 0x0017287101007387 */ /* 0x0003e20000100800 */
[----:B------:R-:W-:Y:S01]  /*51780*/  IMAD.MOV.U32 R116, RZ, RZ, R113 ;  /* 0x000000ffff747224 */ /* 0x000fe200078e0071 */
[----:B------:R-:W-:Y:S02]  /*51790*/  MOV R117, R114 ;  /* 0x0000007200757202 */ /* 0x000fe40000000f00 */
[----:B------:R-:W-:Y:S01]  /*517a0*/  IMAD.X R112, R112, 0x1, R0, P2 ;  /* 0x0000000170707824 */ /* 0x000fe200010e0600 */
[----:B------:R1:W-:Y:S04]  /*517b0*/  STL [R1+0x1724], R114 ;  /* 0x0017247201007387 */ /* 0x0003e80000100800 */
[----:B------:R-:W-:Y:S04]  /*517c0*/  STL [R1+0x1730], R111 ;  /* 0x0017306f01007387 */ /* 0x000fe80000100800 */
[----:B-1----:R-:W2:Y:S04]  /*517d0*/  LDL.LU R113, [R1+0x1350] ;  /* 0x0013500001717983 */ /* 0x002ea80000300800 */
[----:B------:R1:W-:Y:S04]  /*517e0*/  STL [R1+0x172c], R112 ;  /* 0x00172c7001007387 */ /* 0x0003e80000100800 */
[----:B------:R1:W-:Y:S04]  /*517f0*/  LDGSTS.E [R5+0x1000c], desc[UR8][R116.64], P0 ;  /* 0x1000c00074057fae */ /* 0x0003e80008121848 */
[----:B------:R-:W2:Y:S01]  /*51800*/  LDL.LU R114, [R1+0x134c] ;  /* 0x00134c0001727983 */ /* 0x000ea20000300800 */
[----:B-1----:R-:W-:-:S02]  /*51810*/  IMAD.MOV.U32 R117, RZ, RZ, R112 ;  /* 0x000000ffff757224 */ /* 0x002fc400078e0070 */
[----:B------:R-:W-:Y:S01]  /*51820*/  IMAD.MOV.U32 R116, RZ, RZ, R111 ;  /* 0x000000ffff747224 */ /* 0x000fe200078e006f */
[----:B------:R-:W2:Y:S04]  /*51830*/  LDL.LU R112, [R1+0x1354] ;  /* 0x0013540001707983 */ /* 0x000ea80000300800 */
[----:B------:R-:W2:Y:S04]  /*51840*/  LDL.LU R111, [R1+0x1358] ;  /* 0x00135800016f7983 */ /* 0x000ea80000300800 */
[----:B------:R1:W-:Y:S01]  /*51850*/  LDGSTS.E [R5+0x1400c], desc[UR8][R116.64], P0 ;  /* 0x1400c00074057fae */ /* 0x0003e20008121848 */
[----:B---3--:R-:W-:-:S04]  /*51860*/  IADD3 R22, P1, R22, R2, RZ ;  /* 0x0000000216167210 */ /* 0x008fc80007f3e0ff */
[----:B------:R-:W-:Y:S02]  /*51870*/  IADD3.X R110, R110, R0, RZ, P1, !PT ;  /* 0x000000006e6e7210 */ /* 0x000fe40000ffe4ff */
[----:B----4-:R-:W-:Y:S01]  /*51880*/  IADD3 R108, P2, R108, R2, RZ ;  /* 0x000000026c6c7210 */ /* 0x010fe20007f5e0ff */
[----:B-1----:R-:W-:Y:S01]  /*51890*/  IMAD.MOV.U32 R116, RZ, RZ, R22 ;  /* 0x000000ffff747224 */ /* 0x002fe200078e0016 */
[----:B------:R-:W-:Y:S01]  /*518a0*/  MOV R117, R110 ;  /* 0x0000006e00757202 */ /* 0x000fe20000000f00 */
[----:B------:R1:W-:Y:S02]  /*518b0*/  STL [R1+0x1738], R22 ;  /* 0x0017381601007387 */ /* 0x0003e40000100800 */
[----:B------:R-:W-:Y:S02]  /*518c0*/  IMAD.X R109, R109, 0x1, R0, P2 ;  /* 0x000000016d6d7824 */ /* 0x000fe400010e0600 */
[----:B------:R3:W-:Y:S04]  /*518d0*/  STL [R1+0x1734], R110 ;  /* 0x0017346e01007387 */ /* 0x0007e80000100800 */
[----:B------:R-:W-:Y:S04]  /*518e0*/  STL [R1+0x1740], R108 ;  /* 0x0017406c01007387 */ /* 0x000fe80000100800 */
[----:B------:R4:W-:Y:S04]  /*518f0*/  STL [R1+0x173c], R109 ;  /* 0x00173c6d01007387 */ /* 0x0009e80000100800 */
[----:B------:R4:W-:Y:S04]  /*51900*/  LDGSTS.E [R5+0x1800c], desc[UR8][R116.64], P0 ;  /* 0x1800c00074057fae */ /* 0x0009e80008121848 */
[----:B-1----:R-:W2:Y:S04]  /*51910*/  LDL.LU R22, [R1+0x1360] ;  /* 0x0013600001167983 */ /* 0x002ea80000300800 */
[----:B---3--:R-:W3:Y:S01]  /*51920*/  LDL.LU R110, [R1+0x135c] ;  /* 0x00135c00016e7983 */ /* 0x008ee20000300800 */
[----:B----4-:R-:W-:-:S03]  /*51930*/  LOP3.LUT R116, R152, 0x70, RZ, 0xc0, !PT ;  /* 0x0000007098747812 */ /* 0x010fc600078ec0ff */
[----:B------:R1:W-:Y:S02]  /*51940*/  LDGSTS.E [R5+0x1c00c], desc[UR8][R108.64], P0 ;  /* 0x1c00c0006c057fae */ /* 0x0003e40008121848 */
[----:B------:R-:W-:-:S05]  /*51950*/  IMAD R116, R153, 0x80, R116 ;  /* 0x0000008099747824 */ /* 0x000fca00078e0274 */
[----:B------:R-:W-:Y:S01]  /*51960*/  LOP3.LUT R116, R116, 0x60, RZ, 0x3c, !PT ;  /* 0x0000006074747812 */ /* 0x000fe200078e3cff */
[----:B------:R-:W4:Y:S04]  /*51970*/  LDL.LU R109, [R1+0x1364] ;  /* 0x00136400016d7983 */ /* 0x000f280000300800 */
[----:B-1----:R-:W-:Y:S01]  /*51980*/  VIADD R5, R116, UR17 ;  /* 0x0000001174057c36 */ /* 0x002fe20008000000 */
[----:B------:R-:W4:Y:S01]  /*51990*/  LDL.LU R108, [R1+0x1368] ;  /* 0x00136800016c7983 */ /* 0x000f220000300800 */
[----:B--2---:R-:W-:-:S04]  /*519a0*/  IADD3 R23, P1, R23, R2, RZ ;  /* 0x0000000217177210 */ /* 0x004fc80007f3e0ff */
[----:B------:R-:W-:Y:S01]  /*519b0*/  IADD3.X R115, R115, R0, RZ, P1, !PT ;  /* 0x0000000073737210 */ /* 0x000fe20000ffe4ff */
[----:B------:R1:W-:Y:S01]  /*519c0*/  STL [R1+0x1348], R23 ;  /* 0x0013481701007387 */ /* 0x0003e20000100800 */
[----:B------:R-:W-:-:S03]  /*519d0*/  IMAD.MOV.U32 R118, RZ, RZ, R23 ;  /* 0x000000ffff767224 */ /* 0x000fc600078e0017 */
[----:B------:R2:W-:Y:S04]  /*519e0*/  STL [R1+0x1344], R115 ;  /* 0x0013447301007387 */ /* 0x0005e80000100800 */
[----:B------:R-:W4:Y:S04]  /*519f0*/  LDL.LU R116, [R1+0x136c] ;  /* 0x00136c0001747983 */ /* 0x000f280000300800 */
[----:B-1----:R-:W4:Y:S01]  /*51a00*/  LDL.LU R23, [R1+0x1370] ;  /* 0x0013700001177983 */ /* 0x002f220000300800 */
[----:B------:R-:W-:-:S04]  /*51a10*/  UISETP.GT.AND UP1, UPT, UR16, 0x18, UPT ;  /* 0x000000181000788c */ /* 0x000fc8000bf24270 */
[----:B------:R-:W-:-:S04]  /*51a20*/  USEL UR12, URZ, 0x4, !UP1 ;  /* 0x000000043f0c7887 */ /* 0x000fc8000c800000 */
[----:B------:R-:W-:-:S06]  /*51a30*/  USEL UR12, UR12, URZ, !UP0 ;  /* 0x0000003f0c0c7287 */ /* 0x000fcc000c000000 */
[----:B------:R-:W-:Y:S02]  /*51a40*/  ISETP.NE.U32.AND P0, PT, RZ, UR12, PT ;  /* 0x0000000cff007c0c */ /* 0x000fe4000bf05070 */
[----:B------:R-:W-:-:S11]  /*51a50*/  MOV R119, R115 ;  /* 0x0000007300777202 */ /* 0x000fd60000000f00 */
[----:B------:R1:W-:Y:S01]  /*51a60*/  LDGSTS.E [R5], desc[UR8][R118.64], P0 ;  /* 0x0000000076057fae */ /* 0x0003e20008121848 */
[----:B------:R-:W-:-:S05]  /*51a70*/  IADD3 R113, P1, R113, R2, RZ ;  /* 0x0000000271717210 */ /* 0x000fca0007f3e0ff */
[----:B------:R-:W-:Y:S01]  /*51a80*/  STL [R1+0x1350], R113 ;  /* 0x0013507101007387 */ /* 0x000fe20000100800 */
[----:B------:R-:W-:-:S05]  /*51a90*/  IMAD.X R114, R114, 0x1, R0, P1 ;  /* 0x0000000172727824 */ /* 0x000fca00008e0600 */
[----:B------:R1:W-:Y:S01]  /*51aa0*/  STL [R1+0x134c], R114 ;  /* 0x00134c7201007387 */ /* 0x0003e20000100800 */
[----:B--2---:R-:W-:Y:S02]  /*51ab0*/  MOV R115, R114 ;  /* 0x0000007200737202 */ /* 0x004fe40000000f00 */
[----:B------:R-:W-:Y:S01]  /*51ac0*/  IADD3 R111, P2, R111, R2, RZ ;  /* 0x000000026f6f7210 */ /* 0x000fe20007f5e0ff */
[----:B-1----:R-:W-:-:S04]  /*51ad0*/  IMAD.MOV.U32 R114, RZ, RZ, R113 ;  /* 0x000000ffff727224 */ /* 0x002fc800078e0071 */
[----:B------:R-:W-:Y:S01]  /*51ae0*/  IMAD.X R112, R112, 0x1, R0, P2 ;  /* 0x0000000170707824 */ /* 0x000fe200010e0600 */
[----:B------:R-:W-:Y:S04]  /*51af0*/  STL [R1+0x1358], R111 ;  /* 0x0013586f01007387 */ /* 0x000fe80000100800 */
[----:B------:R-:W2:Y:S04]  /*51b00*/  LDL.LU R113, [R1+0x1378] ;  /* 0x0013780001717983 */ /* 0x000ea80000300800 */
[----:B------:R1:W-:Y:S04]  /*51b10*/  STL [R1+0x1354], R112 ;  /* 0x0013547001007387 */ /* 0x0003e80000100800 */
[----:B------:R-:W-:Y:S04]  /*51b20*/  LDGSTS.E [R5+0x4000], desc[UR8][R114.64], P0 ;  /* 0x0400000072057fae */ /* 0x000fe80008121848 */
[----:B------:R-:W2:Y:S01]  /*51b30*/  LDL.LU R114, [R1+0x1374] ;  /* 0x0013740001727983 */ /* 0x000ea20000300800 */
[----:B------:R-:W-:Y:S01]  /*51b40*/  IMAD.MOV.U32 R118, RZ, RZ, R111 ;  /* 0x000000ffff767224 */ /* 0x000fe200078e006f */
[----:B------:R-:W-:-:S02]  /*51b50*/  MOV R119, R112 ;  /* 0x0000007000777202 */ /* 0x000fc40000000f00 */
[----:B-1----:R-:W2:Y:S04]  /*51b60*/  LDL.LU R112, [R1+0x137c] ;  /* 0x00137c0001707983 */ /* 0x002ea80000300800 */
[----:B------:R-:W2:Y:S04]  /*51b70*/  LDL.LU R111, [R1+0x1380] ;  /* 0x00138000016f7983 */ /* 0x000ea80000300800 */
[----:B------:R-:W2:Y:S04]  /*51b80*/  LDL.LU R115, [R1+0x1384] ;  /* 0x0013840001737983 */ /* 0x000ea80000300800 */
[----:B------:R1:W-:Y:S01]  /*51b90*/  LDGSTS.E [R5+0x8000], desc[UR8][R118.64], P0 ;  /* 0x0800000076057fae */ /* 0x0003e20008121848 */
[----:B------:R-:W-:-:S05]  /*51ba0*/  IADD3 R22, P1, R22, R2, RZ ;  /* 0x0000000216167210 */ /* 0x000fca0007f3e0ff */
[----:B---3--:R-:W-:Y:S01]  /*51bb0*/  IMAD.X R110, R110, 0x1, R0, P1 ;  /* 0x000000016e6e7824 */ /* 0x008fe200008e0600 */
[----:B------:R3:W-:Y:S01]  /*51bc0*/  STL [R1+0x1360], R22 ;  /* 0x0013601601007387 */ /* 0x0007e20000100800 */
[----:B-1----:R-:W-:-:S03]  /*51bd0*/  IMAD.MOV.U32 R118, RZ, RZ, R22 ;  /* 0x000000ffff767224 */ /* 0x002fc600078e0016 */
[----:B------:R1:W-:Y:S04]  /*51be0*/  STL [R1+0x135c], R110 ;  /* 0x00135c6e01007387 */ /* 0x0003e80000100800 */
[----:B---3--:R-:W3:Y:S01]  /*51bf0*/  LDL.LU R22, [R1+0x1388] ;  /* 0x0013880001167983 */ /* 0x008ee20000300800 */
[----:B------:R-:W-:-:S05]  /*51c00*/  MOV R119, R110 ;  /* 0x0000006e00777202 */ /* 0x000fca0000000f00 */
[----:B------:R1:W-:Y:S01]  /*51c10*/  LDGSTS.E [R5+0xc000], desc[UR8][R118.64], P0 ;  /* 0x0c00000076057fae */ /* 0x0003e20008121848 */
[----:B----4-:R-:W-:-:S05]  /*51c20*/  IADD3 R108, P1, R108, R2, RZ ;  /* 0x000000026c6c7210 */ /* 0x010fca0007f3e0ff */
[----:B------:R-:W-:Y:S01]  /*51c30*/  IMAD.X R109, R109, 0x1, R0, P1 ;  /* 0x000000016d6d7824 */ /* 0x000fe200008e0600 */
[----:B------:R-:W-:Y:S04]  /*51c40*/  STL [R1+0x1368], R108 ;  /* 0x0013686c01007387 */ /* 0x000fe80000100800 */
[----:B------:R4:W-:Y:S01]  /*51c50*/  STL [R1+0x1364], R109 ;  /* 0x0013646d01007387 */ /* 0x0009e20000100800 */
[----:B-1----:R-:W-:Y:S01]  /*51c60*/  IMAD.MOV.U32 R119, RZ, RZ, R109 ;  /* 0x000000ffff777224 */ /* 0x002fe200078e006d */
[----:B------:R-:W-:Y:S02]  /*51c70*/  MOV R118, R108 ;  /* 0x0000006c00767202 */ /* 0x000fe40000000f00 */
[----:B------:R-:W-:-:S05]  /*51c80*/  IADD3 R23, P2, R23, R2, RZ ;  /* 0x0000000217177210 */ /* 0x000fca0007f5e0ff */
[----:B------:R-:W-:Y:S01]  /*51c90*/  IMAD.X R116, R116, 0x1, R0, P2 ;  /* 0x0000000174747824 */ /* 0x000fe200010e0600 */
[----:B------:R-:W-:Y:S04]  /*51ca0*/  STL [R1+0x1370], R23 ;  /* 0x0013701701007387 */ /* 0x000fe80000100800 */
[----:B------:R-:W3:Y:S04]  /*51cb0*/  LDL.LU R110, [R1+0x138c] ;  /* 0x00138c00016e7983 */ /* 0x000ee80000300800 */
[----:B------:R1:W-:Y:S04]  /*51cc0*/  STL [R1+0x136c], R116 ;  /* 0x00136c7401007387 */ /* 0x0003e80000100800 */
[----:B----4-:R-:W4:Y:S01]  /*51cd0*/  LDL.LU R109, [R1+0x1390] ;  /* 0x00139000016d7983 */ /* 0x010f220000300800 */
[----:B------:R-:W-:-:S03]  /*51ce0*/  IMAD.MOV.U32 R117, RZ, RZ, R116 ;  /* 0x000000ffff757224 */ /* 0x000fc600078e0074 */
[----:B------:R-:W4:Y:S01]  /*51cf0*/  LDL.LU R108, [R1+0x1394] ;  /* 0x00139400016c7983 */ /* 0x000f220000300800 */
[----:B-1----:R-:W-:-:S03]  /*51d00*/  MOV R116, R23 ;  /* 0x0000001700747202 */ /* 0x002fc60000000f00 */
[----:B------:R-:W4:Y:S01]  /*51d10*/  LDL.LU R23, [R1+0x1398] ;  /* 0x0013980001177983 */ /* 0x000f220000300800 */
        /* <DEDUP_REMOVED lines=9> */
[----:B--2---:R-:W-:-:S05]  /*51db0*/  IADD3 R113, P1, R113, R2, RZ ;  /* 0x0000000271717210 */ /* 0x004fca0007f3e0ff */
[----:B------:R-:W-:Y:S01]  /*51dc0*/  STL [R1+0x1378], R113 ;  /* 0x0013787101007387 */ /* 0x000fe20000100800 */
[----:B-1----:R-:W-:Y:S02]  /*51dd0*/  IMAD.MOV.U32 R116, RZ, RZ, R113 ;  /* 0x000000ffff747224 */ /* 0x002fe400078e0071 */
[----:B------:R-:W-:-:S05]  /*51de0*/  IMAD.X R114, R114, 0x1, R0, P1 ;  /* 0x0000000172727824 */ /* 0x000fca00008e0600 */
[----:B------:R1:W-:Y:S01]  /*51df0*/  STL [R1+0x1374], R114 ;  /* 0x0013747201007387 */ /* 0x0003e20000100800 */
[----:B------:R-:W-:Y:S02]  /*51e00*/  MOV R117, R114 ;  /* 0x0000007200757202 */ /* 0x000fe40000000f00 */
[----:B------:R-:W-:-:S03]  /*51e10*/  IADD3 R111, P2, R111, R2, RZ ;  /* 0x000000026f6f7210 */ /* 0x000fc60007f5e0ff */
        /* <DEDUP_REMOVED lines=9> */
[----:B------:R-:W-:Y:S02]  /*51eb0*/  ISETP.NE.U32.AND P1, PT, RZ, UR12, PT ;  /* 0x0000000cff007c0c */ /* 0x000fe4000bf25070 */
        /* <DEDUP_REMOVED lines=8> */
[----:B------:R4:W-:Y:S04]  /*51f40*/  LDGSTS.E [R5+0x8], desc[UR8][R116.64], P1 ;  /* 0x0000800074057fae */ /* 0x0009e80008921848 */
[----:B-1----:R-:W3:Y:S04]  /*51f50*/  LDL.LU R115, [R1+0x13ac] ;  /* 0x0013ac0001737983 */ /* 0x002ee80000300800 */
[----:B------:R-:W3:Y:S01]  /*51f60*/  LDL.LU R22, [R1+0x13b0] ;  /* 0x0013b00001167983 */ /* 0x000ee20000300800 */
[----:B----4-:R-:W-:-:S05]  /*51f70*/  IADD3 R109, P0, R109, R2, RZ ;  /* 0x000000026d6d7210 */ /* 0x010fca0007f1e0ff */
[----:B------:R-:W-:Y:S01]  /*51f80*/  IMAD.X R110, R110, 0x1, R0, P0 ;  /* 0x000000016e6e7824 */ /* 0x000fe200000e0600 */
[----:B------:R-:W-:Y:S01]  /*51f90*/  IADD3 R23, P2, R23, R2, RZ ;  /* 0x0000000217177210 */ /* 0x000fe20007f5e0ff */
[----:B------:R1:W-:Y:S01]  /*51fa0*/  STL [R1+0x1390], R109 ;  /* 0x0013906d01007387 */ /* 0x0003e20000100800 */
[----:B------:R-:W-:-:S03]  /*51fb0*/  MOV R116, R109 ;  /* 0x0000006d00747202 */ /* 0x000fc60000000f00 */
[----:B------:R4:W-:Y:S01]  /*51fc0*/  STL [R1+0x138c], R110 ;  /* 0x00138c6e01007387 */ /* 0x0009e20000100800 */
[----:B------:R-:W-:-:S03]  /*51fd0*/  IMAD.X R108, R108, 0x1, R0, P2 ;  /* 0x000000016c6c7824 */ /* 0x000fc600010e0600 */
[----:B------:R-:W-:Y:S04]  /*51fe0*/  STL [R1+0x1398], R23 ;  /* 0x0013981701007387 */ /* 0x000fe80000100800 */
[----:B-1----:R-:W3:Y:S01]  /*51ff0*/  LDL.LU R109, [R1+0x13b8] ;  /* 0x0013b800016d7983 */ /* 0x002ee20000300800 */
[----:B------:R-:W-:-:S03]  /*52000*/  IMAD.MOV.U32 R117, RZ, RZ, R110 ;  /* 0x000000ffff757224 */ /* 0x000fc600078e006e */
[----:B------:R1:W-:Y:S04]  /*52010*/  STL [R1+0x1394], R108 ;  /* 0x0013946c01007387 */ /* 0x0003e80000100800 */
[----:B----4-:R-:W4:Y:S04]  /*52020*/  LDL.LU R110, [R1+0x13b4] ;  /* 0x0013b400016e7983 */ /* 0x010f280000300800 */
[----:B------:R1:W-:Y:S01]  /*52030*/  LDGSTS.E [R5+0x4008], desc[UR8][R116.64], P1 ;  /* 0x0400800074057fae */ /* 0x0003e20008921848 */
[----:B------:R-:W-:Y:S01]  /*52040*/  UISETP.GT.AND UP1, UPT, UR16, 0x1b, UPT ;  /* 0x0000001b1000788c */ /* 0x000fe2000bf24270 */
[----:B-1----:R-:W-:Y:S01]  /*52050*/  IMAD.MOV.U32 R116, RZ, RZ, R23 ;  /* 0x000000ffff747224 */ /* 0x002fe200078e0017 */
[----:B------:R-:W-:-:S02]  /*52060*/  MOV R117, R108 ;  /* 0x0000006c00757202 */ /* 0x000fc40000000f00 */
[----:B------:R-:W4:Y:S04]  /*52070*/  LDL.LU R108, [R1+0x13bc] ;  /* 0x0013bc00016c7983 */ /* 0x000f280000300800 */
[----:B------:R-:W4:Y:S04]  /*52080*/  LDL.LU R23, [R1+0x13c0] ;  /* 0x0013c00001177983 */ /* 0x000f280000300800 */
[----:B------:R-:W-:Y:S01]  /*52090*/  LDGSTS.E [R5+0x8008], desc[UR8][R116.64], P1 ;  /* 0x0800800074057fae */ /* 0x000fe20008921848 */
[----:B------:R-:W-:-:S04]  /*520a0*/  USEL UR12, URZ, 0x4, !UP1 ;  /* 0x000000043f0c7887 */ /* 0x000fc8000c800000 */
[----:B------:R-:W-:Y:S01]  /*520b0*/  USEL UR12, UR12, URZ, !UP0 ;  /* 0x0000003f0c0c7287 */ /* 0x000fe2000c000000 */
[----:B------:R-:W-:-:S05]  /*520c0*/  IADD3 R113, P0, R113, R2, RZ ;  /* 0x0000000271717210 */ /* 0x000fca0007f1e0ff */
        /* <DEDUP_REMOVED lines=10> */
[----:B---3--:R-:W-:Y:S01]  /*52170*/  IMAD.X R112, R112, 0x1, R0, P1 ;  /* 0x0000000170707824 */ /* 0x008fe200008e0600 */
[----:B------:R-:W-:Y:S01]  /*52180*/  STL [R1+0x13a8], R111 ;  /* 0x0013a86f01007387 */ /* 0x000fe20000100800 */
        /* <DEDUP_REMOVED lines=9> */
[----:B------:R1:W-:Y:S04]  /*52220*/  LDGSTS.E [R5+0xc], desc[UR8][R118.64], P0 ;  /* 0x0000c00076057fae */ /* 0x0003e80008121848 */
[----:B------:R-:W2:Y:S01]  /*52230*/  LDL.LU R111, [R1+0x1754] ;  /* 0x00175400016f7983 */ /* 0x000ea20000300800 */
[----:B-1----:R-:W-:-:S03]  /*52240*/  IMAD.MOV.U32 R118, RZ, RZ, R22 ;  /* 0x000000ffff767224 */ /* 0x002fc600078e0016 */
[----:B---3--:R-:W3:Y:S01]  /*52250*/  LDL.LU R22, [R1+0x1758] ;  /* 0x0017580001167983 */ /* 0x008ee20000300800 */
[----:B------:R-:W-:-:S05]  /*52260*/  MOV R119, R115 ;  /* 0x0000007300777202 */ /* 0x000fca0000000f00 */
[----:B------:R1:W-:Y:S01]  /*52270*/  LDGSTS.E [R5+0x400c], desc[UR8][R118.64], P0 ;  /* 0x0400c00076057fae */ /* 0x0003e20008121848 */
[----:B------:R-:W-:-:S05]  /*52280*/  IADD3 R109, P1, R109, R2, RZ ;  /* 0x000000026d6d7210 */ /* 0x000fca0007f3e0ff */
[----:B----4-:R-:W-:Y:S01]  /*52290*/  IMAD.X R110, R110, 0x1, R0, P1 ;  /* 0x000000016e6e7824 */ /* 0x010fe200008e0600 */
[----:B------:R-:W-:Y:S01]  /*522a0*/  STL [R1+0x13b8], R109 ;  /* 0x0013b86d01007387 */ /* 0x000fe20000100800 */
[----:B-1----:R-:W-:-:S03]  /*522b0*/  IMAD.MOV.U32 R118, RZ, RZ, R109 ;  /* 0x000000ffff767224 */ /* 0x002fc600078e006d */
[----:B------:R1:W-:Y:S01]  /*522c0*/  STL [R1+0x13b4], R110 ;  /* 0x0013b46e01007387 */ /* 0x0003e20000100800 */
[----:B------:R-:W-:Y:S01]  /*522d0*/  MOV R119, R110 ;  /* 0x0000006e00777202 */ /* 0x000fe20000000f00 */
[----:B------:R-:W-:-:S04]  /*522e0*/  UISETP.GT.AND UP1, UPT, UR16, 0x38, UPT ;  /* 0x000000381000788c */ /* 0x000fc8000bf24270 */
[----:B------:R4:W-:Y:S04]  /*522f0*/  LDGSTS.E [R5+0x800c], desc[UR8][R118.64], P0 ;  /* 0x0800c00076057fae */ /* 0x0009e80008121848 */
[----:B-1----:R-:W3:Y:S04]  /*52300*/  LDL.LU R110, [R1+0x175c] ;  /* 0x00175c00016e7983 */ /* 0x002ee80000300800 */
[----:B------:R-:W3:Y:S01]  /*52310*/  LDL.LU R109, [R1+0x1760] ;  /* 0x00176000016d7983 */ /* 0x000ee20000300800 */
[----:B------:R-:W-:-:S05]  /*52320*/  IADD3 R23, P2, R23, R2, RZ ;  /* 0x0000000217177210 */ /* 0x000fca0007f5e0ff */
[----:B------:R-:W-:Y:S01]  /*52330*/  IMAD.X R108, R108, 0x1, R0, P2 ;  /* 0x000000016c6c7824 */ /* 0x000fe200010e0600 */
[----:B------:R-:W-:Y:S01]  /*52340*/  STL [R1+0x13c0], R23 ;  /* 0x0013c01701007387 */ /* 0x000fe20000100800 */
[----:B----4-:R-:W-:Y:S02]  /*52350*/  MOV R118, R23 ;  /* 0x0000001700767202 */ /* 0x010fe40000000f00 */
[----:B------:R-:W-:Y:S01]  /*52360*/  IMAD.MOV.U32 R119, RZ, RZ, R108 ;  /* 0x000000ffff777224 */ /* 0x000fe200078e006c */
[----:B------:R1:W-:Y:S01]  /*52370*/  STL [R1+0x13bc], R108 ;  /* 0x0013bc6c01007387 */ /* 0x0003e20000100800 */
[----:B------:R-:W-:-:S03]  /*52380*/  USEL UR12, URZ, 0x4, !UP1 ;  /* 0x000000043f0c7887 */ /* 0x000fc6000c800000 */
[----:B------:R-:W-:Y:S01]  /*52390*/  LDGSTS.E [R5+0xc00c], desc[UR8][R118.64], P0 ;  /* 0x0c00c00076057fae */ /* 0x000fe20008121848 */
[----:B------:R-:W-:-:S06]  /*523a0*/  USEL UR12, UR12, URZ, !UP0 ;  /* 0x0000003f0c0c7287 */ /* 0x000fcc000c000000 */
[----:B------:R-:W-:Y:S02]  /*523b0*/  ISETP.NE.U32.AND P1, PT, RZ, UR12, PT ;  /* 0x0000000cff007c0c */ /* 0x000fe4000bf25070 */
[----:B------:R-:W-:-:S05]  /*523c0*/  IADD3 R114, P3, R114, R2, RZ ;  /* 0x0000000272727210 */ /* 0x000fca0007f7e0ff */
        /* <DEDUP_REMOVED lines=15> */
[----:B---3--:R-:W-:Y:S01]  /*524c0*/  IADD3 R22, P2, R22, R2, RZ ;  /* 0x0000000216167210 */ /* 0x008fe20007f5e0ff */
[----:B------:R-:W-:-:S04]  /*524d0*/  IMAD.MOV.U32 R117, RZ, RZ, R113 ;  /* 0x000000ffff757224 */ /* 0x000fc800078e0071 */
[----:B------:R-:W-:Y:S01]  /*524e0*/  IMAD.X R111, R111, 0x1, R0, P2 ;  /* 0x000000016f6f7824 */ /* 0x000fe200010e0600 */
[----:B------:R-:W-:Y:S04]  /*524f0*/  STL [R1+0x1758], R22 ;  /* 0x0017581601007387 */ /* 0x000fe80000100800 */
[----:B--2---:R-:W2:Y:S04]  /*52500*/  LDL.LU R112, [R1+0x1778] ;  /* 0x0017780001707983 */ /* 0x004ea80000300800 */
[----:B------:R3:W-:Y:S04]  /*52510*/  STL [R1+0x1754], R111 ;  /* 0x0017546f01007387 */ /* 0x0007e80000100800 */
[----:B-1----:R-:W2:Y:S04]  /*52520*/  LDL.LU R113, [R1+0x1774] ;  /* 0x0017740001717983 */ /* 0x002ea80000300800 */
[----:B------:R1:W-:Y:S02]  /*52530*/  LDGSTS.E [R5+0x14000], desc[UR8][R116.64], P1 ;  /* 0x1400000074057fae */ /* 0x0003e40008921848 */
[----:B-1----:R-:W-:Y:S01]  /*52540*/  IMAD.MOV.U32 R116, RZ, RZ, R22 ;  /* 0x000000ffff747224 */ /* 0x002fe200078e0016 */
[----:B------:R-:W-:-:S02]  /*52550*/  MOV R117, R111 ;  /* 0x0000006f00757202 */ /* 0x000fc40000000f00 */
[----:B---3--:R-:W3:Y:S04]  /*52560*/  LDL.LU R111, [R1+0x177c] ;  /* 0x00177c00016f7983 */ /* 0x008ee80000300800 */
[----:B------:R-:W3:Y:S04]  /*52570*/  LDL.LU R22, [R1+0x1780] ;  /* 0x0017800001167983 */ /* 0x000ee80000300800 */
[----:B------:R1:W-:Y:S01]  /*52580*/  LDGSTS.E [R5+0x18000], desc[UR8][R116.64], P1 ;  /* 0x1800000074057fae */ /* 0x0003e20008921848 */
[----:B------:R-:W-:-:S05]  /*52590*/  IADD3 R109, P0, R109, R2, RZ ;  /* 0x000000026d6d7210 */ /* 0x000fca0007f1e0ff */
[----:B------:R-:W-:Y:S01]  /*525a0*/  IMAD.X R110, R110, 0x1, R0, P0 ;  /* 0x000000016e6e7824 */ /* 0x000fe200000e0600 */
[----:B------:R-:W-:Y:S01]  /*525b0*/  STL [R1+0x1760], R109 ;  /* 0x0017606d01007387 */ /* 0x000fe20000100800 */
[----:B-1----:R-:W-:-:S03]  /*525c0*/  IMAD.MOV.U32 R116, RZ, RZ, R109 ;  /* 0x000000ffff747224 */ /* 0x002fc600078e006d */
[----:B------:R1:W-:Y:S01]  /*525d0*/  STL [R1+0x175c], R110 ;  /* 0x00175c6e01007387 */ /* 0x0003e20000100800 */
[----:B------:R-:W-:Y:S01]  /*525e0*/  MOV R117, R110 ;  /* 0x0000006e00757202 */ /* 0x000fe20000000f00 */
[----:B------:R-:W-:Y:S02]  /*525f0*/  UISETP.GT.AND UP1, UPT, UR16, 0x39, UPT ;  /* 0x000000391000788c */ /* 0x000fe4000bf24270 */
[----:B-1----:R-:W3:Y:S04]  /*52600*/  LDL.LU R110, [R1+0x1784] ;  /* 0x00178400016e7983 */ /* 0x002ee80000300800 */
[----:B------:R-:W3:Y:S01]  /*52610*/  LDL.LU R109, [R1+0x1788] ;  /* 0x00178800016d7983 */ /* 0x000ee20000300800 */
[----:B------:R-:W-:-:S03]  /*52620*/  USEL UR12, URZ, 0x4, !UP1 ;  /* 0x000000043f0c7887 */ /* 0x000fc6000c800000 */
[----:B------:R1:W-:Y:S01]  /*52630*/  LDGSTS.E [R5+0x1c000], desc[UR8][R116.64], P1 ;  /* 0x1c00000074057fae */ /* 0x0003e20008921848 */
[----:B------:R-:W-:-:S06]  /*52640*/  USEL UR12, UR12, URZ, !UP0 ;  /* 0x0000003f0c0c7287 */ /* 0x000fcc000c000000 */
[----:B------:R-:W-:Y:S02]  /*52650*/  ISETP.NE.U32.AND P0, PT, RZ, UR12, PT ;  /* 0x0000000cff007c0c */ /* 0x000fe4000bf05070 */
[----:B----4-:R-:W-:-:S05]  /*52660*/  IADD3 R23, P1, R23, R2, RZ ;  /* 0x0000000217177210 */ /* 0x010fca0007f3e0ff */
[----:B------:R-:W-:Y:S01]  /*52670*/  IMAD.X R108, R108, 0x1, R0, P1 ;  /* 0x000000016c6c7824 */ /* 0x000fe200008e0600 */
[----:B------:R-:W-:Y:S01]  /*52680*/  IADD3 R114, P2, R114, R2, RZ ;  /* 0x0000000272727210 */ /* 0x000fe20007f5e0ff */
[----:B------:R-:W-:Y:S01]  /*52690*/  STL [R1+0x1768], R23 ;  /* 0x0017681701007387 */ /* 0x000fe20000100800 */
[----:B-1----:R-:W-:-:S03]  /*526a0*/  MOV R116, R23 ;  /* 0x0000001700747202 */ /* 0x002fc60000000f00 */
        /* <DEDUP_REMOVED lines=13> */
[----:B------:R-:W-:Y:S03]  /*52780*/  STL [R1+0x1778], R112 ;  /* 0x0017787001007387 */ /* 0x000fe60000100800 */
[----:B------:R-:W-:Y:S01]  /*52790*/  IMAD.MOV.U32 R119, RZ, RZ, R113 ;  /* 0x000000ffff777224 */ /* 0x000fe200078e0071 */
[----:B------:R2:W-:Y:S04]  /*527a0*/  STL [R1+0x1774], R113 ;  /* 0x0017747101007387 */ /* 0x0005e80000100800 */
[----:B-1----:R-:W4:Y:S01]  /*527b0*/  LDL.LU R115, [R1+0x179c] ;  /* 0x00179c0001737983 */ /* 0x002f220000300800 */
[----:B------:R-:W-:-:S03]  /*527c0*/  MOV R118, R112 ;  /* 0x0000007000767202 */ /* 0x000fc60000000f00 */
[----:B--2---:R-:W2:Y:S04]  /*527d0*/  LDL.LU R113, [R1+0x17a0] ;  /* 0x0017a00001717983 */ /* 0x004ea80000300800 */
[----:B------:R1:W-:Y:S01]  /*527e0*/  LDGSTS.E [R5+0x18004], desc[UR8][R118.64], P0 ;  /* 0x1800400076057fae */ /* 0x0003e20008121848 */
[----:B---3--:R-:W-:-:S05]  /*527f0*/  IADD3 R22, P2, R22, R2, RZ ;  /* 0x0000000216167210 */ /* 0x008fca0007f5e0ff */
[----:B------:R-:W-:Y:S01]  /*52800*/  IMAD.X R111, R111, 0x1, R0, P2 ;  /* 0x000000016f6f7824 */ /* 0x000fe200010e0600 */
[----:B------:R3:W-:Y:S01]  /*52810*/  STL [R1+0x1780], R22 ;  /* 0x0017801601007387 */ /* 0x0007e20000100800 */
[----:B-1----:R-:W-:-:S03]  /*52820*/  IMAD.MOV.U32 R118, RZ, RZ, R22 ;  /* 0x000000ffff767224 */ /* 0x002fc600078e0016 */
[----:B------:R1:W-:Y:S01]  /*52830*/  STL [R1+0x177c], R111 ;  /* 0x00177c6f01007387 */ /* 0x0003e20000100800 */
[----:B------:R-:W-:-:S05]  /*52840*/  IMAD.MOV.U32 R119, RZ, RZ, R111 ;  /* 0x000000ffff777224 */ /* 0x000fca00078e006f */
[----:B------:R1:W-:Y:S01]  /*52850*/  LDGSTS.E [R5+0x1c004], desc[UR8][R118.64], P0 ;  /* 0x1c00400076057fae */ /* 0x0003e20008121848 */
[----:B------:R-:W-:-:S04]  /*52860*/  IADD3 R109, P3, R109, R2, RZ ;  /* 0x000000026d6d7210 */ /* 0x000fc80007f7e0ff */
[----:B------:R-:W-:Y:S01]  /*52870*/  IADD3.X R110, R110, R0, RZ, P3, !PT ;  /* 0x000000006e6e7210 */ /* 0x000fe20001ffe4ff */
[----:B------:R-:W-:Y:S04]  /*52880*/  STL [R1+0x1788], R109 ;  /* 0x0017886d01007387 */ /* 0x000fe80000100800 */
[----:B------:R-:W2:Y:S01]  /*52890*/  LDL.LU R112, [R1+0x17a4] ;  /* 0x0017a40001707983 */ /* 0x000ea20000300800 */
[----:B-1----:R-:W-:-:S03]  /*528a0*/  IMAD.MOV.U32 R119, RZ, RZ, R110 ;  /* 0x000000ffff777224 */ /* 0x002fc600078e006e */
[----:B------:R1:W-:Y:S04]  /*528b0*/  STL [R1+0x1784], R110 ;  /* 0x0017846e01007387 */ /* 0x0003e80000100800 */
[----:B---3--:R-:W3:Y:S04]  /*528c0*/  LDL.LU R22, [R1+0x17a8] ;  /* 0x0017a80001167983 */ /* 0x008ee80000300800 */
[----:B------:R-:W3:Y:S04]  /*528d0*/  LDL.LU R111, [R1+0x17ac] ;  /* 0x0017ac00016f7983 */ /* 0x000ee80000300800 */
[----:B-1----:R-:W3:Y:S01]  /*528e0*/  LDL.LU R110, [R1+0x17b0] ;  /* 0x0017b000016e7983 */ /* 0x002ee20000300800 */
[----:B------:R-:W-:-:S04]  /*528f0*/  UISETP.GT.AND UP1, UPT, UR16, 0x3a, UPT ;  /* 0x0000003a1000788c */ /* 0x000fc8000bf24270 */
[----:B------:R-:W-:-:S04]  /*52900*/  USEL UR12, URZ, 0x4, !UP1 ;  /* 0x000000043f0c7887 */ /* 0x000fc8000c800000 */
[----:B------:R-:W-:-:S06]  /*52910*/  USEL UR12, UR12, URZ, !UP0 ;  /* 0x0000003f0c0c7287 */ /* 0x000fcc000c000000 */
[----:B------:R-:W-:Y:S02]  /*52920*/  ISETP.NE.U32.AND P1, PT, RZ, UR12, PT ;  /* 0x0000000cff007c0c */ /* 0x000fe4000bf25070 */
[----:B------:R-:W-:-:S11]  /*52930*/  MOV R118, R109 ;  /* 0x0000006d00767202 */ /* 0x000fd60000000f00 */
[----:B------:R1:W-:Y:S01]  /*52940*/  LDGSTS.E [R5+0x10008], desc[UR8][R118.64], P1 ;  /* 0x1000800076057fae */ /* 0x0003e20008921848 */
[----:B------:R-:W-:-:S04]  /*52950*/  UISETP.GT.AND UP1, UPT, UR16, 0x3b, UPT ;  /* 0x0000003b1000788c */ /* 0x000fc8000bf24270 */
[----:B------:R-:W-:-:S04]  /*52960*/  USEL UR12, URZ, 0x4, !UP1 ;  /* 0x000000043f0c7887 */ /* 0x000fc8000c800000 */
[----:B------:R-:W-:Y:S01]  /*52970*/  USEL UR12, UR12, URZ, !UP0 ;  /* 0x0000003f0c0c7287 */ /* 0x000fe2000c000000 */
        /* <DEDUP_REMOVED lines=13> */
[----:B------:R-:W4:Y:S04]  /*52a50*/  LDL.LU R23, [R1+0x17c0] ;  /* 0x0017c00001177983 */ /* 0x000f280000300800 */
[----:B------:R-:W-:Y:S04]  /*52a60*/  LDGSTS.E [R5+0x14008], desc[UR8][R118.64], P1 ;  /* 0x1400800076057fae */ /* 0x000fe80008921848 */
[----:B------:R1:W-:Y:S01]  /*52a70*/  LDGSTS.E [R5+0x18008], desc[UR8][R116.64], P1 ;  /* 0x1800800074057fae */ /* 0x0003e20008921848 */
[----:B--2---:R-:W-:-:S04]  /*52a80*/  IADD3 R113, P0, R113, R2, RZ ;  /* 0x0000000271717210 */ /* 0x004fc80007f1e0ff */
[----:B------:R-:W-:Y:S01]  /*52a90*/  IADD3.X R115, R115, R0, RZ, P0, !PT ;  /* 0x0000000073737210 */ /* 0x000fe200007fe4ff */
[----:B-1----:R-:W-:Y:S01]  /*52aa0*/  IMAD.MOV.U32 R116, RZ, RZ, R113 ;  /* 0x000000ffff747224 */ /* 0x002fe200078e0071 */
[----:B------:R-:W-:Y:S03]  /*52ab0*/  STL [R1+0x17a0], R113 ;  /* 0x0017a07101007387 */ /* 0x000fe60000100800 */
[----:B------:R-:W-:Y:S01]  /*52ac0*/  IMAD.MOV.U32 R117, RZ, RZ, R115 ;  /* 0x000000ffff757224 */ /* 0x000fe200078e0073 */
[----:B------:R1:W-:Y:S01]  /*52ad0*/  STL [R1+0x179c], R115 ;  /* 0x00179c7301007387 */ /* 0x0003e20000100800 */
[----:B------:R-:W-:-:S03]  /*52ae0*/  ISETP.NE.U32.AND P0, PT, RZ, UR12, PT ;  /* 0x0000000cff007c0c */ /* 0x000fc6000bf05070 */
[----:B------:R2:W-:Y:S04]  /*52af0*/  LDGSTS.E [R5+0x1c008], desc[UR8][R116.64], P1 ;  /* 0x1c00800074057fae */ /* 0x0005e80008921848 */
[----:B-1----:R-:W4:Y:S04]  /*52b00*/  LDL.LU R115, [R1+0x13c4] ;  /* 0x0013c40001737983 */ /* 0x002f280000300800 */
[----:B------:R-:W4:Y:S01]  /*52b10*/  LDL.LU R113, [R1+0x13c8] ;  /* 0x0013c80001717983 */ /* 0x000f220000300800 */
[----:B---3--:R-:W-:-:S04]  /*52b20*/  IADD3 R22, P1, R22, R2, RZ ;  /* 0x0000000216167210 */ /* 0x008fc80007f3e0ff */
[----:B------:R-:W-:Y:S02]  /*52b30*/  IADD3.X R112, R112, R0, RZ, P1, !PT ;  /* 0x0000000070707210 */ /* 0x000fe40000ffe4ff */
[----:B------:R-:W-:Y:S01]  /*52b40*/  IADD3 R110, P2, R110, R2, RZ ;  /* 0x000000026e6e7210 */ /* 0x000fe20007f5e0ff */
        /* <DEDUP_REMOVED lines=13> */
[----:B------:R-:W2:Y:S01]  /*52c20*/  LDL.LU R110, [R1+0x13d8] ;  /* 0x0013d800016e7983 */ /* 0x000ea20000300800 */
[----:B------:R-:W1:Y:S03]  /*52c30*/  S2R R153, SR_TID.X ;  /* 0x0000000000997919 */ /* 0x000e660000002100 */
[----:B------:R4:W-:Y:S01]  /*52c40*/  LDGSTS.E [R5+0x1400c], desc[UR8][R116.64], P0 ;  /* 0x1400c00074057fae */ /* 0x0009e20008121848 */
[----:B------:R-:W-:-:S04]  /*52c50*/  UISETP.GT.AND UP1, UPT, UR16, 0x1c, UPT ;  /* 0x0000001c1000788c */ /* 0x000fc8000bf24270 */
[----:B------:R-:W-:-:S04]  /*52c60*/  USEL UR12, URZ, 0x4, !UP1 ;  /* 0x000000043f0c7887 */ /* 0x000fc8000c800000 */
[----:B------:R-:W-:Y:S01]  /*52c70*/  USEL UR12, UR12, URZ, !UP0 ;  /* 0x0000003f0c0c7287 */ /* 0x000fe2000c000000 */
[C---:B-1----:R-:W-:Y:S02]  /*52c80*/  SHF.L.U32 R152, R153.reuse, 0x4, RZ ;  /* 0x0000000499987819 */ /* 0x042fe400000006ff */
[----:B------:R-:W-:Y:S02]  /*52c90*/  LOP3.LUT R153, R153, 0x7f, RZ, 0xc0, !PT ;  /* 0x0000007f99997812 */ /* 0x000fe400078ec0ff */
[----:B------:R-:W-:-:S04]  /*52ca0*/  IADD3 R109, P1, R109, R2, RZ ;  /* 0x000000026d6d7210 */ /* 0x000fc80007f3e0ff */
[----:B------:R-:W-:Y:S02]  /*52cb0*/  IADD3.X R114, R114, R0, RZ, P1, !PT ;  /* 0x0000000072727210 */ /* 0x000fe40000ffe4ff */
[----:B----4-:R-:W-:Y:S01]  /*52cc0*/  IADD3 R23, P2, R23, R2, RZ ;  /* 0x0000000217177210 */ /* 0x010fe20007f5e0ff */
[----:B------:R1:W-:Y:S01]  /*52cd0*/  STL [R1+0x17b8], R109 ;  /* 0x0017b86d01007387 */ /* 0x0003e20000100800 */
[----:B------:R-:W-:Y:S01]  /*52ce0*/  IMAD.MOV.U32 R116, RZ, RZ, R109 ;  /* 0x000000ffff747224 */ /* 0x000fe200078e006d */
[----:B------:R-:W-:Y:S02]  /*52cf0*/  MOV R117, R114 ;  /* 0x0000007200757202 */ /* 0x000fe40000000f00 */
[----:B------:R-:W-:Y:S01]  /*52d00*/  IMAD.X R108, R108, 0x1, R0, P2 ;  /* 0x000000016c6c7824 */ /* 0x000fe200010e0600 */
[----:B------:R4:W-:Y:S04]  /*52d10*/  STL [R1+0x17b4], R114 ;  /* 0x0017b47201007387 */ /* 0x0009e80000100800 */
[----:B------:R-:W-:Y:S04]  /*52d20*/  STL [R1+0x17c0], R23 ;  /* 0x0017c01701007387 */ /* 0x000fe80000100800 */
[----:B------:R4:W-:Y:S04]  /*52d30*/  STL [R1+0x17bc], R108 ;  /* 0x0017bc6c01007387 */ /* 0x0009e80000100800 */
[----:B-1----:R-:W2:Y:S04]  /*52d40*/  LDL.LU R109, [R1+0x13e0] ;  /* 0x0013e000016d7983 */ /* 0x002ea80000300800 */
[----:B------:R1:W-:Y:S04]  /*52d50*/  LDGSTS.E [R5+0x1800c], desc[UR8][R116.64], P0 ;  /* 0x1800c00074057fae */ /* 0x0003e80008121848 */
[----:B----4-:R-:W4:Y:S01]  /*52d60*/  LDL.LU R114, [R1+0x13dc] ;  /* 0x0013dc0001727983 */ /* 0x010f220000300800 */
[----:B-1----:R-:W-:-:S02]  /*52d70*/  IMAD.MOV.U32 R116, RZ, RZ, R23 ;  /* 0x000000ffff747224 */ /* 0x002fc400078e0017 */
[----:B------:R-:W-:Y:S02]  /*52d80*/  IMAD.MOV.U32 R117, RZ, RZ, R108 ;  /* 0x000000ffff757224 */ /* 0x000fe400078e006c */
[----:B------:R-:W4:Y:S04]  /*52d90*/  LDL.LU R108, [R1+0x13e4] ;  /* 0x0013e400016c7983 */ /* 0x000f280000300800 */
[----:B------:R1:W-:Y:S04]  /*52da0*/  LDGSTS.E [R5+0x1c00c], desc[UR8][R116.64], P0 ;  /* 0x1c00c00074057fae */ /* 0x0003e80008121848 */
[----:B------:R-:W4:Y:S01]  /*52db0*/  LDL.LU R23, [R1+0x13e8] ;  /* 0x0013e80001177983 */ /* 0x000f220000300800 */
[----:B-1----:R-:W-:-:S05]  /*52dc0*/  LOP3.LUT R116, R152, 0x70, RZ, 0xc0, !PT ;  /* 0x0000007098747812 */ /* 0x002fca00078ec0ff */
[----:B------:R-:W-:Y:S01]  /*52dd0*/  IMAD R116, R153, 0x80, R116 ;  /* 0x0000008099747824 */ /* 0x000fe200078e0274 */
[----:B------:R-:W-:-:S04]  /*52de0*/  IADD3 R113, P1, R113, R2, RZ ;  /* 0x0000000271717210 */ /* 0x000fc80007f3e0ff */
[----:B------:R-:W-:Y:S01]  /*52df0*/  LOP3.LUT R116, R116, 0x70, RZ, 0x3c, !PT ;  /* 0x0000007074747812 */ /* 0x000fe200078e3cff */
[----:B------:R-:W-:Y:S01]  /*52e00*/  IMAD.X R115, R115, 0x1, R0, P1 ;  /* 0x0000000173737824 */ /* 0x000fe200008e0600 */
[----:B------:R1:W-:Y:S02]  /*52e10*/  STL [R1+0x13c8], R113 ;  /* 0x0013c87101007387 */ /* 0x0003e40000100800 */
[----:B------:R-:W-:Y:S02]  /*52e20*/  IADD3 R5, R116, UR17, RZ ;  /* 0x0000001174057c10 */ /* 0x000fe4000fffe0ff */
[----:B------:R-:W-:Y:S01]  /*52e30*/  STL [R1+0x13c4], R115 ;  /* 0x0013c47301007387 */ /* 0x000fe20000100800 */
[----:B------:R-:W-:-:S03]  /*52e40*/  ISETP.NE.U32.AND P0, PT, RZ, UR12, PT ;  /* 0x0000000cff007c0c */ /* 0x000fc6000bf05070 */
[----:B------:R-:W4:Y:S04]  /*52e50*/  LDL.LU R117, [R1+0x13ec] ;  /* 0x0013ec0001757983 */ /* 0x000f280000300800 */
[----:B------:R-:W4:Y:S01]  /*52e60*/  LDL.LU R116, [R1+0x13f0] ;  /* 0x0013f00001747983 */ /* 0x000f220000300800 */
[----:B------:R-:W-:Y:S02]  /*52e70*/  IMAD.MOV.U32 R118, RZ, RZ, R113 ;  /* 0x000000ffff767224 */ /* 0x000fe400078e0071 */
[----:B------:R-:W-:-:S05]  /*52e80*/  IMAD.MOV.U32 R119, RZ, RZ, R115 ;  /* 0x000000ffff777224 */ /* 0x000fca00078e0073 */
[----:B------:R4:W-:Y:S01]  /*52e90*/  LDGSTS.E [R5], desc[UR8][R118.64], P0 ;  /* 0x0000000076057fae */ /* 0x0009e20008121848 */
[----:B---3--:R-:W-:-:S05]  /*52ea0*/  IADD3 R22, P1, R22, R2, RZ ;  /* 0x0000000216167210 */ /* 0x008fca0007f3e0ff */
[----:B------:R-:W-:Y:S01]  /*52eb0*/  STL [R1+0x13d0], R22 ;  /* 0x0013d01601007387 */ /* 0x000fe20000100800 */
[----:B--2---:R-:W-:-:S05]  /*52ec0*/  IADD3.X R112, R112, R0, RZ, P1, !PT ;  /* 0x0000000070707210 */ /* 0x004fca0000ffe4ff */
[----:B------:R2:W-:Y:S01]  /*52ed0*/  STL [R1+0x13cc], R112 ;  /* 0x0013cc7001007387 */ /* 0x0005e20000100800 */
[----:B-1----:R-:W-:Y:S01]  /*52ee0*/  IMAD.MOV.U32 R113, RZ, RZ, R112 ;  /* 0x000000ffff717224 */ /* 0x002fe200078e0070 */
[----:B------:R-:W-:Y:S02]  /*52ef0*/  IADD3 R110, P2, R110, R2, RZ ;  /* 0x000000026e6e7210 */ /* 0x000fe40007f5e0ff */
[----:B--2---:R-:W-:-:S03]  /*52f00*/  MOV R112, R22 ;  /* 0x0000001600707202 */ /* 0x004fc60000000f00 */
[----:B------:R-:W-:Y:S01]  /*52f10*/  IMAD.X R111, R111, 0x1, R0, P2 ;  /* 0x000000016f6f7824 */ /* 0x000fe200010e0600 */
[----:B------:R-:W-:Y:S04]  /*52f20*/  STL [R1+0x13d8], R110 ;  /* 0x0013d86e01007387 */ /* 0x000fe80000100800 */
[----:B------:R-:W2:Y:S04]  /*52f30*/  LDL.LU R22, [R1+0x13f8] ;  /* 0x0013f80001167983 */ /* 0x000ea80000300800 */
[----:B------:R1:W-:Y:S04]  /*52f40*/  STL [R1+0x13d4], R111 ;  /* 0x0013d46f01007387 */ /* 0x0003e80000100800 */
[----:B------:R-:W-:Y:S04]  /*52f50*/  LDGSTS.E [R5+0x4000], desc[UR8][R112.64], P0 ;  /* 0x0400000070057fae */ /* 0x000fe80008121848 */
[----:B------:R-:W-:Y:S04]  /*52f60*/  LDGSTS.E [R5+0x8000], desc[UR8][R110.64], P0 ;  /* 0x080000006e057fae */ /* 0x000fe80008121848 */
[----:B------:R-:W3:Y:S04]  /*52f70*/  LDL.LU R113, [R1+0x13f4] ;  /* 0x0013f40001717983 */ /* 0x000ee80000300800 */
[----:B------:R-:W3:Y:S04]  /*52f80*/  LDL.LU R112, [R1+0x13fc] ;  /* 0x0013fc0001707983 */ /* 0x000ee80000300800 */
[----:B-1----:R-:W3:Y:S04]  /*52f90*/  LDL.LU R111, [R1+0x1400] ;  /* 0x00140000016f7983 */ /* 0x002ee80000300800 */
[----:B------:R-:W3:Y:S01]  /*52fa0*/  LDL.LU R110, [R1+0x1404] ;  /* 0x00140400016e7983 */ /* 0x000ee20000300800 */
[----:B------:R-:W-:-:S04]  /*52fb0*/  UISETP.GT.AND UP1, UPT, UR16, 0x1d, UPT ;  /* 0x0000001d1000788c */ /* 0x000fc8000bf24270 */
[----:B------:R-:W-:-:S04]  /*52fc0*/  USEL UR12, URZ, 0x4, !UP1 ;  /* 0x000000043f0c7887 */ /* 0x000fc8000c800000 */
[----:B------:R-:W-:Y:S01]  /*52fd0*/  USEL UR12, UR12, URZ, !UP0 ;  /* 0x0000003f0c0c7287 */ /* 0x000fe2000c000000 */
[----:B------:R-:W-:-:S05]  /*52fe0*/  IADD3 R109, P1, R109, R2, RZ ;  /* 0x000000026d6d7210 */ /* 0x000fca0007f3e0ff */
[----:B----4-:R-:W-:Y:S01]  /*52ff0*/  IMAD.X R114, R114, 0x1, R0, P1 ;  /* 0x0000000172727824 */ /* 0x010fe200008e0600 */
[----:B------:R-:W-:Y:S03]  /*53000*/  STL [R1+0x13e0], R109 ;  /* 0x0013e06d01007387 */ /* 0x000fe60000100800 */
[----:B------:R-:W-:Y:S01]  /*53010*/  IMAD.MOV.U32 R115, RZ, RZ, R114 ;  /* 0x000000ffff737224 */ /* 0x000fe200078e0072 */
[----:B------:R1:W-:Y:S02]  /*53020*/  STL [R1+0x13dc], R114 ;  /* 0x0013dc7201007387 */ /* 0x0003e40000100800 */
[----:B-1----:R-:W-:Y:S02]  /*53030*/  MOV R114, R109 ;  /* 0x0000006d00727202 */ /* 0x002fe40000000f00 */
[----:B------:R-:W4:Y:S01]  /*53040*/  LDL.LU R109, [R1+0x1408] ;  /* 0x00140800016d7983 */ /* 0x000f220000300800 */
[----:B------:R-:W-:-:S03]  /*53050*/  IADD3 R23, P1, R23, R2, RZ ;  /* 0x0000000217177210 */ /* 0x000fc60007f3e0ff */
[----:B------:R-:W-:Y:S01]  /*53060*/  LDGSTS.E [R5+0xc000], desc[UR8][R114.64], P0 ;  /* 0x0c00000072057fae */ /* 0x000fe20008121848 */
[----:B------:R-:W-:Y:S01]  /*53070*/  ISETP.NE.U32.AND P0, PT, RZ, UR12, PT ;  /* 0x0000000cff007c0c */ /* 0x000fe2000bf05070 */
[----:B------:R-:W-:Y:S02]  /*53080*/  IMAD.X R108, R108, 0x1, R0, P1 ;  /* 0x000000016c6c7824 */ /* 0x000fe400008e0600 */
[----:B------:R-:W-:Y:S04]  /*53090*/  STL [R1+0x13e8], R23 ;  /* 0x0013e81701007387 */ /* 0x000fe80000100800 */
[----:B------:R1:W-:Y:S01]  /*530a0*/  STL [R1+0x13e4], R108 ;  /* 0x0013e46c01007387 */ /* 0x0003e20000100800 */
[----:B------:R-:W-:Y:S01]  /*530b0*/  IMAD.MOV.U32 R119, RZ, RZ, R108 ;  /* 0x000000ffff777224 */ /* 0x000fe200078e006c */
[----:B------:R-:W-:-:S05]  /*530c0*/  MOV R118, R23 ;  /* 0x0000001700767202 */ /* 0x000fca0000000f00 */
[----:B------:R-:W-:Y:S01]  /*530d0*/  LDGSTS.E [R5+0x4], desc[UR8][R118.64], P0 ;  /* 0x0000400076057fae */ /* 0x000fe20008121848 */
[----:B------:R-:W-:-:S05]  /*530e0*/  IADD3 R116, P2, R116, R2, RZ ;  /* 0x0000000274747210 */ /* 0x000fca0007f5e0ff */
[----:B------:R-:W-:Y:S01]  /*530f0*/  IMAD.X R117, R117, 0x1, R0, P2 ;  /* 0x0000000175757824 */ /* 0x000fe200010e0600 */
[----:B------:R2:W-:Y:S04]  /*53100*/  STL [R1+0x13f0], R116 ;  /* 0x0013f07401007387 */ /* 0x0005e80000100800 */
[----:B------:R-:W4:Y:S04]  /*53110*/  LDL.LU R115, [R1+0x140c] ;  /* 0x00140c0001737983 */ /* 0x000f280000300800 */
[----:B------:R3:W-:Y:S04]  /*53120*/  STL [R1+0x13ec], R117 ;  /* 0x0013ec7501007387 */ /* 0x0007e80000100800 */
[----:B------:R-:W4:Y:S04]  /*53130*/  LDL.LU R114, [R1+0x1410] ;  /* 0x0014100001727983 */ /* 0x000f280000300800 */
[----:B-1----:R-:W4:Y:S04]  /*53140*/  LDL.LU R108, [R1+0x1414] ;  /* 0x00141400016c7983 */ /* 0x002f280000300800 */
[----:B------:R-:W4:Y:S04]  /*53150*/  LDL.LU R23, [R1+0x1418] ;  /* 0x0014180001177983 */ /* 0x000f280000300800 */
[----:B------:R1:W-:Y:S01]  /*53160*/  LDGSTS.E [R5+0x4004], desc[UR8][R116.64], P0 ;  /* 0x0400400074057fae */ /* 0x0003e20008121848 */
[----:B--2---:R-:W-:-:S04]  /*53170*/  IADD3 R22, P1, R22, R2, RZ ;  /* 0x0000000216167210 */ /* 0x004fc80007f3e0ff */
[----:B-1----:R-:W-:Y:S01]  /*53180*/  MOV R116, R22 ;  /* 0x0000001600747202 */ /* 0x002fe20000000f00 */
[----:B------:R1:W-:Y:S01]  /*53190*/  STL [R1+0x13f8], R22 ;  /* 0x0013f81601007387 */ /* 0x0003e20000100800 */
[----:B---3--:R-:W-:-:S05]  /*531a0*/  IMAD.X R113, R113, 0x1, R0, P1 ;  /* 0x0000000171717824 */ /* 0x008fca00008e0600 */
[----:B------:R2:W-:Y:S01]  /*531b0*/  STL [R1+0x13f4], R113 ;  /* 0x0013f47101007387 */ /* 0x0005e20000100800 */
[----:B------:R-:W-:-:S03]  /*531c0*/  IMAD.MOV.U32 R117, RZ, RZ, R113 ;  /* 0x000000ffff757224 */ /* 0x000fc600078e0071 */
[----:B-1----:R-:W3:Y:S01]  /*531d0*/  LDL.LU R22, [R1+0x1420] ;  /* 0x0014200001167983 */ /* 0x002ee20000300800 */
[----:B------:R-:W-:Y:S01]  /*531e0*/  IADD3 R111, P2, R111, R2, RZ ;  /* 0x000000026f6f7210 */ /* 0x000fe20007f5e0ff */
[----:B------:R-:W-:Y:S02]  /*531f0*/  UISETP.GT.AND UP1, UPT, UR16, 0x1e, UPT ;  /* 0x0000001e1000788c */ /* 0x000fe4000bf24270 */
[----:B------:R1:W-:Y:S04]  /*53200*/  LDGSTS.E [R5+0x8004], desc[UR8][R116.64], P0 ;  /* 0x0800400074057fae */ /* 0x0003e80008121848 */
[----:B--2---:R-:W2:Y:S01]  /*53210*/  LDL.LU R113, [R1+0x141c] ;  /* 0x00141c0001717983 */ /* 0x004ea20000300800 */
[----:B------:R-:W-:-:S03]  /*53220*/  IMAD.X R112, R112, 0x1, R0, P2 ;  /* 0x0000000170707824 */ /* 0x000fc600010e0600 */
[----:B------:R-:W-:Y:S01]  /*53230*/  STL [R1+0x1400], R111 ;  /* 0x0014006f01007387 */ /* 0x000fe20000100800 */
[----:B-1----:R-:W-:Y:S02]  /*53240*/  IMAD.MOV.U32 R116, RZ, RZ, R111 ;  /* 0x000000ffff747224 */ /* 0x002fe400078e006f */
[----:B------:R-:W-:Y:S01]  /*53250*/  IMAD.MOV.U32 R117, RZ, RZ, R112 ;  /* 0x000000ffff757224 */ /* 0x000fe200078e0070 */
[----:B------:R1:W-:Y:S01]  /*53260*/  STL [R1+0x13fc], R112 ;  /* 0x0013fc7001007387 */ /* 0x0003e20000100800 */
[----:B------:R-:W-:-:S03]  /*53270*/  USEL UR12, URZ, 0x4, !UP1 ;  /* 0x000000043f0c7887 */ /* 0x000fc6000c800000 */
[----:B------:R1:W-:Y:S01]  /*53280*/  LDGSTS.E [R5+0xc004], desc[UR8][R116.64], P0 ;  /* 0x0c00400074057fae */ /* 0x0003e20008121848 */
[----:B------:R-:W-:-:S06]  /*53290*/  USEL UR12, UR12, URZ, !UP0 ;  /* 0x0000003f0c0c7287 */ /* 0x000fcc000c000000 */
[----:B------:R-:W-:Y:S02]  /*532a0*/  ISETP.NE.U32.AND P1, PT, RZ, UR12, PT ;  /* 0x0000000cff007c0c */ /* 0x000fe4000bf25070 */
[----:B----4-:R-:W-:-:S04]  /*532b0*/  IADD3 R109, P3, R109, R2, RZ ;  /* 0x000000026d6d7210 */ /* 0x010fc80007f7e0ff */
[----:B------:R-:W-:Y:S01]  /*532c0*/  IADD3.X R110, R110, R0, RZ, P3, !PT ;  /* 0x000000006e6e7210 */ /* 0x000fe20001ffe4ff */
[----:B------:R-:W-:Y:S01]  /*532d0*/  STL [R1+0x1408], R109 ;  /* 0x0014086d01007387 */ /* 0x000fe20000100800 */
[----:B-1----:R-:W-:-:S03]  /*532e0*/  MOV R116, R109 ;  /* 0x0000006d00747202 */ /* 0x002fc60000000f00 */
[----:B------:R-:W4:Y:S01]  /*532f0*/  LDL.LU R112, [R1+0x1424] ;  /* 0x0014240001707983 */ /* 0x000f220000300800 */
[----:B------:R-:W-:-:S03]  /*53300*/  IMAD.MOV.U32 R117, RZ, RZ, R110 ;  /* 0x000000ffff757224 */ /* 0x000fc600078e006e */
[----:B------:R1:W-:Y:S04]  /*53310*/  STL [R1+0x1404], R110 ;  /* 0x0014046e01007387 */ /* 0x0003e80000100800 */
[----:B------:R-:W4:Y:S04]  /*53320*/  LDL.LU R111, [R1+0x1428] ;  /* 0x00142800016f7983 */ /* 0x000f280000300800 */
[----:B------:R-:W-:Y:S04]  /*53330*/  LDGSTS.E [R5+0x8], desc[UR8][R116.64], P1 ;  /* 0x0000800074057fae */ /* 0x000fe80008921848 */
[----:B-1----:R-:W4:Y:S04]  /*53340*/  LDL.LU R110, [R1+0x142c] ;  /* 0x00142c00016e7983 */ /* 0x002f280000300800 */
[----:B------:R-:W4:Y:S01]  /*53350*/  LDL.LU R109, [R1+0x1430] ;  /* 0x00143000016d7983 */ /* 0x000f220000300800 */
[----:B------:R-:W-:-:S05]  /*53360*/  IADD3 R114, P0, R114, R2, RZ ;  /* 0x0000000272727210 */ /* 0x000fca0007f1e0ff */
[----:B------:R-:W-:Y:S01]  /*53370*/  IMAD.X R115, R115, 0x1, R0, P0 ;  /* 0x0000000173737824 */ /* 0x000fe200000e0600 */
[----:B------:R-:W-:Y:S01]  /*53380*/  IADD3 R23, P2, R23, R2, RZ ;  /* 0x0000000217177210 */ /* 0x000fe20007f5e0ff */
[----:B------:R1:W-:Y:S03]  /*53390*/  STL [R1+0x1410], R114 ;  /* 0x0014107201007387 */ /* 0x0003e60000100800 */
[----:B------:R-:W-:Y:S01]  /*533a0*/  IADD3.X R108, R108, R0, RZ, P2, !PT ;  /* 0x000000006c6c7210 */ /* 0x000fe200017fe4ff */
[----:B------:R1:W-:Y:S04]  /*533b0*/  STL [R1+0x140c], R115 ;  /* 0x00140c7301007387 */ /* 0x0003e80000100800 */
[----:B------:R1:W-:Y:S04]  /*533c0*/  LDGSTS.E [R5+0x4008], desc[UR8][R114.64], P1 ;  /* 0x0400800072057fae */ /* 0x0003e80008921848 */
[----:B------:R-:W-:Y:S04]  /*533d0*/  STL [R1+0x1418], R23 ;  /* 0x0014181701007387 */ /* 0x000fe80000100800 */
[----:B------:R1:W-:Y:S02]  /*533e0*/  STL [R1+0x1414], R108 ;  /* 0x0014146c01007387 */ /* 0x0003e40000100800 */
[----:B-1----:R-:W-:-:S02]  /*533f0*/  IMAD.MOV.U32 R114, RZ, RZ, R23 ;  /* 0x000000ffff727224 */ /* 0x002fc400078e0017 */
[----:B------:R-:W4:Y:S01]  /*53400*/  LDL.LU R116, [R1+0x1438] ;  /* 0x0014380001747983 */ /* 0x000f220000300800 */
[----:B------:R-:W-:-:S03]  /*53410*/  IMAD.MOV.U32 R115, RZ, RZ, R108 ;  /* 0x000000ffff737224 */ /* 0x000fc600078e006c */
[----:B------:R-:W4:Y:S04]  /*53420*/  LDL.LU R117, [R1+0x1434] ;  /* 0x0014340001757983 */ /* 0x000f280000300800 */
[----:B------:R-:W4:Y:S04]  /*53430*/  LDL.LU R108, [R1+0x143c] ;  /* 0x00143c00016c7983 */ /* 0x000f280000300800 */
[----:B------:R-:W-:Y:S04]  /*53440*/  LDGSTS.E [R5+0x8008], desc[UR8][R114.64], P1 ;  /* 0x0800800072057fae */ /* 0x000fe80008921848 */
[----:B------:R-:W4:Y:S04]  /*53450*/  LDL.LU R23, [R1+0x1440] ;  /* 0x0014400001177983 */ /* 0x000f280000300800 */
[----:B------:R-:W4:Y:S01]  /*53460*/  LDL.LU R114, [R1+0x17c4] ;  /* 0x0017c40001727983 */ /* 0x000f220000300800 */
[----:B---3--:R-:W-:-:S04]  /*53470*/  IADD3 R22, P0, R22, R2, RZ ;  /* 0x0000000216167210 */ /* 0x008fc80007f1e0ff */
[----:B--2---:R-:W-:Y:S01]  /*53480*/  IADD3.X R113, R113, R0, RZ, P0, !PT ;  /* 0x0000000071717210 */ /* 0x004fe200007fe4ff */
[----:B------:R1:W-:Y:S01]  /*53490*/  STL [R1+0x1420], R22 ;  /* 0x0014201601007387 */ /* 0x0003e20000100800 */
[----:B------:R-:W-:-:S03]  /*534a0*/  IMAD.MOV.U32 R118, RZ, RZ, R22 ;  /* 0x000000ffff767224 */ /* 0x000fc600078e0016 */
[----:B------:R2:W-:Y:S04]  /*534b0*/  STL [R1+0x141c], R113 ;  /* 0x00141c7101007387 */ /* 0x0005e80000100800 */
[----:B-1----:R-:W3:Y:S01]  /*534c0*/  LDL.LU R22, [R1+0x17c8] ;  /* 0x0017c80001167983 */ /* 0x002ee20000300800 */
[----:B------:R-:W-:Y:S01]  /*534d0*/  IMAD.MOV.U32 R119, RZ, RZ, R113 ;  /* 0x000000ffff777224 */ /* 0x000fe200078e0071 */
[----:B------:R-:W-:-:S04]  /*534e0*/  UISETP.GT.AND UP1, UPT, UR16, 0x1f, UPT ;  /* 0x0000001f1000788c */ /* 0x000fc8000bf24270 */
[----:B------:R1:W-:Y:S01]  /*534f0*/  LDGSTS.E [R5+0xc008], desc[UR8][R118.64], P1 ;  /* 0x0c00800076057fae */ /* 0x0003e20008921848 */
[----:B------:R-:W-:-:S04]  /*53500*/  USEL UR12, URZ, 0x4, !UP1 ;  /* 0x000000043f0c7887 */ /* 0x000fc8000c800000 */
[----:B------:R-:W-:-:S06]  /*53510*/  USEL UR12, UR12, URZ, !UP0 ;  /* 0x0000003f0c0c7287 */ /* 0x000fcc000c000000 */
[----:B------:R-:W-:Y:S02]  /*53520*/  ISETP.NE.U32.AND P0, PT, RZ, UR12, PT ;  /* 0x0000000cff007c0c */ /* 0x000fe4000bf05070 */
[----:B----4-:R-:W-:-:S04]  /*53530*/  IADD3 R111, P1, R111, R2, RZ ;  /* 0x000000026f6f7210 */ /* 0x010fc80007f3e0ff */
[----:B------:R-:W-:Y:S01]  /*53540*/  IADD3.X R112, R112, R0, RZ, P1, !PT ;  /* 0x0000000070707210 */ /* 0x000fe20000ffe4ff */
[----:B------:R-:W-:Y:S01]  /*53550*/  STL [R1+0x1428], R111 ;  /* 0x0014286f01007387 */ /* 0x000fe20000100800 */
[----:B------:R-:W-:-:S03]  /*53560*/  IADD3 R109, P2, R109, R2, RZ ;  /* 0x000000026d6d7210 */ /* 0x000fc60007f5e0ff */
[----:B------:R4:W-:Y:S02]  /*53570*/  STL [R1+0x1424], R112 ;  /* 0x0014247001007387 */ /* 0x0009e40000100800 */
[----:B------:R-:W-:Y:S02]  /*53580*/  IMAD.X R110, R110, 0x1, R0, P2 ;  /* 0x000000016e6e7824 */ /* 0x000fe400010e0600 */
[----:B------:R-:W-:Y:S01]  /*53590*/  STL [R1+0x1430], R109 ;  /* 0x0014306d01007387 */ /* 0x000fe20000100800 */
[----:B-1----:R-:W-:-:S03]  /*535a0*/  MOV R119, R112 ;  /* 0x0000007000777202 */ /* 0x002fc60000000f00 */
[----:B--2---:R-:W2:Y:S04]  /*535b0*/  LDL.LU R113, [R1+0x17cc] ;  /* 0x0017cc0001717983 */ /* 0x004ea80000300800 */
[----:B------:R1:W-:Y:S04]  /*535c0*/  STL [R1+0x142c], R110 ;  /* 0x00142c6e01007387 */ /* 0x0003e80000100800 */
[----:B----4-:R-:W4:Y:S01]  /*535d0*/  LDL.LU R112, [R1+0x17d0] ;  /* 0x0017d00001707983 */ /* 0x010f220000300800 */
[----:B------:R-:W-:-:S03]  /*535e0*/  IMAD.MOV.U32 R118, RZ, RZ, R111 ;  /* 0x000000ffff767224 */ /* 0x000fc600078e006f */
[----:B------:R-:W2:Y:S04]  /*535f0*/  LDL.LU R115, [R1+0x17d4] ;  /* 0x0017d40001737983 */ /* 0x000ea80000300800 */
[----:B------:R-:W2:Y:S04]  /*53600*/  LDL.LU R111, [R1+0x17d8] ;  /* 0x0017d800016f7983 */ /* 0x000ea80000300800 */
[----:B------:R1:W-:Y:S02]  /*53610*/  LDGSTS.E [R5+0xc], desc[UR8][R118.64], P0 ;  /* 0x0000c00076057fae */ /* 0x0003e40008121848 */
[----:B-1----:R-:W-:-:S02]  /*53620*/  IMAD.MOV.U32 R119, RZ, RZ, R110 ;  /* 0x000000ffff777224 */ /* 0x002fc400078e006e */
[----:B------:R-:W-:Y:S01]  /*53630*/  IMAD.MOV.U32 R118, RZ, RZ, R109 ;  /* 0x000000ffff767224 */ /* 0x000fe200078e006d */
[----:B------:R-:W2:Y:S04]  /*53640*/  LDL.LU R110, [R1+0x17dc] ;  /* 0x0017dc00016e7983 */ /* 0x000ea80000300800 */
[----:B------:R-:W2:Y:S04]  /*53650*/  LDL.LU R109, [R1+0x17e0] ;  /* 0x0017e000016d7983 */ /* 0x000ea80000300800 */
[----:B------:R-:W-:Y:S01]  /*53660*/  LDGSTS.E [R5+0x400c], desc[UR8][R118.64], P0 ;  /* 0x0400c00076057fae */ /* 0x000fe20008121848 */
[----:B------:R-:W-:-:S04]  /*53670*/  IADD3 R116, P1, R116, R2, RZ ;  /* 0x0000000274747210 */ /* 0x000fc80007f3e0ff */
[----:B------:R-:W-:Y:S01]  /*53680*/  IADD3.X R117, R117, R0, RZ, P1, !PT ;  /* 0x0000000075757210 */ /* 0x000fe20000ffe4ff */
[----:B------:R1:W-:Y:S01]  /*53690*/  STL [R1+0x1438], R116 ;  /* 0x0014387401007387 */ /* 0x0003e20000100800 */
[----:B------:R-:W-:-:S03]  /*536a0*/  IADD3 R23, P2, R23, R2, RZ ;  /* 0x0000000217177210 */ /* 0x000fc60007f5e0ff */
[----:B------:R1:W-:Y:S02]  /*536b0*/  STL [R1+0x1434], R117 ;  /* 0x0014347501007387 */ /* 0x0003e40000100800 */
[----:B------:R-:W-:Y:S02]  /*536c0*/  IMAD.X R108, R108, 0x1, R0, P2 ;  /* 0x000000016c6c7824 */ /* 0x000fe400010e0600 */
[----:B------:R1:W-:Y:S04]  /*536d0*/  LDGSTS.E [R5+0x800c], desc[UR8][R116.64], P0 ;  /* 0x0800c00074057fae */ /* 0x0003e80008121848 */
[----:B------:R-:W-:Y:S04]  /*536e0*/  STL [R1+0x1440], R23 ;  /* 0x0014401701007387 */ /* 0x000fe80000100800 */
[----:B------:R3:W-:Y:S01]  /*536f0*/  STL [R1+0x143c], R108 ;  /* 0x00143c6c01007387 */ /* 0x0007e20000100800 */
[----:B-1----:R-:W-:Y:S01]  /*53700*/  MOV R116, R23 ;  /* 0x0000001700747202 */ /* 0x002fe20000000f00 */
[----:B------:R-:W-:-:S05]  /*53710*/  IMAD.MOV.U32 R117, RZ, RZ, R108 ;  /* 0x000000ffff757224 */ /* 0x000fca00078e006c */
[----:B------:R1:W-:Y:S01]  /*53720*/  LDGSTS.E [R5+0xc00c], desc[UR8][R116.64], P0 ;  /* 0x0c00c00074057fae */ /* 0x0003e20008121848 */
[----:B---3--:R-:W-:-:S05]  /*53730*/  IADD3 R22, P3, R22, R2, RZ ;  /* 0x0000000216167210 */ /* 0x008fca0007f7e0ff */
[----:B------:R-:W-:Y:S01]  /*53740*/  IMAD.X R114, R114, 0x1, R0, P3 ;  /* 0x0000000172727824 */ /* 0x000fe200018e0600 */
[----:B------:R-:W-:Y:S04]  /*53750*/  STL [R1+0x17c8], R22 ;  /* 0x0017c81601007387 */ /* 0x000fe80000100800 */
[----:B------:R-:W3:Y:S01]  /*53760*/  LDL.LU R108, [R1+0x17e4] ;  /* 0x0017e400016c7983 */ /* 0x000ee20000300800 */
[----:B-1----:R-:W-:-:S03]  /*53770*/  MOV R117, R114 ;  /* 0x0000007200757202 */ /* 0x002fc60000000f00 */
[----:B------:R1:W-:Y:S01]  /*53780*/  STL [R1+0x17c4], R114 ;  /* 0x0017c47201007387 */ /* 0x0003e20000100800 */
[----:B------:R-:W-:-:S03]  /*53790*/  IMAD.MOV.U32 R116, RZ, RZ, R22 ;  /* 0x000000ffff747224 */ /* 0x000fc600078e0016 */
[----:B------:R-:W3:Y:S04]  /*537a0*/  LDL.LU R23, [R1+0x17e8] ;  /* 0x0017e80001177983 */ /* 0x000ee80000300800 */
[----:B-1----:R-:W3:Y:S04]  /*537b0*/  LDL.LU R114, [R1+0x17ec] ;  /* 0x0017ec0001727983 */ /* 0x002ee80000300800 */
[----:B------:R-:W3:Y:S01]  /*537c0*/  LDL.LU R22, [R1+0x17f0] ;  /* 0x0017f00001167983 */ /* 0x000ee20000300800 */
[----:B------:R-:W-:-:S04]  /*537d0*/  UISETP.GT.AND UP1, UPT, UR16, 0x3c, UPT ;  /* 0x0000003c1000788c */ /* 0x000fc8000bf24270 */
[----:B------:R-:W-:-:S04]  /*537e0*/  USEL UR12, URZ, 0x4, !UP1 ;  /* 0x000000043f0c7887 */ /* 0x000fc8000c800000 */
[----:B------:R-:W-:-:S06]  /*537f0*/  USEL UR12, UR12, URZ, !UP0 ;  /* 0x0000003f0c0c7287 */ /* 0x000fcc000c000000 */
[----:B------:R-:W-:-:S13]  /*53800*/  ISETP.NE.U32.AND P1, PT, RZ, UR12, PT ;  /* 0x0000000cff007c0c */ /* 0x000fda000bf25070 */
[----:B------:R1:W-:Y:S01]  /*53810*/  LDGSTS.E [R5+0x10000], desc[UR8][R116.64], P1 ;  /* 0x1000000074057fae */ /* 0x0003e20008921848 */
[----:B----4-:R-:W-:-:S05]  /*53820*/  IADD3 R112, P0, R112, R2, RZ ;  /* 0x0000000270707210 */ /* 0x010fca0007f1e0ff */
[--C-:B--2---:R-:W-:Y:S01]  /*53830*/  IMAD.X R113, R113, 0x1, R0.reuse, P0 ;  /* 0x0000000171717824 */ /* 0x104fe200000e0600 */
[----:B------:R-:W-:Y:S01]  /*53840*/  IADD3 R111, P2, R111, R2, RZ ;  /* 0x000000026f6f7210 */ /* 0x000fe20007f5e0ff */
[----:B------:R2:W-:Y:S01]  /*53850*/  STL [R1+0x17d0], R112 ;  /* 0x0017d07001007387 */ /* 0x0005e20000100800 */
[----:B-1----:R-:W-:Y:S01]  /*53860*/  MOV R116, R112 ;  /* 0x0000007000747202 */ /* 0x002fe20000000f00 */
[----:B------:R-:W-:Y:S02]  /*53870*/  IMAD.MOV.U32 R117, RZ, RZ, R113 ;  /* 0x000000ffff757224 */ /* 0x000fe400078e0071 */
[----:B------:R1:W-:Y:S01]  /*53880*/  STL [R1+0x17cc], R113 ;  /* 0x0017cc7101007387 */ /* 0x0003e20000100800 */
[----:B------:R-:W-:-:S03]  /*53890*/  IMAD.X R115, R115, 0x1, R0, P2 ;  /* 0x0000000173737824 */ /* 0x000fc600010e0600 */
[----:B------:R4:W-:Y:S04]  /*538a0*/  STL [R1+0x17d8], R111 ;  /* 0x0017d86f01007387 */ /* 0x0009e80000100800 */
[----:B--2---:R-:W2:Y:S04]  /*538b0*/  LDL.LU R112, [R1+0x17f8] ;  /* 0x0017f80001707983 */ /* 0x004ea80000300800 */
[----:B------:R-:W-:Y:S04]  /*538c0*/  STL [R1+0x17d4], R115 ;  /* 0x0017d47301007387 */ /* 0x000fe80000100800 */
[----:B------:R4:W-:Y:S01]  /*538d0*/  LDGSTS.E [R5+0x14000], desc[UR8][R116.64], P1 ;  /* 0x1400000074057fae */ /* 0x0009e20008921848 */
[----:B------:R-:W-:-:S03]  /*538e0*/  IADD3 R109, P0, R109, R2, RZ ;  /* 0x000000026d6d7210 */ /* 0x000fc60007f1e0ff */
[----:B-1----:R-:W2:Y:S02]  /*538f0*/  LDL.LU R113, [R1+0x17f4] ;  /* 0x0017f40001717983 */ /* 0x002ea40000300800 */
[----:B------:R-:W-:Y:S02]  /*53900*/  IMAD.X R110, R110, 0x1, R0, P0 ;  /* 0x000000016e6e7824 */ /* 0x000fe400000e0600 */
[----:B----4-:R-:W-:Y:S01]  /*53910*/  IMAD.MOV.U32 R116, RZ, RZ, R111 ;  /* 0x000000ffff747224 */ /* 0x010fe200078e006f */
[----:B------:R-:W-:Y:S01]  /*53920*/  MOV R117, R115 ;  /* 0x0000007300757202 */ /* 0x000fe20000000f00 */
[----:B------:R-:W-:Y:S01]  /*53930*/  IMAD.MOV.U32 R118, RZ, RZ, R109 ;  /* 0x000000ffff767224 */ /* 0x000fe200078e006d */
[----:B------:R-:W-:-:S03]  /*53940*/  MOV R119, R110 ;  /* 0x0000006e00777202 */ /* 0x000fc60000000f00 */
[----:B------:R-:W-:Y:S04]  /*53950*/  LDGSTS.E [R5+0x18000], desc[UR8][R116.64], P1 ;  /* 0x1800000074057fae */ /* 0x000fe80008921848 */
[----:B------:R1:W-:Y:S04]  /*53960*/  LDGSTS.E [R5+0x1c000], desc[UR8][R118.64], P1 ;  /* 0x1c00000076057fae */ /* 0x0003e80008921848 */
[----:B------:R-:W4:Y:S04]  /*53970*/  LDL.LU R116, [R1+0x1800] ;  /* 0x0018000001747983 */ /* 0x000f280000300800 */
[----:B------:R-:W-:Y:S04]  /*53980*/  STL [R1+0x17e0], R109 ;  /* 0x0017e06d01007387 */ /* 0x000fe80000100800 */
[----:B------:R1:W-:Y:S04]  /*53990*/  STL [R1+0x17dc], R110 ;  /* 0x0017dc6e01007387 */ /* 0x0003e80000100800 */
[----:B------:R-:W4:Y:S04]  /*539a0*/  LDL.LU R117, [R1+0x17fc] ;  /* 0x0017fc0001757983 */ /* 0x000f280000300800 */
[----:B------:R-:W4:Y:S04]  /*539b0*/  LDL.LU R111, [R1+0x1804] ;  /* 0x00180400016f7983 */ /* 0x000f280000300800 */
[----:B-1----:R-:W4:Y:S01]  /*539c0*/  LDL.LU R110, [R1+0x1808] ;  /* 0x00180800016e7983 */ /* 0x002f220000300800 */
[----:B---3--:R-:W-:-:S05]  /*539d0*/  IADD3 R23, P1, R23, R2, RZ ;  /* 0x0000000217177210 */ /* 0x008fca0007f3e0ff */
[--C-:B------:R-:W-:Y:S01]  /*539e0*/  IMAD.X R108, R108, 0x1, R0.reuse, P1 ;  /* 0x000000016c6c7824 */ /* 0x100fe200008e0600 */
[----:B------:R-:W-:Y:S01]  /*539f0*/  IADD3 R22, P2, R22, R2, RZ ;  /* 0x0000000216167210 */ /* 0x000fe20007f5e0ff */
[----:B------:R-:W-:Y:S04]  /*53a00*/  STL [R1+0x17e8], R23 ;  /* 0x0017e81701007387 */ /* 0x000fe80000100800 */
[----:B------:R-:W-:Y:S01]  /*53a10*/  IMAD.X R114, R114, 0x1, R0, P2 ;  /* 0x0000000172727824 */ /* 0x000fe200010e0600 */
[----:B------:R1:W-:Y:S01]  /*53a20*/  STL [R1+0x17e4], R108 ;  /* 0x0017e46c01007387 */ /* 0x0003e20000100800 */
[----:B------:R-:W-:-:S03]  /*53a30*/  IMAD.MOV.U32 R119, RZ, RZ, R108 ;  /* 0x000000ffff777224 */ /* 0x000fc600078e006c */
[----:B------:R-:W-:Y:S01]  /*53a40*/  STL [R1+0x17f0], R22 ;  /* 0x0017f01601007387 */ /* 0x000fe20000100800 */
[----:B------:R-:W-:Y:S01]  /*53a50*/  MOV R118, R23 ;  /* 0x0000001700767202 */ /* 0x000fe20000000f00 */
[----:B------:R-:W-:Y:S02]  /*53a60*/  IMAD.MOV.U32 R115, RZ, RZ, R114 ;  /* 0x000000ffff737224 */ /* 0x000fe400078e0072 */
[----:B------:R-:W3:Y:S04]  /*53a70*/  LDL.LU R109, [R1+0x180c] ;  /* 0x00180c00016d7983 */ /* 0x000ee80000300800 */
[----:B------:R1:W-:Y:S04]  /*53a80*/  STL [R1+0x17ec], R114 ;  /* 0x0017ec7201007387 */ /* 0x0003e80000100800 */
[----:B-1----:R-:W3:Y:S04]  /*53a90*/  LDL.LU R108, [R1+0x1810] ;  /* 0x00181000016c7983 */ /* 0x002ee80000300800 */
[----:B------:R-:W3:Y:S01]  /*53aa0*/  LDL.LU R23, [R1+0x1814] ;  /* 0x0018140001177983 */ /* 0x000ee20000300800 */
[----:B------:R-:W-:-:S03]  /*53ab0*/  MOV R114, R22 ;  /* 0x0000001600727202 */ /* 0x000fc60000000f00 */
[----:B------:R-:W3:Y:S01]  /*53ac0*/  LDL.LU R22, [R1+0x1818] ;  /* 0x0018180001167983 */ /* 0x000ee20000300800 */
[----:B------:R-:W-:-:S04]  /*53ad0*/  UISETP.GT.AND UP1, UPT, UR16, 0x3d, UPT ;  /* 0x0000003d1000788c */ /* 0x000fc8000bf24270 */
[----:B------:R-:W-:-:S04]  /*53ae0*/  USEL UR12, URZ, 0x4, !UP1 ;  /* 0x000000043f0c7887 */ /* 0x000fc8000c800000 */
[----:B------:R-:W-:-:S06]  /*53af0*/  USEL UR12, UR12, URZ, !UP0 ;  /* 0x0000003f0c0c7287 */ /* 0x000fcc000c000000 */
[----:B------:R-:W-:Y:S01]  /*53b00*/  ISETP.NE.U32.AND P0, PT, RZ, UR12, PT ;  /* 0x0000000cff007c0c */ /* 0x000fe2000bf05070 */
[----:B------:R-:W-:-:S12]  /*53b10*/  UISETP.GT.AND UP1, UPT, UR16, 0x3e, UPT ;  /* 0x0000003e1000788c */ /* 0x000fd8000bf24270 */
[----:B------:R-:W-:Y:S04]  /*53b20*/  LDGSTS.E [R5+0x10004], desc[UR8][R118.64], P0 ;  /* 0x1000400076057fae */ /* 0x000fe80008121848 */
[----:B------:R-:W-:Y:S01]  /*53b30*/  LDGSTS.E [R5+0x14004], desc[UR8][R114.64], P0 ;  /* 0x1400400072057fae */ /* 0x000fe20008121848 */
[----:B------:R-:W-:-:S04]  /*53b40*/  USEL UR12, URZ, 0x4, !UP1 ;  /* 0x000000043f0c7887 */ /* 0x000fc8000c800000 */
[----:B------:R-:W-:Y:S01]  /*53b50*/  USEL UR12, UR12, URZ, !UP0 ;  /* 0x0000003f0c0c7287 */ /* 0x000fe2000c000000 */
[----:B--2---:R-:W-:-:S05]  /*53b60*/  IADD3 R112, P1, R112, R2, RZ ;  /* 0x0000000270707210 */ /* 0x004fca0007f3e0ff */
[----:B------:R-:W-:Y:S01]  /*53b70*/  STL [R1+0x17f8], R112 ;  /* 0x0017f87001007387 */ /* 0x000fe20000100800 */
[----:B------:R-:W-:-:S05]  /*53b80*/  IMAD.X R113, R113, 0x1, R0, P1 ;  /* 0x0000000171717824 */ /* 0x000fca00008e0600 */
[----:B------:R1:W-:Y:S04]  /*53b90*/  STL [R1+0x17f4], R113 ;  /* 0x0017f47101007387 */ /* 0x0003e80000100800 */
[----:B------:R-:W2:Y:S04]  /*53ba0*/  LDL.LU R115, [R1+0x181c] ;  /* 0x00181c0001737983 */ /* 0x000ea80000300800 */
[----:B------:R-:W2:Y:S04]  /*53bb0*/  LDL.LU R114, [R1+0x1820] ;  /* 0x0018200001727983 */ /* 0x000ea80000300800 */
[----:B------:R-:W-:Y:S01]  /*53bc0*/  LDGSTS.E [R5+0x18004], desc[UR8][R112.64], P0 ;  /* 0x1800400070057fae */ /* 0x000fe20008121848 */
[----:B----4-:R-:W-:-:S03]  /*53bd0*/  IADD3 R116, P2, R116, R2, RZ ;  /* 0x0000000274747210 */ /* 0x010fc60007f5e0ff */
[----:B-1----:R-:W4:Y:S04]  /*53be0*/  LDL.LU R113, [R1+0x1824] ;  /* 0x0018240001717983 */ /* 0x002f280000300800 */
[----:B------:R-:W4:Y:S01]  /*53bf0*/  LDL.LU R112, [R1+0x1828] ;  /* 0x0018280001707983 */ /* 0x000f220000300800 */
[----:B------:R-:W-:-:S03]  /*53c00*/  IMAD.X R117, R117, 0x1, R0, P2 ;  /* 0x0000000175757824 */ /* 0x000fc600010e0600 */
[----:B------:R-:W-:Y:S01]  /*53c10*/  STL [R1+0x1800], R116 ;  /* 0x0018007401007387 */ /* 0x000fe20000100800 */
[----:B------:R-:W-:-:S03]  /*53c20*/  IADD3 R110, P3, R110, R2, RZ ;  /* 0x000000026e6e7210 */ /* 0x000fc60007f7e0ff */
[----:B------:R1:W-:Y:S01]  /*53c30*/  STL [R1+0x17fc], R117 ;  /* 0x0017fc7501007387 */ /* 0x0003e20000100800 */
[----:B------:R-:W-:-:S03]  /*53c40*/  IADD3.X R111, R111, R0, RZ, P3, !PT ;  /* 0x000000006f6f7210 */ /* 0x000fc60001ffe4ff */
[----:B------:R-:W-:Y:S04]  /*53c50*/  STL [R1+0x1808], R110 ;  /* 0x0018086e01007387 */ /* 0x000fe80000100800 */
[----:B------:R1:W-:Y:S01]  /*53c60*/  LDGSTS.E [R5+0x1c004], desc[UR8][R116.64], P0 ;  /* 0x1c00400074057fae */ /* 0x0003e20008121848 */
[----:B------:R-:W-:-:S03]  /*53c70*/  ISETP.NE.U32.AND P1, PT, RZ, UR12, PT ;  /* 0x0000000cff007c0c */ /* 0x000fc6000bf25070 */
[----:B------:R1:W-:Y:S02]  /*53c80*/  STL [R1+0x1804], R111 ;  /* 0x0018046f01007387 */ /* 0x0003e40000100800 */
[----:B-1----:R-:W-:Y:S02]  /*53c90*/  IMAD.MOV.U32 R117, RZ, RZ, R111 ;  /* 0x000000ffff757224 */ /* 0x002fe400078e006f */
[----:B------:R-:W-:Y:S01]  /*53ca0*/  IMAD.MOV.U32 R116, RZ, RZ, R110 ;  /* 0x000000ffff747224 */ /* 0x000fe200078e006e */
[----:B------:R-:W4:Y:S04]  /*53cb0*/  LDL.LU R111, [R1+0x182c] ;  /* 0x00182c00016f7983 */ /* 0x000f280000300800 */
[----:B------:R-:W4:Y:S04]  /*53cc0*/  LDL.LU R110, [R1+0x1830] ;  /* 0x00183000016e7983 */ /* 0x000f280000300800 */
[----:B------:R1:W-:Y:S01]  /*53cd0*/  LDGSTS.E [R5+0x10008], desc[UR8][R116.64], P1 ;  /* 0x1000800074057fae */ /* 0x0003e20008921848 */
[----:B---3--:R-:W-:-:S04]  /*53ce0*/  IADD3 R108, P0, R108, R2, RZ ;  /* 0x000000026c6c7210 */ /* 0x008fc80007f1e0ff */
[----:B------:R-:W-:Y:S02]  /*53cf0*/  IADD3.X R109, R109, R0, RZ, P0, !PT ;  /* 0x000000006d6d7210 */ /* 0x000fe400007fe4ff */
[----:B------:R-:W-:Y:S01]  /*53d00*/  IADD3 R22, P2, R22, R2, RZ ;  /* 0x0000000216167210 */ /* 0x000fe20007f5e0ff */
[----:B------:R-:W-:Y:S01]  /*53d10*/  STL [R1+0x1810], R108 ;  /* 0x0018106c01007387 */ /* 0x000fe20000100800 */
[----:B-1----:R-:W-:-:S03]  /*53d20*/  IMAD.MOV.U32 R116, RZ, RZ, R108 ;  /* 0x000000ffff747224 */ /* 0x002fc600078e006c */
[----:B------:R-:W-:Y:S01]  /*53d30*/  IMAD.X R23, R23, 0x1, R0, P2 ;  /* 0x0000000117177824 */ /* 0x000fe200010e0600 */
[----:B------:R1:W-:Y:S01]  /*53d40*/  STL [R1+0x180c], R109 ;  /* 0x00180c6d01007387 */ /* 0x0003e20000100800 */
[----:B------:R-:W-:-:S03]  /*53d50*/  MOV R117, R109 ;  /* 0x0000006d00757202 */ /* 0x000fc60000000f00 */
[----:B------:R-:W-:Y:S04]  /*53d60*/  STL [R1+0x1818], R22 ;  /* 0x0018181601007387 */ /* 0x000fe80000100800 */
[----:B------:R3:W-:Y:S04]  /*53d70*/  LDGSTS.E [R5+0x14008], desc[UR8][R116.64], P1 ;  /* 0x1400800074057fae */ /* 0x0007e80008921848 */
[----:B-1----:R-:W4:Y:S04]  /*53d80*/  LDL.LU R109, [R1+0x1834] ;  /* 0x00183400016d7983 */ /* 0x002f280000300800 */
[----:B------:R1:W-:Y:S04]  /*53d90*/  STL [R1+0x1814], R23 ;  /* 0x0018141701007387 */ /* 0x0003e80000100800 */
[----:B------:R-:W4:Y:S01]  /*53da0*/  LDL.LU R108, [R1+0x1838] ;  /* 0x00183800016c7983 */ /* 0x000f220000300800 */
[----:B---3--:R-:W-:-:S02]  /*53db0*/  IMAD.MOV.U32 R117, RZ, RZ, R23 ;  /* 0x000000ffff757224 */ /* 0x008fc400078e0017 */
[----:B------:R-:W-:Y:S01]  /*53dc0*/  IMAD.MOV.U32 R116, RZ, RZ, R22 ;  /* 0x000000ffff747224 */ /* 0x000fe200078e0016 */
[----:B-1----:R-:W3:Y:S04]  /*53dd0*/  LDL.LU R23, [R1+0x183c] ;  /* 0x00183c0001177983 */ /* 0x002ee80000300800 */
[----:B------:R-:W3:Y:S04]  /*53de0*/  LDL.LU R22, [R1+0x1840] ;  /* 0x0018400001167983 */ /* 0x000ee80000300800 */
[----:B------:R-:W-:Y:S01]  /*53df0*/  LDGSTS.E [R5+0x18008], desc[UR8][R116.64], P1 ;  /* 0x1800800074057fae */ /* 0x000fe20008921848 */
[----:B------:R-:W-:-:S04]  /*53e00*/  UISETP.GT.AND UP1, UPT, UR16, 0x3f, UPT ;  /* 0x0000003f1000788c */ /* 0x000fc8000bf24270 */
[----:B------:R-:W-:-:S04]  /*53e10*/  USEL UR12, URZ, 0x4, !UP1 ;  /* 0x000000043f0c7887 */ /* 0x000fc8000c800000 */
[----:B------:R-:W-:Y:S01]  /*53e20*/  USEL UR12, UR12, URZ, !UP0 ;  /* 0x0000003f0c0c7287 */ /* 0x000fe2000c000000 */
[----:B--2---:R-:W-:-:S04]  /*53e30*/  IADD3 R114, P0, R114, R2, RZ ;  /* 0x0000000272727210 */ /* 0x004fc80007f1e0ff */
[----:B------:R-:W-:-:S05]  /*53e40*/  IADD3.X R115, R115, R0, RZ, P0, !PT ;  /* 0x0000000073737210 */ /* 0x000fca00007fe4ff */
[----:B------:R-:W-:Y:S04]  /*53e50*/  LDGSTS.E [R5+0x1c008], desc[UR8][R114.64], P1 ;  /* 0x1c00800072057fae */ /* 0x000fe80008921848 */
[----:B------:R-:W-:Y:S01]  /*53e60*/  STL [R1+0x1820], R114 ;  /* 0x0018207201007387 */ /* 0x000fe20000100800 */
[----:B----4-:R-:W-:-:S03]  /*53e70*/  IADD3 R112, P1, R112, R2, RZ ;  /* 0x0000000270707210 */ /* 0x010fc60007f3e0ff */
[----:B------:R1:W-:Y:S02]  /*53e80*/  STL [R1+0x181c], R115 ;  /* 0x00181c7301007387 */ /* 0x0003e40000100800 */
[----:B------:R-:W-:Y:S02]  /*53e90*/  IMAD.X R113, R113, 0x1, R0, P1 ;  /* 0x0000000171717824 */ /* 0x000fe400008e0600 */
[----:B------:R-:W-:Y:S04]  /*53ea0*/  STL [R1+0x1828], R112 ;  /* 0x0018287001007387 */ /* 0x000fe80000100800 */
[----:B------:R2:W-:Y:S01]  /*53eb0*/  STL [R1+0x1824], R113 ;  /* 0x0018247101007387 */ /* 0x0005e20000100800 */
[----:B------:R-:W-:-:S13]  /*53ec0*/  ISETP.NE.U32.AND P0, PT, RZ, UR12, PT ;  /* 0x0000000cff007c0c */ /* 0x000fda000bf05070 */
[----:B------:R-:W-:Y:S01]  /*53ed0*/  LDGSTS.E [R5+0x1000c], desc[UR8][R112.64], P0 ;  /* 0x1000c00070057fae */ /* 0x000fe20008121848 */
[----:B------:R-:W-:-:S05]  /*53ee0*/  IADD3 R110, P2, R110, R2, RZ ;  /* 0x000000026e6e7210 */ /* 0x000fca0007f5e0ff */
[----:B------:R-:W-:Y:S01]  /*53ef0*/  STL [R1+0x1830], R110 ;  /* 0x0018306e01007387 */ /* 0x000fe20000100800 */
[----:B------:R-:W-:-:S03]  /*53f00*/  IMAD.X R111, R111, 0x1, R0, P2 ;  /* 0x000000016f6f7824 */ /* 0x000fc600010e0600 */
[----:B------:R-:W4:Y:S04]  /*53f10*/  LDL.LU.64 R122, [R1+0x1038] ;  /* 0x00103800017a7983 */ /* 0x000f280000300a00 */
[----:B------:R2:W-:Y:S04]  /*53f20*/  STL [R1+0x182c], R111 ;  /* 0x00182c6f01007387 */ /* 0x0005e80000100800 */
[----:B------:R-:W4:Y:S04]  /*53f30*/  LDL.LU.64 R120, [R1+0x1018] ;  /* 0x0010180001787983 */ /* 0x000f280000300a00 */
[----:B------:R-:W4:Y:S04]  /*53f40*/  LDL.LU.64 R118, [R1+0xff8] ;  /* 0x000ff80001767983 */ /* 0x000f280000300a00 */
[----:B------:R-:W4:Y:S04]  /*53f50*/  LDL.LU.64 R116, [R1+0xfd8] ;  /* 0x000fd80001747983 */ /* 0x000f280000300a00 */
[----:B------:R-:W-:Y:S01]  /*53f60*/  LDGSTS.E [R5+0x1400c], desc[UR8][R110.64], P0 ;  /* 0x1400c0006e057fae */ /* 0x000fe20008121848 */
[----:B------:R-:W-:-:S04]  /*53f70*/  IADD3 R108, P1, R108, R2, RZ ;  /* 0x000000026c6c7210 */ /* 0x000fc80007f3e0ff */
[----:B------:R-:W-:Y:S01]  /*53f80*/  IADD3.X R109, R109, R0, RZ, P1, !PT ;  /* 0x000000006d6d7210 */ /* 0x000fe20000ffe4ff */
[----:B------:R-:W-:Y:S01]  /*53f90*/  STL [R1+0x1838], R108 ;  /* 0x0018386c01007387 */ /* 0x000fe20000100800 */
[----:B---3--:R-:W-:-:S03]  /*53fa0*/  IADD3 R22, P2, R22, R2, RZ ;  /* 0x0000000216167210 */ /* 0x008fc60007f5e0ff */
[----:B------:R3:W-:Y:S02]  /*53fb0*/  STL [R1+0x1834], R109 ;  /* 0x0018346d01007387 */ /* 0x0007e40000100800 */
[----:B------:R-:W-:Y:S02]  /*53fc0*/  IMAD.X R23, R23, 0x1, R0, P2 ;  /* 0x0000000117177824 */ /* 0x000fe400010e0600 */
[----:B------:R-:W-:Y:S04]  /*53fd0*/  STL [R1+0x1840], R22 ;  /* 0x0018401601007387 */ /* 0x000fe80000100800 */
[----:B-1----:R-:W4:Y:S04]  /*53fe0*/  LDL.LU.64 R114, [R1+0xfb8] ;  /* 0x000fb80001727983 */ /* 0x002f280000300a00 */
[----:B------:R1:W-:Y:S04]  /*53ff0*/  STL [R1+0x183c], R23 ;  /* 0x00183c1701007387 */ /* 0x0003e80000100800 */
[----:B--2---:R-:W2:Y:S04]  /*54000*/  LDL.LU.64 R112, [R1+0xf98] ;  /* 0x000f980001707983 */ /* 0x004ea80000300a00 */
[----:B------:R-:W2:Y:S04]  /*54010*/  LDL.LU.64 R110, [R1+0xf78] ;  /* 0x000f7800016e7983 */ /* 0x000ea80000300a00 */
[----:B------:R-:W-:Y:S04]  /*54020*/  LDGSTS.E [R5+0x1800c], desc[UR8][R108.64], P0 ;  /* 0x1800c0006c057fae */ /* 0x000fe80008121848 */
[----:B------:R1:W-:Y:S01]  /*54030*/  LDGSTS.E [R5+0x1c00c], desc[UR8][R22.64], P0 ;  /* 0x1c00c00016057fae */ /* 0x0003e20008121848 */
[----:B------:R-:W1:Y:S03]  /*54040*/  S2R R153, SR_TID.X ;  /* 0x0000000000997919 */ /* 0x000e660000002100 */
[----:B---3--:R-:W3:Y:S04]  /*54050*/  LDL.LU.64 R108, [R1+0xf58] ;  /* 0x000f5800016c7983 */ /* 0x008ee80000300a00 */
[----:B-1----:R-:W3:Y:S01]  /*54060*/  LDL.LU.64 R22, [R1+0xf38] ;  /* 0x000f380001167983 */ /* 0x002ee20000300a00 */
[----:B------:R-:W-:Y:S01]  /*54070*/  PLOP3.LUT P1, PT, PT, PT, UP0, 0x80, 0x0 ;  /* 0x000000000000781c */ /* 0x000fe20003f2f008 */
[----:B------:R-:W-:-:S02]  /*54080*/  ULEA UR12, UR6, UR5, 0x10 ;  /* 0x00000005060c7291 */ /* 0x000fc4000f8e803f */
[----:B------:R-:W0:Y:S01]  /*54090*/  LDGDEPBAR ;  /* 0x00000000000079af */ /* 0x000e220000000000 */
[----:B------:R-:W-:-:S04]  /*540a0*/  LOP3.LUT R124, R153, 0x3f, RZ, 0xc0, !PT ;  /* 0x0000003f997c7812 */ /* 0x000fc800078ec0ff */
[----:B------:R-:W-:-:S04]  /*540b0*/  ISETP.GE.AND P0, PT, R124, UR16, PT ;  /* 0x000000107c007c0c */ /* 0x000fc8000bf06270 */
[----:B------:R-:W-:-:S04]  /*540c0*/  SEL R5, RZ, 0x4, P0 ;  /* 0x00000004ff057807 */ /* 0x000fc80000000000 */
[----:B------:R-:W-:-:S04]  /*540d0*/  SEL R5, R5, RZ, !P1 ;  /* 0x000000ff05057207 */ /* 0x000fc80004800000 */
[----:B------:R-:W-:Y:S02]  /*540e0*/  ISETP.NE.U32.AND P0, PT, R5, RZ, PT ;  /* 0x000000ff0500720c */ /* 0x000fe40003f05070 */
[----:B----4-:R-:W-:-:S05]  /*540f0*/  IADD3 R140, P1, R122, R4, RZ ;  /* 0x000000047a8c7210 */ /* 0x010fca0007f3e0ff */
[----:B------:R-:W-:Y:S01]  /*54100*/  IMAD.X R5, R123, 0x1, R3, P1 ;  /* 0x000000017b057824 */ /* 0x000fe200008e0603 */
[----:B------:R-:W-:-:S04]  /*54110*/  IADD3 R138, P1, R120, R4, RZ ;  /* 0x00000004788a7210 */ /* 0x000fc80007f3e0ff */
[----:B------:R-:W-:Y:S02]  /*54120*/  IADD3.X R139, R121, R3, RZ, P1, !PT ;  /* 0x00000003798b7210 */ /* 0x000fe40000ffe4ff */
[-C--:B------:R-:W-:Y:S01]  /*54130*/  IADD3 R136, P1, R118, R4.reuse, RZ ;  /* 0x0000000476887210 */ /* 0x080fe20007f3e0ff */
[----:B------:R-:W4:Y:S04]  /*54140*/  LDL.LU.64 R120, [R1+0xf18] ;  /* 0x000f180001787983 */ /* 0x000f280000300a00 */
[--C-:B------:R-:W-:Y:S01]  /*54150*/  IMAD.X R137, R119, 0x1, R3.reuse, P1 ;  /* 0x0000000177897824 */ /* 0x100fe200008e0603 */
[----:B------:R-:W-:Y:S01]  /*54160*/  IADD3 R134, P1, R116, R4, RZ ;  /* 0x0000000474867210 */ /* 0x000fe20007f3e0ff */
[----:B------:R-:W4:Y:S04]  /*54170*/  LDL.LU.64 R118, [R1+0xef8] ;  /* 0x000ef80001767983 */ /* 0x000f280000300a00 */
[----:B------:R-:W-:-:S02]  /*54180*/  IMAD.X R135, R117, 0x1, R3, P1 ;  /* 0x0000000175877824 */ /* 0x000fc400008e0603 */
[----:B------:R-:W4:Y:S01]  /*54190*/  LDL.LU.64 R116, [R1+0xed8] ;  /* 0x000ed80001747983 */ /* 0x000f220000300a00 */
[----:B------:R-:W-:-:S04]  /*541a0*/  IADD3 R132, P1, R114, R4, RZ ;  /* 0x0000000472847210 */ /* 0x000fc80007f3e0ff */
[----:B------:R-:W-:Y:S02]  /*541b0*/  IADD3.X R133, R115, R3, RZ, P1, !PT ;  /* 0x0000000373857210 */ /* 0x000fe40000ffe4ff */
[----:B------:R-:W4:Y:S01]  /*541c0*/  LDL.LU.64 R114, [R1+0xeb8] ;  /* 0x000eb80001727983 */ /* 0x000f220000300a00 */
[----:B--2---:R-:W-:-:S05]  /*541d0*/  IADD3 R130, P1, R112, R4, RZ ;  /* 0x0000000470827210 */ /* 0x004fca0007f3e0ff */
[--C-:B------:R-:W-:Y:S01]  /*541e0*/  IMAD.X R131, R113, 0x1, R3.reuse, P1 ;  /* 0x0000000171837824 */ /* 0x100fe200008e0603 */
[-C--:B------:R-:W-:Y:S01]  /*541f0*/  IADD3 R128, P1, R110, R4.reuse, RZ ;  /* 0x000000046e807210 */ /* 0x080fe20007f3e0ff */
[----:B------:R-:W2:Y:S04]  /*54200*/  LDL.LU.64 R112, [R1+0xe98] ;  /* 0x000e980001707983 */ /* 0x000ea80000300a00 */
[----:B------:R-:W-:Y:S02]  /*54210*/  IMAD.X R129, R111, 0x1, R3, P1 ;  /* 0x000000016f817824 */ /* 0x000fe400008e0603 */
[----:B------:R-:W2:Y:S01]  /*54220*/  LDL.LU.64 R110, [R1+0xe78] ;  /* 0x000e7800016e7983 */ /* 0x000ea20000300a00 */
[----:B---3--:R-:W-:-:S04]  /*54230*/  IADD3 R126, P1, R108, R4, RZ ;  /* 0x000000046c7e7210 */ /* 0x008fc80007f3e0ff */
[----:B------:R-:W-:Y:S02]  /*54240*/  IADD3.X R127, R109, R3, RZ, P1, !PT ;  /* 0x000000036d7f7210 */ /* 0x000fe40000ffe4ff */
[----:B------:R-:W3:Y:S01]  /*54250*/  LDL.LU.64 R108, [R1+0xe58] ;  /* 0x000e5800016c7983 */ /* 0x000ee20000300a00 */
[----:B------:R-:W-:-:S05]  /*54260*/  IADD3 R124, P1, R22, R4, RZ ;  /* 0x00000004167c7210 */ /* 0x000fca0007f3e0ff */
[----:B------:R-:W-:Y:S02]  /*54270*/  IMAD.X R125, R23, 0x1, R3, P1 ;  /* 0x00000001177d7824 */ /* 0x000fe400008e0603 */
[----:B------:R-:W3:Y:S04]  /*54280*/  LDL.LU.64 R22, [R1+0xe38] ;  /* 0x000e380001167983 */ /* 0x000ee80000300a00 */
[----:B------:R-:W3:Y:S01]  /*54290*/  LDL.LU.64 R142, [R1+0xe18] ;  /* 0x000e1800018e7983 */ /* 0x000ee20000300a00 */
[----:B------:R-:W-:-:S05]  /*542a0*/  IMAD.MOV.U32 R141, RZ, RZ, R5 ;  /* 0x000000ffff8d7224 */ /* 0x000fca00078e0005 */
        /* <DEDUP_REMOVED lines=9> */
[----:B----4-:R-:W-:-:S05]  /*54340*/  IADD3 R122, P1, R120, R4, RZ ;  /* 0x00000004787a7210 */ /* 0x010fca0007f3e0ff */
[----:B------:R-:W-:Y:S01]  /*54350*/  IMAD.X R123, R121, 0x1, R3, P1 ;  /* 0x00000001797b7824 */ /* 0x000fe200008e0603 */
[----:B------:R-:W-:-:S04]  /*54360*/  IADD3 R120, P1, R118, R4, RZ ;  /* 0x0000000476787210 */ /* 0x000fc80007f3e0ff */
[----:B------:R-:W-:Y:S02]  /*54370*/  IADD3.X R121, R119, R3, RZ, P1, !PT ;  /* 0x0000000377797210 */ /* 0x000fe40000ffe4ff */
[----:B------:R-:W-:-:S05]  /*54380*/  IADD3 R118, P1, R116, R4, RZ ;  /* 0x0000000474767210 */ /* 0x000fca0007f3e0ff */
[----:B------:R-:W-:Y:S01]  /*54390*/  IMAD.X R119, R117, 0x1, R3, P1 ;  /* 0x0000000175777824 */ /* 0x000fe200008e0603 */
[----:B------:R-:W-:-:S05]  /*543a0*/  IADD3 R116, P1, R114, R4, RZ ;  /* 0x0000000472747210 */ /* 0x000fca0007f3e0ff */
[----:B------:R-:W-:Y:S01]  /*543b0*/  IMAD.X R117, R115, 0x1, R3, P1 ;  /* 0x0000000173757824 */ /* 0x000fe200008e0603 */
[----:B--2---:R-:W-:-:S04]  /*543c0*/  IADD3 R114, P1, R112, R4, RZ ;  /* 0x0000000470727210 */ /* 0x004fc80007f3e0ff */
[----:B------:R-:W-:Y:S02]  /*543d0*/  IADD3.X R115, R113, R3, RZ, P1, !PT ;  /* 0x0000000371737210 */ /* 0x000fe40000ffe4ff */
[----:B------:R-:W-:-:S05]  /*543e0*/  IADD3 R112, P1, R110, R4, RZ ;  /* 0x000000046e707210 */ /* 0x000fca0007f3e0ff */
[----:B------:R-:W-:Y:S01]  /*543f0*/  IMAD.X R113, R111, 0x1, R3, P1 ;  /* 0x000000016f717824 */ /* 0x000fe200008e0603 */
[----:B---3--:R-:W-:-:S05]  /*54400*/  IADD3 R110, P1, R108, R4, RZ ;  /* 0x000000046c6e7210 */ /* 0x008fca0007f3e0ff */
[----:B------:R-:W-:Y:S01]  /*54410*/  IMAD.X R111, R109, 0x1, R3, P1 ;  /* 0x000000016d6f7824 */ /* 0x000fe200008e0603 */
[----:B------:R-:W-:-:S04]  /*54420*/  IADD3 R108, P1, R22, R4, RZ ;  /* 0x00000004166c7210 */ /* 0x000fc80007f3e0ff */
[----:B------:R-:W-:Y:S02]  /*54430*/  IADD3.X R109, R23, R3, RZ, P1, !PT ;  /* 0x00000003176d7210 */ /* 0x000fe40000ffe4ff */
[----:B------:R-:W-:-:S05]  /*54440*/  IADD3 R22, P1, R142, R4, RZ ;  /* 0x000000048e167210 */ /* 0x000fca0007f3e0ff */
[----:B------:R-:W-:Y:S01]  /*54450*/  IMAD.X R23, R143, 0x1, R3, P1 ;  /* 0x000000018f177824 */ /* 0x000fe200008e0603 */
[----:B------:R-:W-:-:S05]  /*54460*/  IADD3 R155, P1, R250, R4, RZ ;  /* 0x00000004fa9b7210 */ /* 0x000fca0007f3e0ff */
        /* <DEDUP_REMOVED lines=22> */
[--C-:B------:R-:W-:Y:S01]  /*545d0*/  IMAD.X R170, R171, 0x1, R3.reuse, P1 ;  /* 0x00000001abaa7824 */ /* 0x100fe200008e0603 */
[-C--:B------:R-:W-:Y:S01]  /*545e0*/  IADD3 R143, P1, R162, R4.reuse, RZ ;  /* 0x00000004a28f7210 */ /* 0x080fe20007f3e0ff */
[----:B------:R1:W-:Y:S04]  /*545f0*/  STL.64 [R1+0xf18], R122 ;  /* 0x000f187a01007387 */ /* 0x0003e80000100a00 */
[----:B------:R-:W-:Y:S01]  /*54600*/  IMAD.X R162, R163, 0x1, R3, P1 ;  /* 0x00000001a3a27824 */ /* 0x000fe200008e0603 */
[----:B------:R-:W-:Y:S01]  /*54610*/  IADD3 R142, P1, R20, R4, RZ ;  /* 0x00000004148e7210 */ /* 0x000fe20007f3e0ff */
[----:B------:R2:W-:Y:S04]  /*54620*/  STL.64 [R1+0xef8], R120 ;  /* 0x000ef87801007387 */ /* 0x0005e80000100a00 */
[----:B------:R3:W-:Y:S01]  /*54630*/  STL.64 [R1+0xed8], R118 ;  /* 0x000ed87601007387 */ /* 0x0007e20000100a00 */
[----:B------:R-:W-:-:S03]  /*54640*/  IADD3.X R20, R21, R3, RZ, P1, !PT ;  /* 0x0000000315147210 */ /* 0x000fc60000ffe4ff */
[----:B------:R4:W-:Y:S04]  /*54650*/  STL.64 [R1+0xeb8], R116 ;  /* 0x000eb87401007387 */ /* 0x0009e80000100a00 */
[----:B------:R4:W-:Y:S04]  /*54660*/  STL.64 [R1+0xe98], R114 ;  /* 0x000e987201007387 */ /* 0x0009e80000100a00 */
[----:B------:R-:W2:Y:S01]  /*54670*/  LDL R21, [R1+0x18d4] ;  /* 0x0018d40001157983 */ /* 0x000ea20000100800 */
[----:B------:R-:W-:-:S03]  /*54680*/  IMAD.U32 R5, RZ, RZ, UR12 ;  /* 0x0000000cff057e24 */ /* 0x000fc6000f8e00ff */
[----:B------:R4:W-:Y:S04]  /*54690*/  STL.64 [R1+0xe78], R112 ;  /* 0x000e787001007387 */ /* 0x0009e80000100a00 */
[----:B------:R4:W-:Y:S04]  /*546a0*/  STL.64 [R1+0xe58], R110 ;  /* 0x000e586e01007387 */ /* 0x0009e80000100a00 */
[----:B------:R4:W-:Y:S04]  /*546b0*/  STL.64 [R1+0xe38], R108 ;  /* 0x000e386c01007387 */ /* 0x0009e80000100a00 */
[----:B------:R4:W-:Y:S01]  /*546c0*/  STL.64 [R1+0xe18], R22 ;  /* 0x000e181601007387 */ /* 0x0009e20000100a00 */
[----:B--2---:R-:W-:-:S05]  /*546d0*/  IADD3 R5, R21, 0x100000, R5 ;  /* 0x0010000015057810 */ /* 0x004fca0007ffe005 */
[----:B------:R2:W-:Y:S04]  /*546e0*/  LDGSTS.E [R5], desc[UR8][R140.64], P0 ;  /* 0x000000008c057fae */ /* 0x0005e80008121848 */
        /* <DEDUP_REMOVED lines=11> */
[----:B-1----:R-:W2:Y:S04]  /*547a0*/  LDL.LU.64 R122, [R1+0x1030] ;  /* 0x00103000017a7983 */ /* 0x002ea80000300a00 */
[----:B------:R-:W2:Y:S04]  /*547b0*/  LDL.LU.64 R120, [R1+0x1010] ;  /* 0x0010100001787983 */ /* 0x000ea80000300a00 */
[----:B---3--:R-:W3:Y:S04]  /*547c0*/  LDL.LU.64 R118, [R1+0xff0] ;  /* 0x000ff00001767983 */ /* 0x008ee80000300a00 */
[----:B------:R-:W-:Y:S04]  /*547d0*/  LDGSTS.E [R5+0x3000], desc[UR8][R116.64], P0 ;  /* 0x0300000074057fae */ /* 0x000fe80008121848 */
[----:B------:R-:W-:Y:S04]  /*547e0*/  LDGSTS.E [R5+0x3400], desc[UR8][R114.64], P0 ;  /* 0x0340000072057fae */ /* 0x000fe80008121848 */
[----:B------:R-:W-:Y:S04]  /*547f0*/  LDGSTS.E [R5+0x3800], desc[UR8][R112.64], P0 ;  /* 0x0380000070057fae */ /* 0x000fe80008121848 */
[----:B----4-:R-:W4:Y:S04]  /*54800*/  LDL.LU.64 R116, [R1+0xfd0] ;  /* 0x000fd00001747983 */ /* 0x010f280000300a00 */
[----:B------:R-:W4:Y:S04]  /*54810*/  LDL.LU.64 R114, [R1+0xfb0] ;  /* 0x000fb00001727983 */ /* 0x000f280000300a00 */
[----:B------:R-:W4:Y:S04]  /*54820*/  LDL.LU.64 R112, [R1+0xf90] ;  /* 0x000f900001707983 */ /* 0x000f280000300a00 */
[----:B------:R-:W-:Y:S04]  /*54830*/  LDGSTS.E [R5+0x3c00], desc[UR8][R110.64], P0 ;  /* 0x03c000006e057fae */ /* 0x000fe80008121848 */
[----:B------:R-:W-:Y:S04]  /*54840*/  LDGSTS.E [R5+0x4000], desc[UR8][R108.64], P0 ;  /* 0x040000006c057fae */ /* 0x000fe80008121848 */
[----:B------:R-:W-:Y:S04]  /*54850*/  LDGSTS.E [R5+0x4400], desc[UR8][R22.64], P0 ;  /* 0x0440000016057fae */ /* 0x000fe80008121848 */
[----:B------:R-:W4:Y:S04]  /*54860*/  LDL.LU.64 R110, [R1+0xf70] ;  /* 0x000f7000016e7983 */ /* 0x000f280000300a00 */
[----:B------:R-:W4:Y:S04]  /*54870*/  LDL.LU.64 R108, [R1+0xf50] ;  /* 0x000f5000016c7983 */ /* 0x000f280000300a00 */
[----:B------:R-:W4:Y:S01]  /*54880*/  LDL.LU.64 R22, [R1+0xf30] ;  /* 0x000f300001167983 */ /* 0x000f220000300a00 */
[----:B------:R-:W-:Y:S01]  /*54890*/  IMAD.MOV.U32 R251, RZ, RZ, R250 ;  /* 0x000000fffffb7224 */ /* 0x000fe200078e00fa */
[----:B------:R-:W-:Y:S01]  /*548a0*/  MOV R250, R155 ;  /* 0x0000009b00fa7202 */ /* 0x000fe20000000f00 */
[----:B------:R-:W-:Y:S01]  /*548b0*/  IMAD.MOV.U32 R235, RZ, RZ, R234 ;  /* 0x000000ffffeb7224 */ /* 0x000fe200078e00ea */
[----:B------:R-:W-:Y:S01]  /*548c0*/  MOV R243, R242 ;  /* 0x000000f200f37202 */ /* 0x000fe20000000f00 */
[----:B------:R-:W-:Y:S01]  /*548d0*/  IMAD.MOV.U32 R242, RZ, RZ, R153 ;  /* 0x000000fffff27224 */ /* 0x000fe200078e0099 */
[----:B------:R-:W-:Y:S01]  /*548e0*/  MOV R234, R152 ;  /* 0x0000009800ea7202 */ /* 0x000fe20000000f00 */
[----:B------:R-:W-:Y:S01]  /*548f0*/  IMAD.MOV.U32 R227, RZ, RZ, R226 ;  /* 0x000000ffffe37224 */ /* 0x000fe200078e00e2 */
[----:B------:R-:W-:Y:S01]  /*54900*/  MOV R219, R218 ;  /* 0x000000da00db7202 */ /* 0x000fe20000000f00 */
[----:B------:R-:W-:Y:S01]  /*54910*/  IMAD.MOV.U32 R226, RZ, RZ, R151 ;  /* 0x000000ffffe27224 */ /* 0x000fe200078e0097 */
[----:B------:R-:W-:Y:S01]  /*54920*/  LDGSTS.E [R5+0x4800], desc[UR8][R250.64], P0 ;  /* 0x04800000fa057fae */ /* 0x000fe20008121848 */
[----:B------:R-:W-:-:S02]  /*54930*/  IMAD.MOV.U32 R218, RZ, RZ, R150 ;  /* 0x000000ffffda7224 */ /* 0x000fc400078e0096 */
[----:B------:R-:W-:Y:S01]  /*54940*/  IMAD.MOV.U32 R211, RZ, RZ, R210 ;  /* 0x000000ffffd37224 */ /* 0x000fe200078e00d2 */
[----:B------:R-:W-:Y:S01]  /*54950*/  MOV R210, R149 ;  /* 0x0000009500d27202 */ /* 0x000fe20000000f00 */
[----:B------:R-:W-:Y:S01]  /*54960*/  IMAD.MOV.U32 R203, RZ, RZ, R202 ;  /* 0x000000ffffcb7224 */ /* 0x000fe200078e00ca */
[----:B------:R-:W-:Y:S01]  /*54970*/  MOV R195, R194 ;  /* 0x000000c200c37202 */ /* 0x000fe20000000f00 */
[----:B------:R-:W-:Y:S01]  /*54980*/  IMAD.MOV.U32 R202, RZ, RZ, R148 ;  /* 0x000000ffffca7224 */ /* 0x000fe200078e0094 */
[----:B------:R-:W-:Y:S01]  /*54990*/  LDGSTS.E [R5+0x4c00], desc[UR8][R242.64], P0 ;  /* 0x04c00000f2057fae */ /* 0x000fe20008121848 */
        /* <DEDUP_REMOVED lines=9> */
[----:B------:R-:W-:-:S02]  /*54a30*/  MOV R163, R162 ;  /* 0x000000a200a37202 */ /* 0x000fc40000000f00 */
[----:B------:R-:W-:Y:S01]  /*54a40*/  LDGSTS.E [R5+0x5800], desc[UR8][R218.64], P0 ;  /* 0x05800000da057fae */ /* 0x000fe20008121848 */
[----:B------:R-:W-:Y:S02]  /*54a50*/  IMAD.MOV.U32 R162, RZ, RZ, R143 ;  /* 0x000000ffffa27224 */ /* 0x000fe400078e008f */
[----:B------:R-:W-:Y:S01]  /*54a60*/  IMAD.MOV.U32 R21, RZ, RZ, R20 ;  /* 0x000000ffff157224 */ /* 0x000fe200078e0014 */
[----:B------:R-:W-:Y:S01]  /*54a70*/  LDGSTS.E [R5+0x5c00], desc[UR8][R210.64], P0 ;  /* 0x05c00000d2057fae */ /* 0x000fe20008121848 */
[----:B------:R-:W-:Y:S01]  /*54a80*/  IMAD.MOV.U32 R13, RZ, RZ, R12 ;  /* 0x000000ffff0d7224 */ /* 0x000fe200078e000c */
[----:B------:R-:W-:Y:S02]  /*54a90*/  MOV R20, R142 ;  /* 0x0000008e00147202 */ /* 0x000fe40000000f00 */
[----:B------:R-:W-:Y:S01]  /*54aa0*/  LDGSTS.E [R5+0x6000], desc[UR8][R202.64], P0 ;  /* 0x06000000ca057fae */ /* 0x000fe20008121848 */
[----:B------:R-:W-:-:S03]  /*54ab0*/  IMAD.MOV.U32 R12, RZ, RZ, R154 ;  /* 0x000000ffff0c7224 */ /* 0x000fc600078e009a */
[----:B------:R-:W-:Y:S04]  /*54ac0*/  LDGSTS.E [R5+0x6400], desc[UR8][R194.64], P0 ;  /* 0x06400000c2057fae */ /* 0x000fe80008121848 */
[----:B------:R-:W-:Y:S04]  /*54ad0*/  LDGSTS.E [R5+0x6800], desc[UR8][R186.64], P0 ;  /* 0x06800000ba057fae */ /* 0x000fe80008121848 */
[----:B------:R-:W-:Y:S04]  /*54ae0*/  LDGSTS.E [R5+0x6c00], desc[UR8][R178.64], P0 ;  /* 0x06c00000b2057fae */ /* 0x000fe80008121848 */
[----:B------:R-:W-:Y:S04]  /*54af0*/  LDGSTS.E [R5+0x7000], desc[UR8][R170.64], P0 ;  /* 0x07000000aa057fae */ /* 0x000fe80008121848 */
[----:B------:R-:W-:Y:S04]  /*54b00*/  LDGSTS.E [R5+0x7400], desc[UR8][R162.64], P0 ;  /* 0x07400000a2057fae */ /* 0x000fe80008121848 */
[----:B------:R-:W-:Y:S04]  /*54b10*/  LDGSTS.E [R5+0x7800], desc[UR8][R20.64], P0 ;  /* 0x0780000014057fae */ /* 0x000fe80008121848 */
[----:B------:R1:W-:Y:S01]  /*54b20*/  LDGSTS.E [R5+0x7c00], desc[UR8][R12.64], P0 ;  /* 0x07c000000c057fae */ /* 0x0003e20008121848 */
[----:B--2---:R-:W-:-:S05]  /*54b30*/  IADD3 R140, P1, R122, R4, RZ ;  /* 0x000000047a8c7210 */ /* 0x004fca0007f3e0ff */
[----:B-1----:R-:W-:Y:S01]  /*54b40*/  IMAD.X R5, R123, 0x1, R3, P1 ;  /* 0x000000017b057824 */ /* 0x002fe200008e0603 */
[----:B------:R-:W-:-:S05]  /*54b50*/  IADD3 R138, P1, R120, R4, RZ ;  /* 0x00000004788a7210 */ /* 0x000fca0007f3e0ff */
[----:B------:R-:W-:Y:S01]  /*54b60*/  IMAD.X R139, R121, 0x1, R3, P1 ;  /* 0x00000001798b7824 */ /* 0x000fe200008e0603 */
[-C--:B---3--:R-:W-:Y:S01]  /*54b70*/  IADD3 R136, P1, R118, R4.reuse, RZ ;  /* 0x0000000476887210 */ /* 0x088fe20007f3e0ff */
[----:B------:R-:W2:Y:S03]  /*54b80*/  LDL.LU.64 R120, [R1+0xf10] ;  /* 0x000f100001787983 */ /* 0x000ea60000300a00 */
[----:B------:R-:W-:Y:S02]  /*54b90*/  IADD3.X R137, R119, R3, RZ, P1, !PT ;  /* 0x0000000377897210 */ /* 0x000fe40000ffe4ff */
[----:B------:R-:W3:Y:S01]  /*54ba0*/  LDL.LU.64 R118, [R1+0xef0] ;  /* 0x000ef00001767983 */ /* 0x000ee20000300a00 */
[----:B----4-:R-:W-:-:S05]  /*54bb0*/  IADD3 R134, P1, R116, R4, RZ ;  /* 0x0000000474867210 */ /* 0x010fca0007f3e0ff */
[--C-:B------:R-:W-:Y:S01]  /*54bc0*/  IMAD.X R135, R117, 0x1, R3.reuse, P1 ;  /* 0x0000000175877824 */ /* 0x100fe200008e0603 */
[-C--:B------:R-:W-:Y:S01]  /*54bd0*/  IADD3 R132, P1, R114, R4.reuse, RZ ;  /* 0x0000000472847210 */ /* 0x080fe20007f3e0ff */
[----:B------:R-:W4:Y:S04]  /*54be0*/  LDL.LU.64 R116, [R1+0xed0] ;  /* 0x000ed00001747983 */ /* 0x000f280000300a00 */
[----:B------:R-:W-:Y:S01]  /*54bf0*/  IMAD.X R133, R115, 0x1, R3, P1 ;  /* 0x0000000173857824 */ /* 0x000fe200008e0603 */
[----:B------:R-:W-:Y:S01]  /*54c00*/  IADD3 R130, P1, R112, R4, RZ ;  /* 0x0000000470827210 */ /* 0x000fe20007f3e0ff */
[----:B------:R-:W4:Y:S03]  /*54c10*/  LDL.LU.64 R114, [R1+0xeb0] ;  /* 0x000eb00001727983 */ /* 0x000f260000300a00 */
[----:B------:R-:W-:-:S02]  /*54c20*/  IADD3.X R131, R113, R3, RZ, P1, !PT ;  /* 0x0000000371837210 */ /* 0x000fc40000ffe4ff */
[----:B------:R-:W4:Y:S01]  /*54c30*/  LDL.LU.64 R112, [R1+0xe90] ;  /* 0x000e900001707983 */ /* 0x000f220000300a00 */
[----:B------:R-:W-:-:S05]  /*54c40*/  IADD3 R128, P1, R110, R4, RZ ;  /* 0x000000046e807210 */ /* 0x000fca0007f3e0ff */
[--C-:B------:R-:W-:Y:S01]  /*54c50*/  IMAD.X R129, R111, 0x1, R3.reuse, P1 ;  /* 0x000000016f817824 */ /* 0x100fe200008e0603 */
[-C--:B------:R-:W-:Y:S01]  /*54c60*/  IADD3 R126, P1, R108, R4.reuse, RZ ;  /* 0x000000046c7e7210 */ /* 0x080fe20007f3e0ff */
[----:B------:R-:W4:Y:S04]  /*54c70*/  LDL.LU.64 R110, [R1+0xe70] ;  /* 0x000e7000016e7983 */ /* 0x000f280000300a00 */
[----:B------:R-:W-:Y:S01]  /*54c80*/  IMAD.X R127, R109, 0x1, R3, P1 ;  /* 0x000000016d7f7824 */ /* 0x000fe200008e0603 */
[----:B------:R-:W-:Y:S01]  /*54c90*/  IADD3 R124, P1, R22, R4, RZ ;  /* 0x00000004167c7210 */ /* 0x000fe20007f3e0ff */
[----:B------:R-:W4:Y:S03]  /*54ca0*/  LDL.LU.64 R108, [R1+0xe50] ;  /* 0x000e5000016c7983 */ /* 0x000f260000300a00 */
[----:B------:R-:W-:-:S02]  /*54cb0*/  IADD3.X R125, R23, R3, RZ, P1, !PT ;  /* 0x00000003177d7210 */ /* 0x000fc40000ffe4ff */
[----:B------:R-:W4:Y:S04]  /*54cc0*/  LDL.LU.64 R22, [R1+0xe30] ;  /* 0x000e300001167983 */ /* 0x000f280000300a00 */
[----:B------:R-:W4:Y:S01]  /*54cd0*/  LDL.LU.64 R142, [R1+0xe10] ;  /* 0x000e1000018e7983 */ /* 0x000f220000300a00 */
[----:B------:R-:W-:-:S05]  /*54ce0*/  MOV R141, R5 ;  /* 0x00000005008d7202 */ /* 0x000fca0000000f00 */
        /* <DEDUP_REMOVED lines=9> */
[----:B--2---:R-:W-:-:S05]  /*54d80*/  IADD3 R122, P1, R120, R4, RZ ;  /* 0x00000004787a7210 */ /* 0x004fca0007f3e0ff */
[----:B------:R-:W-:Y:S01]  /*54d90*/  IMAD.X R123, R121, 0x1, R3, P1 ;  /* 0x00000001797b7824 */ /* 0x000fe200008e0603 */
[----:B---3--:R-:W-:-:S05]  /*54da0*/  IADD3 R120, P1, R118, R4, RZ ;  /* 0x0000000476787210 */ /* 0x008fca0007f3e0ff */
[----:B------:R-:W-:Y:S01]  /*54db0*/  IMAD.X R121, R119, 0x1, R3, P1 ;  /* 0x0000000177797824 */ /* 0x000fe200008e0603 */
[----:B----4-:R-:W-:-:S04]  /*54dc0*/  IADD3 R118, P1, R116, R4, RZ ;  /* 0x0000000474767210 */ /* 0x010fc80007f3e0ff */
        /* <DEDUP_REMOVED lines=37> */
[-C--:B------:R-:W-:Y:S01]  /*55020*/  IADD3 R143, P1, R160, R4.reuse, RZ ;  /* 0x00000004a08f7210 */ /* 0x080fe20007f3e0ff */
[----:B------:R1:W-:Y:S04]  /*55030*/  STL.64 [R1+0xf10], R122 ;  /* 0x000f107a01007387 */ /* 0x0003e80000100a00 */
[--C-:B------:R-:W-:Y:S01]  /*55040*/  IMAD.X R160, R161, 0x1, R3.reuse, P1 ;  /* 0x00000001a1a07824 */ /* 0x100fe200008e0603 */
[----:B------:R-:W-:Y:S01]  /*55050*/  IADD3 R142, P1, R18, R4, RZ ;  /* 0x00000004128e7210 */ /* 0x000fe20007f3e0ff */
[----:B------:R2:W-:Y:S04]  /*55060*/  STL.64 [R1+0xef0], R120 ;  /* 0x000ef07801007387 */ /* 0x0005e80000100a00 */
[----:B------:R3:W-:Y:S01]  /*55070*/  STL.64 [R1+0xed0], R118 ;  /* 0x000ed07601007387 */ /* 0x0007e20000100a00 */
[----:B------:R-:W-:-:S03]  /*55080*/  IMAD.X R18, R19, 0x1, R3, P1 ;  /* 0x0000000113127824 */ /* 0x000fc600008e0603 */
[----:B------:R4:W-:Y:S04]  /*55090*/  STL.64 [R1+0xeb0], R116 ;  /* 0x000eb07401007387 */ /* 0x0009e80000100a00 */
[----:B------:R-:W2:Y:S01]  /*550a0*/  LDL R19, [R1+0x1bf0] ;  /* 0x001bf00001137983 */ /* 0x000ea20000100800 */
[----:B------:R-:W-:-:S03]  /*550b0*/  IMAD.U32 R5, RZ, RZ, UR12 ;  /* 0x0000000cff057e24 */ /* 0x000fc6000f8e00ff */
[----:B------:R4:W-:Y:S04]  /*550c0*/  STL.64 [R1+0xe90], R114 ;  /* 0x000e907201007387 */ /* 0x0009e80000100a00 */
[----:B------:R4:W-:Y:S04]  /*550d0*/  STL.64 [R1+0xe70], R112 ;  /* 0x000e707001007387 */ /* 0x0009e80000100a00 */
[----:B------:R4:W-:Y:S04]  /*550e0*/  STL.64 [R1+0xe50], R110 ;  /* 0x000e506e01007387 */ /* 0x0009e80000100a00 */
[----:B------:R4:W-:Y:S04]  /*550f0*/  STL.64 [R1+0xe30], R108 ;  /* 0x000e306c01007387 */ /* 0x0009e80000100a00 */
[----:B------:R4:W-:Y:S01]  /*55100*/  STL.64 [R1+0xe10], R22 ;  /* 0x000e101601007387 */ /* 0x0009e20000100a00 */
[----:B--2---:R-:W-:-:S05]  /*55110*/  IADD3 R5, R19, 0x100000, R5 ;  /* 0x0010000013057810 */ /* 0x004fca0007ffe005 */
        /* <DEDUP_REMOVED lines=29> */
[----:B------:R-:W-:-:S02]  /*552f0*/  IMAD.MOV.U32 R248, RZ, RZ, R155 ;  /* 0x000000fffff87224 */ /* 0x000fc400078e009b */
[----:B------:R-:W-:Y:S02]  /*55300*/  IMAD.MOV.U32 R240, RZ, RZ, R154 ;  /* 0x000000fffff07224 */ /* 0x000fe400078e009a */
[----:B------:R-:W-:Y:S01]  /*55310*/  IMAD.MOV.U32 R233, RZ, RZ, R232 ;  /* 0x000000ffffe97224 */ /* 0x000fe200078e00e8 */
[----:B------:R-:W-:Y:S01]  /*55320*/  MOV R232, R153 ;  /* 0x0000009900e87202 */ /* 0x000fe20000000f00 */
[----:B------:R-:W-:Y:S02]  /*55330*/  IMAD.MOV.U32 R225, RZ, RZ, R224 ;  /* 0x000000ffffe17224 */ /* 0x000fe400078e00e0 */
        /* <DEDUP_REMOVED lines=10> */
[----:B------:R-:W-:-:S02]  /*553e0*/  IMAD.MOV.U32 R192, RZ, RZ, R147 ;  /* 0x000000ffffc07224 */ /* 0x000fc400078e0093 */
[----:B------:R-:W-:Y:S01]  /*553f0*/  IMAD.MOV.U32 R185, RZ, RZ, R184 ;  /* 0x000000ffffb97224 */ /* 0x000fe200078e00b8 */
[----:B------:R-:W-:Y:S01]  /*55400*/  LDGSTS.E [R5+0x5100], desc[UR8][R232.64], P0 ;  /* 0x05100000e8057fae */ /* 0x000fe20008121848 */
[----:B------:R-:W-:Y:S01]  /*55410*/  MOV R184, R146 ;  /* 0x0000009200b87202 */ /* 0x000fe20000000f00 */
[----:B------:R-:W-:Y:S01]  /*55420*/  IMAD.MOV.U32 R177, RZ, RZ, R176 ;  /* 0x000000ffffb17224 */ /* 0x000fe200078e00b0 */
[----:B------:R-:W-:Y:S01]  /*55430*/  MOV R169, R168 ;  /* 0x000000a800a97202 */ /* 0x000fe20000000f00 */
[----:B------:R-:W-:Y:S01]  /*55440*/  LDGSTS.E [R5+0x5500], desc[UR8][R224.64], P0 ;  /* 0x05500000e0057fae */ /* 0x000fe20008121848 */
[----:B------:R-:W-:Y:S02]  /*55450*/  IMAD.MOV.U32 R176, RZ, RZ, R145 ;  /* 0x000000ffffb07224 */ /* 0x000fe400078e0091 */
[----:B------:R-:W-:Y:S01]  /*55460*/  IMAD.MOV.U32 R168, RZ, RZ, R144 ;  /* 0x000000ffffa87224 */ /* 0x000fe200078e0090 */
[----:B------:R-:W-:Y:S01]  /*55470*/  LDGSTS.E [R5+0x5900], desc[UR8][R216.64], P0 ;  /* 0x05900000d8057fae */ /* 0x000fe20008121848 */
[----:B------:R-:W-:Y:S01]  /*55480*/  IMAD.MOV.U32 R161, RZ, RZ, R160 ;  /* 0x000000ffffa17224 */ /* 0x000fe200078e00a0 */
[----:B------:R-:W-:Y:S01]  /*55490*/  MOV R160, R143 ;  /* 0x0000008f00a07202 */ /* 0x000fe20000000f00 */
[----:B------:R-:W-:Y:S01]  /*554a0*/  IMAD.MOV.U32 R19, RZ, RZ, R18 ;  /* 0x000000ffff137224 */ /* 0x000fe200078e0012 */
[----:B------:R-:W-:Y:S01]  /*554b0*/  LDGSTS.E [R5+0x5d00], desc[UR8][R208.64], P0 ;  /* 0x05d00000d0057fae */ /* 0x000fe20008121848 */
[----:B------:R-:W-:Y:S01]  /*554c0*/  MOV R11, R10 ;  /* 0x0000000a000b7202 */ /* 0x000fe20000000f00 */
[----:B------:R-:W-:-:S02]  /*554d0*/  IMAD.MOV.U32 R18, RZ, RZ, R142 ;  /* 0x000000ffff127224 */ /* 0x000fc400078e008e */
        /* <DEDUP_REMOVED lines=9> */
[----:B--2---:R-:W-:-:S04]  /*55570*/  IADD3 R140, P1, R122, R4, RZ ;  /* 0x000000047a8c7210 */ /* 0x004fc80007f3e0ff */
[----:B-1----:R-:W-:Y:S02]  /*55580*/  IADD3.X R5, R123, R3, RZ, P1, !PT ;  /* 0x000000037b057210 */ /* 0x002fe40000ffe4ff */
[----:B------:R-:W-:-:S05]  /*55590*/  IADD3 R138, P1, R120, R4, RZ ;  /* 0x00000004788a7210 */ /* 0x000fca0007f3e0ff */
[--C-:B------:R-:W-:Y:S01]  /*555a0*/  IMAD.X R139, R121, 0x1, R3.reuse, P1 ;  /* 0x00000001798b7824 */ /* 0x100fe200008e0603 */
[-C--:B---3--:R-:W-:Y:S01]  /*555b0*/  IADD3 R136, P1, R118, R4.reuse, RZ ;  /* 0x0000000476887210 */ /* 0x088fe20007f3e0ff */
[----:B------:R-:W2:Y:S04]  /*555c0*/  LDL.LU.64 R120, [R1+0xf08] ;  /* 0x000f080001787983 */ /* 0x000ea80000300a00 */
[----:B------:R-:W-:Y:S02]  /*555d0*/  IMAD.X R137, R119, 0x1, R3, P1 ;  /* 0x0000000177897824 */ /* 0x000fe400008e0603 */
[----:B------:R-:W3:Y:S01]  /*555e0*/  LDL.LU.64 R118, [R1+0xee8] ;  /* 0x000ee80001767983 */ /* 0x000ee20000300a00 */
[----:B----4-:R-:W-:-:S04]  /*555f0*/  IADD3 R134, P1, R116, R4, RZ ;  /* 0x0000000474867210 */ /* 0x010fc80007f3e0ff */
        /* <DEDUP_REMOVED lines=16> */
[----:B------:R-:W4:Y:S04]  /*55700*/  LDL.LU.64 R22, [R1+0xe28] ;  /* 0x000e280001167983 */ /* 0x000f280000300a00 */
[----:B------:R-:W4:Y:S01]  /*55710*/  LDL.LU.64 R142, [R1+0xe08] ;  /* 0x000e0800018e7983 */ /* 0x000f220000300a00 */
        /* <DEDUP_REMOVED lines=9> */
[----:B------:R1:W-:Y:S01]  /*557b0*/  STL.64 [R1+0xf28], R124 ;  /* 0x000f287c01007387 */ /* 0x0003e20000100a00 */
[----:B--2---:R-:W-:-:S04]  /*557c0*/  IADD3 R122, P1, R120, R4, RZ ;  /* 0x00000004787a7210 */ /* 0x004fc80007f3e0ff */
[----:B------:R-:W-:Y:S02]  /*557d0*/  IADD3.X R123, R121, R3, RZ, P1, !PT ;  /* 0x00000003797b7210 */ /* 0x000fe40000ffe4ff */
[----:B---3--:R-:W-:-:S05]  /*557e0*/  IADD3 R120, P1, R118, R4, RZ ;  /* 0x0000000476787210 */ /* 0x008fca0007f3e0ff */
[----:B------:R-:W-:Y:S01]  /*557f0*/  IMAD.X R121, R119, 0x1, R3, P1 ;  /* 0x0000000177797824 */ /* 0x000fe200008e0603 */
        /* <DEDUP_REMOVED lines=37> */
[--C-:B------:R-:W-:Y:S01]  /*55a50*/  IMAD.X R158, R159, 0x1, R3.reuse, P1 ;  /* 0x000000019f9e7824 */ /* 0x100fe200008e0603 */
[-C--:B------:R-:W-:Y:S01]  /*55a60*/  IADD3 R143, P1, R16, R4.reuse, RZ ;  /* 0x00000004108f7210 */ /* 0x080fe20007f3e0ff */
[----:B------:R-:W-:Y:S03]  /*55a70*/  STL.64 [R1+0xf08], R122 ;  /* 0x000f087a01007387 */ /* 0x000fe60000100a00 */
[----:B------:R-:W-:Y:S02]  /*55a80*/  IADD3.X R16, R17, R3, RZ, P1, !PT ;  /* 0x0000000311107210 */ /* 0x000fe40000ffe4ff */
        /* <DEDUP_REMOVED lines=24> */
[----:B-1----:R-:W2:Y:S04]  /*55c10*/  LDL.LU.64 R124, [R1+0x1020] ;  /* 0x00102000017c7983 */ /* 0x002ea80000300a00 */
[----:B------:R-:W-:Y:S04]  /*55c20*/  LDGSTS.E [R5+0x2e00], desc[UR8][R118.64], P0 ;  /* 0x02e0000076057fae */ /* 0x000fe80008121848 */
[----:B------:R-:W2:Y:S04]  /*55c30*/  LDL.LU.64 R120, [R1+0x1000] ;  /* 0x0010000001787983 */ /* 0x000ea80000300a00 */
[----:B------:R-:W-:Y:S04]  /*55c40*/  LDGSTS.E [R5+0x3200], desc[UR8][R116.64], P0 ;  /* 0x0320000074057fae */ /* 0x000fe80008121848 */
[----:B---3--:R-:W3:Y:S04]  /*55c50*/  LDL.LU.64 R118, [R1+0xfe0] ;  /* 0x000fe00001767983 */ /* 0x008ee80000300a00 */
[----:B------:R-:W-:Y:S04]  /*55c60*/  LDGSTS.E [R5+0x3600], desc[UR8][R114.64], P0 ;  /* 0x0360000072057fae */ /* 0x000fe80008121848 */
[----:B----4-:R-:W4:Y:S04]  /*55c70*/  LDL.LU.64 R116, [R1+0xfc0] ;  /* 0x000fc00001747983 */ /* 0x010f280000300a00 */
        /* <DEDUP_REMOVED lines=8> */
[----:B------:R-:W4:Y:S01]  /*55d00*/  LDL.LU.64 R22, [R1+0xf20] ;  /* 0x000f200001167983 */ /* 0x000f220000300a00 */
[----:B------:R-:W-:Y:S01]  /*55d10*/  MOV R247, R246 ;  /* 0x000000f600f77202 */ /* 0x000fe20000000f00 */
[----:B------:R-:W-:-:S02]  /*55d20*/  IMAD.MOV.U32 R246, RZ, RZ, R155 ;  /* 0x000000fffff67224 */ /* 0x000fc400078e009b */
[----:B------:R-:W-:Y:S01]  /*55d30*/  IMAD.MOV.U32 R239, RZ, RZ, R238 ;  /* 0x000000ffffef7224 */ /* 0x000fe200078e00ee */
[----:B------:R-:W-:Y:S01]  /*55d40*/  MOV R238, R154 ;  /* 0x0000009a00ee7202 */ /* 0x000fe20000000f00 */
        /* <DEDUP_REMOVED lines=11> */
[----:B------:R-:W-:Y:S01]  /*55e00*/  LDGSTS.E [R5+0x4e00], desc[UR8][R238.64], P0 ;  /* 0x04e00000ee057fae */ /* 0x000fe20008121848 */
[----:B------:R-:W-:Y:S01]  /*55e10*/  IMAD.MOV.U32 R191, RZ, RZ, R190 ;  /* 0x000000ffffbf7224 */ /* 0x000fe200078e00be */
[----:B------:R-:W-:Y:S01]  /*55e20*/  MOV R190, R148 ;  /* 0x0000009400be7202 */ /* 0x000fe20000000f00 */
[----:B------:R-:W-:Y:S01]  /*55e30*/  IMAD.MOV.U32 R183, RZ, RZ, R182 ;  /* 0x000000ffffb77224 */ /* 0x000fe200078e00b6 */
[----:B------:R-:W-:Y:S01]  /*55e40*/  LDGSTS.E [R5+0x5200], desc[UR8][R230.64], P0 ;  /* 0x05200000e6057fae */ /* 0x000fe20008121848 */
[----:B------:R-:W-:Y:S01]  /*55e50*/  MOV R182, R147 ;  /* 0x0000009300b67202 */ /* 0x000fe20000000f00 */
[----:B------:R-:W-:Y:S01]  /*55e60*/  IMAD.MOV.U32 R175, RZ, RZ, R174 ;  /* 0x000000ffffaf7224 */ /* 0x000fe200078e00ae */
[----:B------:R-:W-:Y:S01]  /*55e70*/  MOV R167, R166 ;  /* 0x000000a600a77202 */ /* 0x000fe20000000f00 */
        /* <DEDUP_REMOVED lines=18> */
[----:B------:R1:W-:Y:S04]  /*55fa0*/  LDGSTS.E [R5+0x7e00], desc[UR8][R8.64], P0 ;  /* 0x07e0000008057fae */ /* 0x0003e80008121848 */
[----:B------:R-:W4:Y:S01]  /*55fb0*/  LDL.LU.64 R142, [R1+0xf00] ;  /* 0x000f0000018e7983 */ /* 0x000f220000300a00 */
[----:B--2---:R-:W-:-:S05]  /*55fc0*/  IADD3 R122, P1, R124, R4, RZ ;  /* 0x000000047c7a7210 */ /* 0x004fca0007f3e0ff */
[----:B-1----:R-:W-:Y:S01]  /*55fd0*/  IMAD.X R5, R125, 0x1, R3, P1 ;  /* 0x000000017d057824 */ /* 0x002fe200008e0603 */
[----:B------:R-:W-:-:S04]  /*55fe0*/  IADD3 R124, P1, R120, R4, RZ ;  /* 0x00000004787c7210 */ /* 0x000fc80007f3e0ff */
[----:B------:R-:W-:Y:S02]  /*55ff0*/  IADD3.X R125, R121, R3, RZ, P1, !PT ;  /* 0x00000003797d7210 */ /* 0x000fe40000ffe4ff */
[----:B------:R-:W2:Y:S01]  /*56000*/  LDL.LU.64 R120, [R1+0xee0] ;  /* 0x000ee00001787983 */ /* 0x000ea20000300a00 */
[----:B---3--:R-:W-:-:S05]  /*56010*/  IADD3 R126, P1, R118, R4, RZ ;  /* 0x00000004767e7210 */ /* 0x008fca0007f3e0ff */
[----:B------:R-:W-:Y:S02]  /*56020*/  IMAD.X R127, R119, 0x1, R3, P1 ;  /* 0x00000001777f7824 */ /* 0x000fe400008e0603 */
[----:B------:R-:W3:Y:S01]  /*56030*/  LDL.LU.64 R118, [R1+0xec0] ;  /* 0x000ec00001767983 */ /* 0x000ee20000300a00 */
[----:B----4-:R-:W-:-:S05]  /*56040*/  IADD3 R128, P1, R116, R4, RZ ;  /* 0x0000000474807210 */ /* 0x010fca0007f3e0ff */
[----:B------:R-:W-:Y:S02]  /*56050*/  IMAD.X R129, R117, 0x1, R3, P1 ;  /* 0x0000000175817824 */ /* 0x000fe400008e0603 */
[----:B------:R-:W4:Y:S01]  /*56060*/  LDL.LU.64 R116, [R1+0xea0] ;  /* 0x000ea00001747983 */ /* 0x000f220000300a00 */
[----:B------:R-:W-:-:S04]  /*56070*/  IADD3 R130, P1, R114, R4, RZ ;  /* 0x0000000472827210 */ /* 0x000fc80007f3e0ff */
[----:B------:R-:W-:Y:S02]  /*56080*/  IADD3.X R131, R115, R3, RZ, P1, !PT ;  /* 0x0000000373837210 */ /* 0x000fe40000ffe4ff */
[----:B------:R-:W4:Y:S01]  /*56090*/  LDL.LU.64 R114, [R1+0xe80] ;  /* 0x000e800001727983 */ /* 0x000f220000300a00 */
[----:B------:R-:W-:-:S05]  /*560a0*/  IADD3 R132, P1, R112, R4, RZ ;  /* 0x0000000470847210 */ /* 0x000fca0007f3e0ff */
[----:B------:R-:W-:Y:S02]  /*560b0*/  IMAD.X R133, R113, 0x1, R3, P1 ;  /* 0x0000000171857824 */ /* 0x000fe400008e0603 */
[----:B------:R-:W4:Y:S01]  /*560c0*/  LDL.LU.64 R112, [R1+0xe60] ;  /* 0x000e600001707983 */ /* 0x000f220000300a00 */
[----:B------:R-:W-:-:S05]  /*560d0*/  IADD3 R134, P1, R110, R4, RZ ;  /* 0x000000046e867210 */ /* 0x000fca0007f3e0ff */
[----:B------:R-:W-:Y:S02]  /*560e0*/  IMAD.X R135, R111, 0x1, R3, P1 ;  /* 0x000000016f877824 */ /* 0x000fe400008e0603 */
[----:B------:R-:W4:Y:S01]  /*560f0*/  LDL.LU.64 R110, [R1+0xe40] ;  /* 0x000e4000016e7983 */ /* 0x000f220000300a00 */
[----:B------:R-:W-:-:S04]  /*56100*/  IADD3 R136, P1, R108, R4, RZ ;  /* 0x000000046c887210 */ /* 0x000fc80007f3e0ff */
[----:B------:R-:W-:Y:S02]  /*56110*/  IADD3.X R137, R109, R3, RZ, P1, !PT ;  /* 0x000000036d897210 */ /* 0x000fe40000ffe4ff */
[----:B------:R-:W-:-:S05]  /*56120*/  IADD3 R138, P1, R22, R4, RZ ;  /* 0x00000004168a7210 */ /* 0x000fca0007f3e0ff */
[----:B------:R-:W-:Y:S02]  /*56130*/  IMAD.X R139, R23, 0x1, R3, P1 ;  /* 0x00000001178b7824 */ /* 0x000fe400008e0603 */
[----:B------:R-:W4:Y:S04]  /*56140*/  LDL.LU.64 R22, [R1+0xe20] ;  /* 0x000e200001167983 */ /* 0x000f280000300a00 */
[----:B------:R-:W4:Y:S01]  /*56150*/  LDL.LU.64 R108, [R1+0xe00] ;  /* 0x000e0000016c7983 */ /* 0x000f220000300a00 */
[----:B------:R-:W-:-:S05]  /*56160*/  IADD3 R140, P1, R142, R4, RZ ;  /* 0x000000048e8c7210 */ /* 0x000fca0007f3e0ff */
[----:B------:R-:W-:Y:S02]  /*56170*/  IMAD.X R141, R143, 0x1, R3, P1 ;  /* 0x000000018f8d7824 */ /* 0x000fe400008e0603 */
[----:B------:R-:W-:-:S05]  /*56180*/  IMAD.MOV.U32 R123, RZ, RZ, R5 ;  /* 0x000000ffff7b7224 */ /* 0x000fca00078e0005 */
        /* <DEDUP_REMOVED lines=54> */
[----:B------:R3:W-:Y:S03]  /*564f0*/  STL.64 [R1+0xec0], R144 ;  /* 0x000ec09001007387 */ /* 0x0007e60000100a00 */
[----:B------:R-:W-:Y:S01]  /*56500*/  IADD3.X R6, R7, R3, RZ, P1, !PT ;  /* 0x0000000307067210 */ /* 0x000fe20000ffe4ff */
[----:B------:R4:W-:Y:S04]  /*56510*/  STL.64 [R1+0xea0], R146 ;  /* 0x000ea09201007387 */ /* 0x0009e80000100a00 */
[----:B------:R-:W2:Y:S01]  /*56520*/  LDL R7, [R1+0x1be8] ;  /* 0x001be80001077983 */ /* 0x000ea20000100800 */
[----:B------:R-:W-:Y:S01]  /*56530*/  IMAD.MOV.U32 R245, RZ, RZ, R244 ;  /* 0x000000fffff57224 */ /* 0x000fe200078e00f4 */
[----:B------:R-:W-:-:S02]  /*56540*/  MOV R244, R108 ;  /* 0x0000006c00f47202 */ /* 0x000fc40000000f00 */
[----:B------:R4:W-:Y:S01]  /*56550*/  STL.64 [R1+0xe80], R148 ;  /* 0x000e809401007387 */ /* 0x0009e20000100a00 */
[----:B------:R-:W-:-:S03]  /*56560*/  IMAD.MOV.U32 R237, RZ, RZ, R236 ;  /* 0x000000ffffed7224 */ /* 0x000fc600078e00ec */
[----:B------:R4:W-:Y:S01]  /*56570*/  STL.64 [R1+0xe60], R150 ;  /* 0x000e609601007387 */ /* 0x0009e20000100a00 */
[----:B------:R-:W-:Y:S01]  /*56580*/  IMAD.MOV.U32 R236, RZ, RZ, R109 ;  /* 0x000000ffffec7224 */ /* 0x000fe200078e006d */
[----:B------:R-:W-:Y:S02]  /*56590*/  MOV R229, R228 ;  /* 0x000000e400e57202 */ /* 0x000fe40000000f00 */
[----:B------:R1:W5:Y:S01]  /*565a0*/  LDL.LU R108, [R1+0x1cbc] ;  /* 0x001cbc00016c7983 */ /* 0x0003620000300800 */
[----:B------:R-:W-:-:S03]  /*565b0*/  IMAD.MOV.U32 R228, RZ, RZ, R110 ;  /* 0x000000ffffe47224 */ /* 0x000fc600078e006e */
[----:B------:R4:W-:Y:S01]  /*565c0*/  STL.64 [R1+0xe40], R154 ;  /* 0x000e409a01007387 */ /* 0x0009e20000100a00 */
[----:B------:R-:W-:-:S03]  /*565d0*/  IMAD.MOV.U32 R221, RZ, RZ, R220 ;  /* 0x000000ffffdd7224 */ /* 0x000fc600078e00dc */
[----:B------:R1:W5:Y:S01]  /*565e0*/  LDL.LU R109, [R1+0x1cb8] ;  /* 0x001cb800016d7983 */ /* 0x0003620000300800 */
[----:B------:R-:W-:Y:S01]  /*565f0*/  MOV R220, R111 ;  /* 0x0000006f00dc7202 */ /* 0x000fe20000000f00 */
[----:B------:R-:W-:Y:S02]  /*56600*/  IMAD.MOV.U32 R213, RZ, RZ, R212 ;  /* 0x000000ffffd57224 */ /* 0x000fe400078e00d4 */
[----:B------:R4:W-:Y:S01]  /*56610*/  STL.64 [R1+0xe20], R152 ;  /* 0x000e209801007387 */ /* 0x0009e20000100a00 */
[----:B------:R-:W-:Y:S01]  /*56620*/  IMAD.MOV.U32 R212, RZ, RZ, R112 ;  /* 0x000000ffffd47224 */ /* 0x000fe200078e0070 */
[----:B------:R-:W-:Y:S02]  /*56630*/  MOV R205, R204 ;  /* 0x000000cc00cd7202 */ /* 0x000fe40000000f00 */
[----:B------:R1:W5:Y:S01]  /*56640*/  LDL.LU R110, [R1+0x1cb4] ;  /* 0x001cb400016e7983 */ /* 0x0003620000300800 */
[----:B------:R-:W-:Y:S01]  /*56650*/  IMAD.MOV.U32 R204, RZ, RZ, R113 ;  /* 0x000000ffffcc7224 */ /* 0x000fe200078e0071 */
[----:B------:R-:W-:-:S02]  /*56660*/  MOV R5, UR12 ;  /* 0x0000000c00057c02 */ /* 0x000fc40008000f00 */
[----:B------:R4:W-:Y:S01]  /*56670*/  STL.64 [R1+0xe00], R22 ;  /* 0x000e001601007387 */ /* 0x0009e20000100a00 */
[----:B------:R-:W-:Y:S01]  /*56680*/  IMAD.MOV.U32 R197, RZ, RZ, R196 ;  /* 0x000000ffffc57224 */ /* 0x000fe200078e00c4 */
[----:B------:R-:W-:Y:S02]  /*56690*/  MOV R196, R114 ;  /* 0x0000007200c47202 */ /* 0x000fe40000000f00 */
[----:B------:R1:W5:Y:S01]  /*566a0*/  LDL.LU R111, [R1+0x1cb0] ;  /* 0x001cb000016f7983 */ /* 0x0003620000300800 */
[----:B------:R-:W-:-:S03]  /*566b0*/  IMAD.MOV.U32 R189, RZ, RZ, R188 ;  /* 0x000000ffffbd7224 */ /* 0x000fc600078e00bc */
[----:B------:R1:W5:Y:S01]  /*566c0*/  LDL.LU R112, [R1+0x1cac] ;  /* 0x001cac0001707983 */ /* 0x0003620000300800 */
[----:B------:R-:W-:Y:S01]  /*566d0*/  IMAD.MOV.U32 R188, RZ, RZ, R115 ;  /* 0x000000ffffbc7224 */ /* 0x000fe200078e0073 */
[----:B------:R-:W-:Y:S01]  /*566e0*/  MOV R173, R172 ;  /* 0x000000ac00ad7202 */ /* 0x000fe20000000f00 */
[----:B------:R-:W-:Y:S01]  /*566f0*/  IMAD.MOV.U32 R181, RZ, RZ, R180 ;  /* 0x000000ffffb57224 */ /* 0x000fe200078e00b4 */
[----:B------:R1:W5:Y:S01]  /*56700*/  LDL.LU R113, [R1+0x1ca8] ;  /* 0x001ca80001717983 */ /* 0x0003620000300800 */
[----:B------:R-:W-:-:S03]  /*56710*/  IMAD.MOV.U32 R180, RZ, RZ, R116 ;  /* 0x000000ffffb47224 */ /* 0x000fc600078e0074 */
[----:B------:R1:W5:Y:S01]  /*56720*/  LDL.LU R114, [R1+0x1ca4] ;  /* 0x001ca40001727983 */ /* 0x0003620000300800 */
[----:B------:R-:W-:Y:S02]  /*56730*/  IMAD.MOV.U32 R172, RZ, RZ, R117 ;  /* 0x000000ffffac7224 */ /* 0x000fe400078e0075 */
[----:B------:R-:W-:Y:S01]  /*56740*/  IMAD.MOV.U32 R165, RZ, RZ, R164 ;  /* 0x000000ffffa57224 */ /* 0x000fe200078e00a4 */
[----:B------:R1:W5:Y:S01]  /*56750*/  LDL.LU R115, [R1+0x1ca0] ;  /* 0x001ca00001737983 */ /* 0x0003620000300800 */
[----:B------:R-:W-:Y:S01]  /*56760*/  MOV R164, R118 ;  /* 0x0000007600a47202 */ /* 0x000fe20000000f00 */
[----:B------:R-:W-:Y:S02]  /*56770*/  IMAD.MOV.U32 R157, RZ, RZ, R156 ;  /* 0x000000ffff9d7224 */ /* 0x000fe400078e009c */
[----:B------:R1:W5:Y:S01]  /*56780*/  LDL.LU R116, [R1+0x1c9c] ;  /* 0x001c9c0001747983 */ /* 0x0003620000300800 */
[----:B------:R-:W-:Y:S01]  /*56790*/  IMAD.MOV.U32 R156, RZ, RZ, R119 ;  /* 0x000000ffff9c7224 */ /* 0x000fe200078e0077 */
[----:B------:R-:W-:-:S02]  /*567a0*/  MOV R15, R14 ;  /* 0x0000000e000f7202 */ /* 0x000fc40000000f00 */
[----:B------:R1:W5:Y:S01]  /*567b0*/  LDL.LU R117, [R1+0x1c98] ;  /* 0x001c980001757983 */ /* 0x0003620000300800 */
[----:B------:R-:W-:-:S03]  /*567c0*/  IMAD.MOV.U32 R14, RZ, RZ, R120 ;  /* 0x000000ffff0e7224 */ /* 0x000fc600078e0078 */
[----:B------:R1:W5:Y:S04]  /*567d0*/  LDL.LU R118, [R1+0x1c94] ;  /* 0x001c940001767983 */ /* 0x0003680000300800 */
[----:B------:R1:W5:Y:S04]  /*567e0*/  LDL.LU R119, [R1+0x1c90] ;  /* 0x001c900001777983 */ /* 0x0003680000300800 */
[----:B------:R1:W5:Y:S01]  /*567f0*/  LDL.LU R120, [R1+0x1c8c] ;  /* 0x001c8c0001787983 */ /* 0x0003620000300800 */
[----:B--2---:R-:W-:Y:S01]  /*56800*/  IADD3 R5, R7, 0x100000, R5 ;  /* 0x0010000007057810 */ /* 0x004fe20007ffe005 */
[----:B------:R-:W-:Y:S01]  /*56810*/  IMAD.MOV.U32 R7, RZ, RZ, R6 ;  /* 0x000000ffff077224 */ /* 0x000fe200078e0006 */
[----:B------:R-:W-:-:S02]  /*56820*/  MOV R6, R121 ;  /* 0x0000007900067202 */ /* 0x000fc40000000f00 */
[----:B------:R2:W5:Y:S04]  /*56830*/  LDL.LU R121, [R1+0x1c88] ;  /* 0x001c880001797983 */ /* 0x0005680000300800 */
[----:B------:R2:W-:Y:S04]  /*56840*/  LDGSTS.E [R5+0x300], desc[UR8][R122.64], P0 ;  /* 0x003000007a057fae */ /* 0x0005e80008121848 */
[----:B------:R2:W-:Y:S04]  /*56850*/  LDGSTS.E [R5+0x700], desc[UR8][R124.64], P0 ;  /* 0x007000007c057fae */ /* 0x0005e80008121848 */
[----:B------:R2:W-:Y:S04]  /*56860*/  LDGSTS.E [R5+0xb00], desc[UR8][R126.64], P0 ;  /* 0x00b000007e057fae */ /* 0x0005e80008121848 */
[----:B-1----:R2:W5:Y:S04]  /*56870*/  LDL.LU.64 R122, [R1+0x1c80] ;  /* 0x001c8000017a7983 */ /* 0x0025680000300a00 */
[----:B------:R2:W5:Y:S04]  /*56880*/  LDL.LU.64 R124, [R1+0x1c78] ;  /* 0x001c7800017c7983 */ /* 0x0005680000300a00 */
[----:B------:R2:W5:Y:S04]  /*56890*/  LDL.LU.64 R126, [R1+0x1c70] ;  /* 0x001c7000017e7983 */ /* 0x0005680000300a00 */
[----:B------:R2:W-:Y:S04]  /*568a0*/  LDGSTS.E [R5+0xf00], desc[UR8][R128.64], P0 ;  /* 0x00f0000080057fae */ /* 0x0005e80008121848 */
[----:B------:R2:W-:Y:S04]  /*568b0*/  LDGSTS.E [R5+0x1300], desc[UR8][R130.64], P0 ;  /* 0x0130000082057fae */ /* 0x0005e80008121848 */
[----:B------:R2:W-:Y:S04]  /*568c0*/  LDGSTS.E [R5+0x1700], desc[UR8][R132.64], P0 ;  /* 0x0170000084057fae */ /* 0x0005e80008121848 */
[----:B------:R2:W5:Y:S04]  /*568d0*/  LDL.LU.64 R128, [R1+0x1c68] ;  /* 0x001c680001807983 */ /* 0x0005680000300a00 */
        /* <DEDUP_REMOVED lines=13> */
[----:B---3--:R2:W5:Y:S04]  /*569b0*/  LDL.LU.64 R144, [R1+0x1c28] ;  /* 0x001c280001907983 */ /* 0x0085680000300a00 */
[----:B------:R2:W-:Y:S04]  /*569c0*/  LDGSTS.E [R5+0x3300], desc[UR8][R146.64], P0 ;  /* 0x0330000092057fae */ /* 0x0005e80008121848 */
[----:B------:R2:W-:Y:S04]  /*569d0*/  LDGSTS.E [R5+0x3700], desc[UR8][R148.64], P0 ;  /* 0x0370000094057fae */ /* 0x0005e80008121848 */
[----:B------:R2:W-:Y:S04]  /*569e0*/  LDGSTS.E [R5+0x3b00], desc[UR8][R150.64], P0 ;  /* 0x03b0000096057fae */ /* 0x0005e80008121848 */
[----:B----4-:R2:W5:Y:S04]  /*569f0*/  LDL.LU.64 R146, [R1+0x1c20] ;  /* 0x001c200001927983 */ /* 0x0105680000300a00 */
        /* <DEDUP_REMOVED lines=8> */
[----:B------:R2:W-:Y:S01]  /*56a80*/  LDGSTS.E [R5+0x4b00], desc[UR8][R244.64], P0 ;  /* 0x04b00000f4057fae */ /* 0x0005e20008121848 */
[----:B------:R-:W-:-:S03]  /*56a90*/  UIADD3 UR4, UR4, 0x1, URZ ;  /* 0x0000000104047890 */ /* 0x000fc6000fffe03f */
[----:B------:R2:W-:Y:S04]  /*56aa0*/  LDGSTS.E [R5+0x4f00], desc[UR8][R236.64], P0 ;  /* 0x04f00000ec057fae */ /* 0x0005e80008121848 */
[----:B------:R2:W-:Y:S04]  /*56ab0*/  LDGSTS.E [R5+0x5300], desc[UR8][R228.64], P0 ;  /* 0x05300000e4057fae */ /* 0x0005e80008121848 */
[----:B------:R2:W-:Y:S04]  /*56ac0*/  LDGSTS.E [R5+0x5700], desc[UR8][R220.64], P0 ;  /* 0x05700000dc057fae */ /* 0x0005e80008121848 */
[----:B------:R2:W-:Y:S01]  /*56ad0*/  LDGSTS.E [R5+0x5b00], desc[UR8][R212.64], P0 ;  /* 0x05b00000d4057fae */ /* 0x0005e20008121848 */
[----:B------:R-:W-:-:S03]  /*56ae0*/  UISETP.NE.U32.AND UP0, UPT, UR4, UR10, UPT ;  /* 0x0000000a0400728c */ /* 0x000fc6000bf05070 */
[----:B------:R2:W-:Y:S04]  /*56af0*/  LDGSTS.E [R5+0x5f00], desc[UR8][R204.64], P0 ;  /* 0x05f00000cc057fae */ /* 0x0005e80008121848 */
[----:B------:R2:W-:Y:S04]  /*56b00*/  LDGSTS.E [R5+0x6300], desc[UR8][R196.64], P0 ;  /* 0x06300000c4057fae */ /* 0x0005e80008121848 */
[----:B------:R2:W-:Y:S04]  /*56b10*/  LDGSTS.E [R5+0x6700], desc[UR8][R188.64], P0 ;  /* 0x06700000bc057fae */ /* 0x0005e80008121848 */
[----:B------:R2:W-:Y:S04]  /*56b20*/  LDGSTS.E [R5+0x6b00], desc[UR8][R180.64], P0 ;  /* 0x06b00000b4057fae */ /* 0x0005e80008121848 */
[----:B------:R2:W-:Y:S04]  /*56b30*/  LDGSTS.E [R5+0x6f00], desc[UR8][R172.64], P0 ;  /* 0x06f00000ac057fae */ /* 0x0005e80008121848 */
[----:B------:R2:W-:Y:S04]  /*56b40*/  LDGSTS.E [R5+0x7300], desc[UR8][R164.64], P0 ;  /* 0x07300000a4057fae */ /* 0x0005e80008121848 */
[----:B------:R2:W-:Y:S04]  /*56b50*/  LDGSTS.E [R5+0x7700], desc[UR8][R156.64], P0 ;  /* 0x077000009c057fae */ /* 0x0005e80008121848 */
[----:B------:R2:W-:Y:S04]  /*56b60*/  LDGSTS.E [R5+0x7b00], desc[UR8][R14.64], P0 ;  /* 0x07b000000e057fae */ /* 0x0005e80008121848 */
[----:B------:R2:W-:Y:S01]  /*56b70*/  LDGSTS.E [R5+0x7f00], desc[UR8][R6.64], P0 ;  /* 0x07f0000006057fae */ /* 0x0005e20008121848 */
[----:B------:R-:W-:-:S03]  /*56b80*/  PLOP3.LUT P0, PT, PT, PT, UP0, 0x80, 0x0 ;  /* 0x000000000000781c */ /* 0x000fc60003f0f008 */
[----:B------:R-:W0:Y:S10]  /*56b90*/  LDGDEPBAR ;  /* 0x00000000000079af */ /* 0x000e340000000000 */
[----:B--2---:R-:W-:Y:S05]  /*56ba0*/  @P0 BRA `(.L_x_1) ;  /* 0xfffffec400500947 */ /* 0x004fea000383ffff */
.L_x_0:
[----:B------:R-:W1:Y:S01]  /*56bb0*/  S2R R4, SR_TID.X ;  /* 0x0000000000047919 */ /* 0x000e620000002100 */
[----:B------:R-:W-:Y:S01]  /*56bc0*/  ULDC.64 UR10, c[0x0][0x228] ;  /* 0x00008a00000a7ab9 */ /* 0x000fe20000000a00 */
[----:B------:R-:W-:-:S04]  /*56bd0*/  DEPBAR.LE SB0, 0x0 ;  /* 0x000080000000791a */ /* 0x000fc80000000000 */
[----:B------:R-:W2:Y:S01]  /*56be0*/  S2R R9, SR_TID.X ;  /* 0x0000000000097919 */ /* 0x000ea20000002100 */
[----:B------:R-:W-:Y:S01]  /*56bf0*/  ULDC.64 UR6, c[0x0][0x228] ;  /* 0x00008a0000067ab9 */ /* 0x000fe20000000a00 */
[----:B------:R-:W-:Y:S01]  /*56c00*/  ULDC UR4, c[0x0][0x248] ;  /* 0x0000920000047ab9 */ /* 0x000fe20000000800 */
[----:B------:R-:W-:Y:S01]  /*56c10*/  ULDC UR12, c[0x0][0x248] ;  /* 0x00009200000c7ab9 */ /* 0x000fe20000000800 */
[----:B------:R-:W3:Y:S01]  /*56c20*/  S2R R8, SR_TID.X ;  /* 0x0000000000087919 */ /* 0x000ee20000002100 */
[----:B------:R-:W-:Y:S01]  /*56c30*/  ULDC.64 UR38, c[0x0][0x228] ;  /* 0x00008a0000267ab9 */ /* 0x000fe20000000a00 */
        /* <DEDUP_REMOVED lines=20> */
[C---:B-1----:R-:W-:Y:S01]  /*56d80*/  IMAD.SHL.U32 R3, R4.reuse, 0x10, RZ ;  /* 0x0000001004037824 */ /* 0x042fe200078e00ff */
[----:B------:R-:W-:Y:S01]  /*56d90*/  SHF.L.U32 R2, R4, 0x6, RZ ;  /* 0x0000000604027819 */ /* 0x000fe200000006ff */
[----:B------:R-:W-:Y:S01]  /*56da0*/  ULDC UR48, c[0x0][0x228] ;  /* 0x00008a0000307ab9 */ /* 0x000fe20000000800 */
[----:B------:R-:W-:Y:S01]  /*56db0*/  ULDC UR49, c[0x0][0x228] ;  /* 0x00008a0000317ab9 */ /* 0x000fe20000000800 */
[----:B------:R-:W-:Y:S01]  /*56dc0*/  ULDC UR50, c[0x0][0x228] ;  /* 0x00008a0000327ab9 */ /* 0x000fe20000000800 */
[----:B------:R-:W-:Y:S01]  /*56dd0*/  LOP3.LUT R3, R3, 0xf0, RZ, 0xc0, !PT ;  /* 0x000000f003037812 */ /* 0x000fe200078ec0ff */
[C---:B--2---:R-:W-:Y:S01]  /*56de0*/  IMAD.SHL.U32 R4, R9.reuse, 0x10, RZ ;  /* 0x0000001009047824 */ /* 0x044fe200078e00ff */
[----:B------:R-:W-:Y:S01]  /*56df0*/  LOP3.LUT R2, R2, 0x400, RZ, 0xc0, !PT ;  /* 0x0000040002027812 */ /* 0x000fe200078ec0ff */
[C---:B-----5:R-:W-:Y:S01]  /*56e00*/  IMAD.SHL.U32 R155, R9.reuse, 0x40, RZ ;  /* 0x00000040099b7824 */ /* 0x060fe200078e00ff */
[----:B------:R-:W-:Y:S01]  /*56e10*/  SHF.L.U32 R6, R9, 0x3, RZ ;  /* 0x0000000309067819 */ /* 0x000fe200000006ff */
[----:B---3--:R-:W-:Y:S01]  /*56e20*/  IMAD.SHL.U32 R5, R8, 0x8, RZ ;  /* 0x0000000808057824 */ /* 0x008fe200078e00ff */
[----:B------:R-:W-:Y:S01]  /*56e30*/  LOP3.LUT R4, R4, 0xf0, RZ, 0xc0, !PT ;  /* 0x000000f004047812 */ /* 0x000fe200078ec0ff */
[----:B------:R-:W-:Y:S01]  /*56e40*/  ULDC UR51, c[0x0][0x228] ;  /* 0x00008a0000337ab9 */ /* 0x000fe20000000800 */
[----:B------:R-:W-:Y:S01]  /*56e50*/  LOP3.LUT R155, R155, 0x400, RZ, 0xc0, !PT ;  /* 0x000004009b9b7812 */ /* 0x000fe200078ec0ff */
[----:B------:R-:W-:Y:S01]  /*56e60*/  ULDC UR19, c[0x0][0x228] ;  /* 0x00008a0000137ab9 */ /* 0x000fe20000000800 */
[----:B------:R-:W-:Y:S01]  /*56e70*/  IADD3 R2, R2, UR5, R3 ;  /* 0x0000000502027c10 */ /* 0x000fe2000fffe003 */
[----:B------:R-:W-:Y:S01]  /*56e80*/  ULDC UR25, c[0x0][0x228] ;  /* 0x00008a0000197ab9 */ /* 0x000fe20000000800 */
[----:B------:R-:W-:Y:S01]  /*56e90*/  IADD3 R155, R155, UR5, R4 ;  /* 0x000000059b9b7c10 */ /* 0x000fe2000fffe004 */
[----:B------:R-:W-:Y:S01]  /*56ea0*/  VIADD R4, R22, 0x81 ;  /* 0x0000008116047836 */ /* 0x000fe20000000000 */
[----:B------:R-:W-:Y:S01]  /*56eb0*/  LOP3.LUT R5, R5, 0x300, RZ, 0xc0, !PT ;  /* 0x0000030005057812 */ /* 0x000fe200078ec0ff */
[----:B------:R-:W-:Y:S01]  /*56ec0*/  ULDC UR26, c[0x0][0x228] ;  /* 0x00008a00001a7ab9 */ /* 0x000fe20000000800 */
[----:B------:R-:W-:Y:S01]  /*56ed0*/  LOP3.LUT R3, R6, 0x300, RZ, 0xc0, !PT ;  /* 0x0000030006037812 */ /* 0x000fe200078ec0ff */
[----:B------:R-:W-:Y:S01]  /*56ee0*/  ULDC UR20, c[0x0][0x228] ;  /* 0x00008a0000147ab9 */ /* 0x000fe20000000800 */
[----:B------:R-:W-:Y:S01]  /*56ef0*/  ISETP.GE.AND P1, PT, R4, UR11, PT ;  /* 0x0000000b04007c0c */ /* 0x000fe2000bf26270 */
[----:B------:R-:W-:Y:S01]  /*56f00*/  IMAD.IADD R2, R2, 0x1, R5 ;  /* 0x0000000102027824 */ /* 0x000fe200078e0205 */
[----:B------:R-:W2:Y:S01]  /*56f10*/  LDL.LU R4, [R1+0xc00] ;  /* 0x000c000001047983 */ /* 0x000ea20000300800 */
[----:B------:R-:W-:Y:S01]  /*56f20*/  IADD3 R155, R155, R3, RZ ;  /* 0x000000039b9b7210 */ /* 0x000fe20007ffe0ff */
[----:B------:R-:W-:Y:S01]  /*56f30*/  VIADD R3, R22, 0x80 ;  /* 0x0000008016037836 */ /* 0x000fe20000000000 */
[----:B------:R-:W-:Y:S01]  /*56f40*/  LOP3.LUT R8, R8, 0x7f, RZ, 0xc0, !PT ;  /* 0x0000007f08087812 */ /* 0x000fe200078ec0ff */
[----:B------:R-:W2:Y:S01]  /*56f50*/  LDL.LU R5, [R1+0xc08] ;  /* 0x000c080001057983 */ /* 0x000ea20000300800 */
[----:B------:R-:W-:Y:S01]  /*56f60*/  ULDC UR11, c[0x0][0x248] ;  /* 0x00009200000b7ab9 */ /* 0x000fe20000000800 */
[----:B------:R-:W-:Y:S01]  /*56f70*/  ULDC UR21, c[0x0][0x228] ;  /* 0x00008a0000157ab9 */ /* 0x000fe20000000800 */
[----:B------:R-:W-:Y:S01]  /*56f80*/  ISETP.GE.AND P0, PT, R3, UR7, PT ;  /* 0x0000000703007c0c */ /* 0x000fe2000bf06270 */
[----:B------:R-:W2:Y:S01]  /*56f90*/  LDL.LU R6, [R1+0xa00] ;  /* 0x000a000001067983 */ /* 0x000ea20000300800 */
[----:B------:R-:W-:Y:S01]  /*56fa0*/  LEA R3, R8, UR5, 0x4 ;  /* 0x0000000508037c11 */ /* 0x000fe2000f8e20ff */
[----:B------:R-:W-:Y:S01]  /*56fb0*/  ULDC UR7, c[0x0][0x248] ;  /* 0x0000920000077ab9 */ /* 0x000fe20000000800 */
[----:B------:R-:W-:Y:S01]  /*56fc0*/  ULDC UR22, c[0x0][0x228] ;  /* 0x00008a0000167ab9 */ /* 0x000fe20000000800 */
[----:B------:R-:W2:Y:S01]  /*56fd0*/  LDL.LU R7, [R1+0xa08] ;  /* 0x000a080001077983 */ /* 0x000ea20000300800 */
[----:B------:R-:W-:Y:S01]  /*56fe0*/  ULDC UR27, c[0x0][0x228] ;  /* 0x00008a00001b7ab9 */ /* 0x000fe20000000800 */
[----:B------:R-:W-:Y:S01]  /*56ff0*/  ULDC UR16, c[0x0][0x228] ;  /* 0x00008a0000107ab9 */ /* 0x000fe20000000800 */
[----:B------:R-:W-:Y:S01]  /*57000*/  ULDC UR17, c[0x0][0x228] ;  /* 0x00008a0000117ab9 */ /* 0x000fe20000000800 */
[----:B------:R-:W3:Y:S01]  /*57010*/  LDL.LU R156, [R1+0x800] ;  /* 0x00080000019c7983 */ /* 0x000ee20000300800 */
        /* <DEDUP_REMOVED lines=15> */
[----:B------:R-:W-:Y:S06]  /*57110*/  BAR.SYNC.DEFER_BLOCKING 0x0 ;  /* 0x0000000000007b1d */ /* 0x000fec0000010000 */
[----:B------:R-:W-:Y:S01]  /*57120*/  ULDC UR57, c[0x0][0x228] ;  /* 0x00008a0000397ab9 */ /* 0x000fe20000000800 */
[----:B--2---:R1:W-:Y:S01]  /*57130*/  STSM.16.M88.4 [R2], R4 ;  /* 0x0000000402007844 */ /* 0x0043e20000000200 */
[----:B------:R-:W-:Y:S06]  /*57140*/  BAR.SYNC.DEFER_BLOCKING 0x0 ;  /* 0x0000000000007b1d */ /* 0x000fec0000010000 */
[----:B-1----:R-:W2:Y:S04]  /*57150*/  LDL.LU R4, [R1+0x400] ;  /* 0x0004000001047983 */ /* 0x002ea80000300800 */
[----:B------:R-:W2:Y:S04]  /*57160*/  LDL.LU R5, [R1+0x408] ;  /* 0x0004080001057983 */ /* 0x000ea80000300800 */
[----:B------:R-:W2:Y:S04]  /*57170*/  LDL.LU R6, [R1+0x200] ;  /* 0x0002000001067983 */ /* 0x000ea80000300800 */
[----:B------:R-:W1:Y:S01]  /*57180*/  LDS.128 R160, [R3] ;  /* 0x0000000003a07984 */ /* 0x000e620000000c00 */
[----:B------:R-:W-:Y:S06]  /*57190*/  BAR.SYNC.DEFER_BLOCKING 0x0 ;  /* 0x0000000000007b1d */ /* 0x000fec0000010000 */
[----:B------:R-:W2:Y:S04]  /*571a0*/  LDL.LU R7, [R1+0x208] ;  /* 0x0002080001077983 */ /* 0x000ea80000300800 */
[----:B---3--:R-:W-:Y:S01]  /*571b0*/  STSM.16.M88.4 [R2], R156 ;  /* 0x0000009c02007844 */ /* 0x008fe20000000200 */
[----:B------:R-:W-:Y:S06]  /*571c0*/  BAR.SYNC.DEFER_BLOCKING 0x0 ;  /* 0x0000000000007b1d */ /* 0x000fec0000010000 */
[----:B------:R-:W3:Y:S04]  /*571d0*/  LDS.128 R156, [R3] ;  /* 0x00000000039c7984 */ /* 0x000ee80000000c00 */
[----:B-1----:R-:W-:Y:S04]  /*571e0*/  STL.64 [R1+0xe10], R160 ;  /* 0x000e10a001007387 */ /* 0x002fe80000100a00 */
[----:B------:R-:W-:Y:S01]  /*571f0*/  STL.64 [R1+0xe18], R162 ;  /* 0x000e18a201007387 */ /* 0x000fe20000100a00 */
[----:B------:R-:W-:Y:S06]  /*57200*/  BAR.SYNC.DEFER_BLOCKING 0x0 ;  /* 0x0000000000007b1d */ /* 0x000fec0000010000 */
[----:B---3--:R1:W-:Y:S04]  /*57210*/  STL.64 [R1+0xe00], R156 ;  /* 0x000e009c01007387 */ /* 0x0083e80000100a00 */
[----:B------:R3:W-:Y:S04]  /*57220*/  STL.64 [R1+0xe08], R158 ;  /* 0x000e089e01007387 */ /* 0x0007e80000100a00 */
[----:B-1----:R-:W4:Y:S04]  /*57230*/  LDL.LU R156, [R1] ;  /* 0x00000000019c7983 */ /* 0x002f280000300800 */
[----:B------:R-:W4:Y:S01]  /*57240*/  LDL.LU R157, [R1+0x8] ;  /* 0x00000800019d7983 */ /* 0x000f220000300800 */
[----:B---3--:R-:W-:Y:S01]  /*57250*/  IMAD.MOV.U32 R158, RZ, RZ, R24 ;  /* 0x000000ffff9e7224 */ /* 0x008fe200078e0018 */
[----:B------:R-:W-:-:S02]  /*57260*/  MOV R159, R26 ;  /* 0x0000001a009f7202 */ /* 0x000fc40000000f00 */
        /* <DEDUP_REMOVED lines=8> */
[----:B----4-:R-:W-:Y:S01]  /*572f0*/  STSM.16.M88.4 [R2], R156 ;  /* 0x0000009c02007844 */ /* 0x010fe20000000200 */
[----:B------:R-:W-:Y:S06]  /*57300*/  BAR.SYNC.DEFER_BLOCKING 0x0 ;  /* 0x0000000000007b1d */ /* 0x000fec0000010000 */
[----:B------:R-:W3:Y:S04]  /*57310*/  LDS.128 R156, [R3] ;  /* 0x00000000039c7984 */ /* 0x000ee80000000c00 */
[----:B-1----:R-:W-:Y:S04]  /*57320*/  STL.64 [R1+0xc00], R160 ;  /* 0x000c00a001007387 */ /* 0x002fe80000100a00 */
[----:B------:R-:W-:Y:S01]  /*57330*/  STL.64 [R1+0xc08], R162 ;  /* 0x000c08a201007387 */ /* 0x000fe20000100a00 */
[----:B------:R-:W-:Y:S06]  /*57340*/  BAR.SYNC.DEFER_BLOCKING 0x0 ;  /* 0x0000000000007b1d */ /* 0x000fec0000010000 */
[----:B---3--:R1:W-:Y:S04]  /*57350*/  STL.64 [R1+0xa00], R156 ;  /* 0x000a009c01007387 */ /* 0x0083e80000100a00 */
[----:B------:R3:W-:Y:S04]  /*57360*/  STL.64 [R1+0xa08], R158 ;  /* 0x000a089e01007387 */ /* 0x0007e80000100a00 */
[----:B-1----:R-:W4:Y:S04]  /*57370*/  LDL.LU R156, [R1+0x804] ;  /* 0x00080400019c7983 */ /* 0x002f280000300800 */
[----:B------:R-:W4:Y:S04]  /*57380*/  LDL.LU R157, [R1+0x80c] ;  /* 0x00080c00019d7983 */ /* 0x000f280000300800 */
[----:B---3--:R-:W4:Y:S04]  /*57390*/  LDL.LU R158, [R1+0x604] ;  /* 0x00060400019e7983 */ /* 0x008f280000300800 */
[----:B------:R-:W4:Y:S04]  /*573a0*/  LDL.LU R159, [R1+0x60c] ;  /* 0x00060c00019f7983 */ /* 0x000f280000300800 */
        /* <DEDUP_REMOVED lines=8> */
[----:B-1----:R-:W-:Y:S04]  /*57430*/  STL.64 [R1+0x600], R160 ;  /* 0x000600a001007387 */ /* 0x002fe80000100a00 */
[----:B------:R-:W-:Y:S04]  /*57440*/  STL.64 [R1+0x608], R162 ;  /* 0x000608a201007387 */ /* 0x000fe80000100a00 */
[----:B----4-:R-:W-:Y:S01]  /*57450*/  STSM.16.M88.4 [R2], R156 ;  /* 0x0000009c02007844 */ /* 0x010fe20000000200 */
[----:B------:R-:W-:Y:S06]  /*57460*/  BAR.SYNC.DEFER_BLOCKING 0x0 ;  /* 0x0000000000007b1d */ /* 0x000fec0000010000 */
[----:B------:R-:W1:Y:S02]  /*57470*/  LDS.128 R156, [R3] ;  /* 0x00000000039c7984 */ /* 0x000e640000000c00 */
[----:B------:R-:W-:Y:S06]  /*57480*/  BAR.SYNC.DEFER_BLOCKING 0x0 ;  /* 0x0000000000007b1d */ /* 0x000fec0000010000 */
[----:B-1----:R1:W-:Y:S04]  /*57490*/  STL.64 [R1+0x400], R156 ;  /* 0x0004009c01007387 */ /* 0x0023e80000100a00 */
[----:B------:R3:W-:Y:S04]  /*574a0*/  STL.64 [R1+0x408], R158 ;  /* 0x0004089e01007387 */ /* 0x0007e80000100a00 */
[----:B-1----:R-:W4:Y:S04]  /*574b0*/  LDL.LU R156, [R1+0x4] ;  /* 0x00000400019c7983 */ /* 0x002f280000300800 */
[----:B------:R-:W4:Y:S01]  /*574c0*/  LDL.LU R157, [R1+0xc] ;  /* 0x00000c00019d7983 */ /* 0x000f220000300800 */
[----:B---3--:R-:W-:-:S02]  /*574d0*/  IMAD.MOV.U32 R158, RZ, RZ, R25 ;  /* 0x000000ffff9e7224 */ /* 0x008fc400078e0019 */
[----:B------:R-:W-:Y:S01]  /*574e0*/  IMAD.MOV.U32 R159, RZ, RZ, R27 ;  /* 0x000000ffff9f7224 */ /* 0x000fe200078e001b */
        /* <DEDUP_REMOVED lines=14> */
[----:B-1----:R1:W-:Y:S04]  /*575d0*/  STL.64 [R1], R24 ;  /* 0x0000001801007387 */ /* 0x0023e80000100a00 */
        /* <DEDUP_REMOVED lines=20> */
[----:B------:R-:W-:Y:S04]  /*57720*/  STL.64 [R1+0xe28], R26 ;  /* 0x000e281a01007387 */ /* 0x000fe80000100a00 */
[----:B-1----:R-:W3:Y:S04]  /*57730*/  LDL.LU R24, [R1+0x10] ;  /* 0x0000100001187983 */ /* 0x002ee80000300800 */
[----:B------:R-:W3:Y:S04]  /*57740*/  LDL.LU R25, [R1+0x18] ;  /* 0x0000180001197983 */ /* 0x000ee80000300800 */
[----:B--2---:R1:W-:Y:S01]  /*57750*/  STSM.16.M88.4 [R2], R4 ;  /* 0x0000000402007844 */ /* 0x0043e20000000200 */
[----:B------:R-:W-:Y:S06]  /*57760*/  BAR.SYNC.DEFER_BLOCKING 0x0 ;  /* 0x0000000000007b1d */ /* 0x000fec0000010000 */
[----:B-1----:R-:W2:Y:S04]  /*57770*/  LDL.LU R4, [R1+0xc14] ;  /* 0x000c140001047983 */ /* 0x002ea80000300800 */
[----:B------:R-:W2:Y:S04]  /*57780*/  LDL.LU R5, [R1+0xc1c] ;  /* 0x000c1c0001057983 */ /* 0x000ea80000300800 */
[----:B------:R-:W2:Y:S04]  /*57790*/  LDL.LU R6, [R1+0xa14] ;  /* 0x000a140001067983 */ /* 0x000ea80000300800 */
[----:B------:R-:W2:Y:S04]  /*577a0*/  LDL.LU R7, [R1+0xa1c] ;  /* 0x000a1c0001077983 */ /* 0x000ea80000300800 */
[----:B------:R-:W1:Y:S01]  /*577b0*/  LDS.128 R156, [R3] ;  /* 0x00000000039c7984 */ /* 0x000e620000000c00 */
[----:B------:R-:W-:Y:S01]  /*577c0*/  MOV R26, R28 ;  /* 0x0000001c001a7202 */ /* 0x000fe20000000f00 */
[----:B------:R-:W-:Y:S01]  /*577d0*/  IMAD.MOV.U32 R27, RZ, RZ, R30 ;  /* 0x000000ffff1b7224 */ /* 0x000fe200078e001e */
[----:B------:R-:W-:Y:S06]  /*577e0*/  BAR.SYNC.DEFER_BLOCKING 0x0 ;  /* 0x0000000000007b1d */ /* 0x000fec0000010000 */
[----:B-1----:R-:W-:Y:S04]  /*577f0*/  STL.64 [R1+0xc10], R156 ;  /* 0x000c109c01007387 */ /* 0x002fe80000100a00 */
[----:B------:R-:W-:Y:S04]  /*57800*/  STL.64 [R1+0xc18], R158 ;  /* 0x000c189e01007387 */ /* 0x000fe80000100a00 */
[----:B---3--:R-:W-:Y:S01]  /*57810*/  STSM.16.M88.4 [R2], R24 ;  /* 0x0000001802007844 */ /* 0x008fe20000000200 */
[----:B------:R-:W-:Y:S06]  /*57820*/  BAR.SYNC.DEFER_BLOCKING 0x0 ;  /* 0x0000000000007b1d */ /* 0x000fec0000010000 */
[----:B------:R-:W1:Y:S02]  /*57830*/  LDS.128 R24, [R3] ;  /* 0x0000000003187984 */ /* 0x000e640000000c00 */
[----:B------:R-:W-:Y:S06]  /*57840*/  BAR.SYNC.DEFER_BLOCKING 0x0 ;  /* 0x0000000000007b1d */ /* 0x000fec0000010000 */
[----:B-1----:R1:W-:Y:S04]  /*57850*/  STL.64 [R1+0xa10], R24 ;  /* 0x000a101801007387 */ /* 0x0023e80000100a00 */
        /* <DEDUP_REMOVED lines=10> */
[----:B------:R-:W2:Y:S04]  /*57900*/  LDL.LU R7, [R1+0x21c] ;  /* 0x00021c0001077983 */ /* 0x000ea80000300800 */
[----:B------:R-:W1:Y:S01]  /*57910*/  LDS.128 R156, [R3] ;  /* 0x00000000039c7984 */ /* 0x000e620000000c00 */
[----:B------:R-:W-:Y:S06]  /*57920*/  BAR.SYNC.DEFER_BLOCKING 0x0 ;  /* 0x0000000000007b1d */ /* 0x000fec0000010000 */
        /* <DEDUP_REMOVED lines=10> */
[----:B--2---:R1:W-:Y:S04]  /*579d0*/  STSM.16.M88.4 [R2], R4 ;  /* 0x0000000402007844 */ /* 0x0043e80000000200 */
[----:B-1----:R-:W2:Y:S04]  /*579e0*/  LDL.LU R4, [R1+0xc20] ;  /* 0x000c200001047983 */ /* 0x002ea80000300800 */
[----:B------:R-:W2:Y:S04]  /*579f0*/  LDL.LU R5, [R1+0xc28] ;  /* 0x000c280001057983 */ /* 0x000ea80000300800 */
[----:B------:R-:W2:Y:S04]  /*57a00*/  LDL.LU R6, [R1+0xa20] ;  /* 0x000a200001067983 */ /* 0x000ea80000300800 */
[----:B------:R-:W2:Y:S01]  /*57a10*/  LDL.LU R7, [R1+0xa28] ;  /* 0x000a280001077983 */ /* 0x000ea20000300800 */
[----:B------:R-:W-:Y:S01]  /*57a20*/  BAR.SYNC.DEFER_BLOCKING 0x0 ;  /* 0x0000000000007b1d */ /* 0x000fe20000010000 */
[----:B------:R-:W-:Y:S01]  /*57a30*/  IMAD.MOV.U32 R26, RZ, RZ, R29 ;  /* 0x000000ffff1a7224 */ /* 0x000fe200078e001d */
[----:B------:R-:W-:-:S04]  /*57a40*/  MOV R27, R31 ;  /* 0x0000001f001b7202 */ /* 0x000fc80000000f00 */
[----:B------:R-:W1:Y:S02]  /*57a50*/  LDS.128 R28, [R3] ;  /* 0x00000000031c7984 */ /* 0x000e640000000c00 */
        /* <DEDUP_REMOVED lines=27> */
[----:B--2---:R2:W-:Y:S02]  /*57c10*/  STSM.16.M88.4 [R2], R4 ;  /* 0x0000000402007844 */ /* 0x0045e40000000200 */
[----:B------:R-:W-:Y:S06]  /*57c20*/  BAR.SYNC.DEFER_BLOCKING 0x0 ;  /* 0x0000000000007b1d */ /* 0x000fec0000010000 */
[----:B-1----:R1:W-:Y:S04]  /*57c30*/  STL.64 [R1+0xe50], R24 ;  /* 0x000e501801007387 */ /* 0x0023e80000100a00 */
[----:B------:R3:W-:Y:S04]  /*57c40*/  STL.64 [R1+0xe58], R26 ;  /* 0x000e581a01007387 */ /* 0x0007e80000100a00 */
[----:B--2---:R-:W2:Y:S04]  /*57c50*/  LDL.LU R4, [R1+0x20] ;  /* 0x0000200001047983 */ /* 0x004ea80000300800 */
[----:B------:R-:W2:Y:S04]  /*57c60*/  LDL.LU R5, [R1+0x28] ;  /* 0x0000280001057983 */ /* 0x000ea80000300800 */
[----:B------:R-:W4:Y:S01]  /*57c70*/  LDS.128 R28, [R3] ;  /* 0x00000000031c7984 */ /* 0x000f220000000c00 */
[----:B------:R-:W-:-:S02]  /*57c80*/  IMAD.MOV.U32 R6, RZ, RZ, R32 ;  /* 0x000000ffff067224 */ /* 0x000fc400078e0020 */
[----:B------:R-:W-:Y:S01]  /*57c90*/  IMAD.MOV.U32 R7, RZ, RZ, R34 ;  /* 0x000000ffff077224 */ /* 0x000fe200078e0022 */
[----:B------:R-:W-:Y:S01]  /*57ca0*/  BAR.SYNC.DEFER_BLOCKING 0x0 ;  /* 0x0000000000007b1d */ /* 0x000fe20000010000 */
[----:B-1----:R-:W-:Y:S01]  /*57cb0*/  LOP3.LUT R24, R9, 0x7f, RZ, 0xc0, !PT ;  /* 0x0000007f09187812 */ /* 0x002fe200078ec0ff */
[----:B------:R-:W-:-:S06]  /*57cc0*/  IMAD R2, R22, UR4, RZ ;  /* 0x0000000416027c24 */ /* 0x000fcc000f8e02ff */
[----:B---3--:R-:W1:Y:S01]  /*57cd0*/  LDC R27, c[0x0][0x244] ;  /* 0x00009100ff1b7b82 */ /* 0x008e620000000800 */
[----:B----4-:R3:W-:Y:S04]  /*57ce0*/  STL.64 [R1+0xe40], R28 ;  /* 0x000e401c01007387 */ /* 0x0107e80000100a00 */
[----:B------:R4:W-:Y:S04]  /*57cf0*/  STL.64 [R1+0xe48], R30 ;  /* 0x000e481e01007387 */ /* 0x0009e80000100a00 */
[----:B---3--:R-:W3:Y:S04]  /*57d00*/  LDL.LU R28, [R1+0xc24] ;  /* 0x000c2400011c7983 */ /* 0x008ee80000300800 */
[----:B------:R-:W3:Y:S04]  /*57d10*/  LDL.LU R29, [R1+0xc2c] ;  /* 0x000c2c00011d7983 */ /* 0x000ee80000300800 */
[----:B----4-:R-:W3:Y:S04]  /*57d20*/  LDL.LU R30, [R1+0xa24] ;  /* 0x000a2400011e7983 */ /* 0x010ee80000300800 */
[----:B------:R-:W3:Y:S01]  /*57d30*/  LDL.LU R31, [R1+0xa2c] ;  /* 0x000a2c00011f7983 */ /* 0x000ee20000300800 */
[----:B------:R-:W-:-:S03]  /*57d40*/  LEA R24, R24, UR5, 0x4 ;  /* 0x0000000518187c11 */ /* 0x000fc6000f8e20ff */
[----:B--2---:R2:W-:Y:S01]  /*57d50*/  STSM.16.M88.4 [R155], R4 ;  /* 0x000000049b007844 */ /* 0x0045e20000000200 */
[----:B------:R-:W-:Y:S01]  /*57d60*/  VIADD R2, R2, UR4 ;  /* 0x0000000402027c36 */ /* 0x000fe20008000000 */
[----:B------:R-:W-:Y:S01]  /*57d70*/  ULDC UR5, c[0x0][0x248] ;  /* 0x0000920000057ab9 */ /* 0x000fe20000000800 */
[----:B------:R-:W-:Y:S06]  /*57d80*/  BAR.SYNC.DEFER_BLOCKING 0x0 ;  /* 0x0000000000007b1d */ /* 0x000fec0000010000 */
[----:B--2---:R-:W2:Y:S04]  /*57d90*/  LDL.LU R4, [R1+0x824] ;  /* 0x0008240001047983 */ /* 0x004ea80000300800 */
[----:B------:R-:W2:Y:S04]  /*57da0*/  LDL.LU R5, [R1+0x82c] ;  /* 0x00082c0001057983 */ /* 0x000ea80000300800 */
[----:B------:R-:W2:Y:S04]  /*57db0*/  LDL.LU R6, [R1+0x624] ;  /* 0x0006240001067983 */ /* 0x000ea80000300800 */
[----:B------:R-:W4:Y:S01]  /*57dc0*/  LDS.128 R156, [R24] ;  /* 0x00000000189c7984 */ /* 0x000f220000000c00 */
[----:B------:R-:W-:Y:S06]  /*57dd0*/  BAR.SYNC.DEFER_BLOCKING 0x0 ;  /* 0x0000000000007b1d */ /* 0x000fec0000010000 */
[----:B------:R-:W2:Y:S04]  /*57de0*/  LDL.LU R7, [R1+0x62c] ;  /* 0x00062c0001077983 */ /* 0x000ea80000300800 */
[----:B---3--:R-:W-:Y:S01]  /*57df0*/  STSM.16.M88.4 [R155], R28 ;  /* 0x0000001c9b007844 */ /* 0x008fe20000000200 */
[----:B------:R-:W-:Y:S06]  /*57e00*/  BAR.SYNC.DEFER_BLOCKING 0x0 ;  /* 0x0000000000007b1d */ /* 0x000fec0000010000 */
[----:B------:R-:W3:Y:S04]  /*57e10*/  LDS.128 R28, [R24] ;  /* 0x00000000181c7984 */ /* 0x000ee80000000c00 */
[----:B----4-:R-:W-:Y:S04]  /*57e20*/  STL.64 [R1+0x810], R156 ;  /* 0x0008109c01007387 */ /* 0x010fe80000100a00 */
[----:B------:R-:W-:Y:S01]  /*57e30*/  STL.64 [R1+0x818], R158 ;  /* 0x0008189e01007387 */ /* 0x000fe20000100a00 */
[----:B------:R-:W-:Y:S06]  /*57e40*/  BAR.SYNC.DEFER_BLOCKING 0x0 ;  /* 0x0000000000007b1d */ /* 0x000fec0000010000 */
[----:B---3--:R3:W-:Y:S04]  /*57e50*/  STL.64 [R1+0x620], R28 ;  /* 0x0006201c01007387 */ /* 0x0087e80000100a00 */
[----:B------:R4:W-:Y:S04]  /*57e60*/  STL.64 [R1+0x628], R30 ;  /* 0x0006281e01007387 */ /* 0x0009e80000100a00 */
[----:B---3--:R-:W3:Y:S04]  /*57e70*/  LDL.LU R28, [R1+0x424] ;  /* 0x00042400011c7983 */ /* 0x008ee80000300800 */
[----:B------:R-:W3:Y:S04]  /*57e80*/  LDL.LU R29, [R1+0x42c] ;  /* 0x00042c00011d7983 */ /* 0x000ee80000300800 */
[----:B----4-:R-:W3:Y:S04]  /*57e90*/  LDL.LU R30, [R1+0x224] ;  /* 0x00022400011e7983 */ /* 0x010ee80000300800 */
[----:B------:R-:W3:Y:S04]  /*57ea0*/  LDL.LU R31, [R1+0x22c] ;  /* 0x00022c00011f7983 */ /* 0x000ee80000300800 */
[----:B--2---:R2:W-:Y:S02]  /*57eb0*/  STSM.16.M88.4 [R155], R4 ;  /* 0x000000049b007844 */ /* 0x0045e40000000200 */
[----:B--2---:R-:W-:Y:S01]  /*57ec0*/  MOV R6, R33 ;  /* 0x0000002100067202 */ /* 0x004fe20000000f00 */
[----:B------:R-:W-:Y:S01]  /*57ed0*/  IMAD.MOV.U32 R7, RZ, RZ, R35 ;  /* 0x000000ffff077224 */ /* 0x000fe200078e0023 */
[----:B------:R-:W-:Y:S06]  /*57ee0*/  BAR.SYNC.DEFER_BLOCKING 0x0 ;  /* 0x0000000000007b1d */ /* 0x000fec0000010000 */
[----:B------:R-:W2:Y:S04]  /*57ef0*/  LDL.LU R4, [R1+0x24] ;  /* 0x0000240001047983 */ /* 0x000ea80000300800 */
[----:B------:R-:W2:Y:S04]  /*57f00*/  LDL.LU R5, [R1+0x2c] ;  /* 0x00002c0001057983 */ /* 0x000ea80000300800 */
[----:B------:R-:W4:Y:S01]  /*57f10*/  LDS.128 R32, [R24] ;  /* 0x0000000018207984 */ /* 0x000f220000000c00 */
[----:B------:R-:W-:Y:S06]  /*57f20*/  BAR.SYNC.DEFER_BLOCKING 0x0 ;  /* 0x0000000000007b1d */ /* 0x000fec0000010000 */
[----:B---3--:R-:W-:Y:S02]  /*57f30*/  STSM.16.M88.4 [R155], R28 ;  /* 0x0000001c9b007844 */ /* 0x008fe40000000200 */
        /* <DEDUP_REMOVED lines=11> */
[----:B--2---:R2:W-:Y:S01]  /*57ff0*/  STSM.16.M88.4 [R155], R4 ;  /* 0x000000049b007844 */ /* 0x0045e20000000200 */
[----:B------:R-:W-:Y:S06]  /*58000*/  BAR.SYNC.DEFER_BLOCKING 0x0 ;  /* 0x0000000000007b1d */ /* 0x000fec0000010000 */
[----:B--2---:R-:W2:Y:S04]  /*58010*/  LDL.LU R4, [R1+0x830] ;  /* 0x0008300001047983 */ /* 0x004ea80000300800 */
[----:B------:R-:W2:Y:S04]  /*58020*/  LDL.LU R5, [R1+0x838] ;  /* 0x0008380001057983 */ /* 0x000ea80000300800 */
[----:B------:R-:W2:Y:S04]  /*58030*/  LDL.LU R6, [R1+0x630] ;  /* 0x0006300001067983 */ /* 0x000ea80000300800 */
[----:B------:R-:W4:Y:S01]  /*58040*/  LDS.128 R32, [R24] ;  /* 0x0000000018207984 */ /* 0x000f220000000c00 */
[----:B------:R-:W-:Y:S06]  /*58050*/  BAR.SYNC.DEFER_BLOCKING 0x0 ;  /* 0x0000000000007b1d */ /* 0x000fec0000010000 */
[----:B------:R-:W2:Y:S04]  /*58060*/  LDL.LU R7, [R1+0x638] ;  /* 0x0006380001077983 */ /* 0x000ea80000300800 */
[----:B----4-:R-:W-:Y:S04]  /*58070*/  STL.64 [R1+0x20], R32 ;  /* 0x0000202001007387 */ /* 0x010fe80000100a00 */
[----:B------:R-:W-:Y:S04]  /*58080*/  STL.64 [R1+0x28], R34 ;  /* 0x0000282201007387 */ /* 0x000fe80000100a00 */
[----:B---3--:R-:W-:Y:S01]  /*58090*/  STSM.16.M88.4 [R155], R28 ;  /* 0x0000001c9b007844 */ /* 0x008fe20000000200 */
[----:B------:R-:W-:Y:S06]  /*580a0*/  BAR.SYNC.DEFER_BLOCKING 0x0 ;  /* 0x0000000000007b1d */ /* 0x000fec0000010000 */
[----:B------:R-:W3:Y:S02]  /*580b0*/  LDS.128 R28, [R24] ;  /* 0x00000000181c7984 */ /* 0x000ee40000000c00 */
        /* <DEDUP_REMOVED lines=11> */
[----:B------:R-:W4:Y:S01]  /*58170*/  LDS.128 R32, [R24] ;  /* 0x0000000018207984 */ /* 0x000f220000000c00 */
[----:B------:R-:W-:Y:S06]  /*58180*/  BAR.SYNC.DEFER_BLOCKING 0x0 ;  /* 0x0000000000007b1d */ /* 0x000fec0000010000 */
[----:B----4-:R-:W-:Y:S04]  /*58190*/  STL.64 [R1+0xc20], R32 ;  /* 0x000c202001007387 */ /* 0x010fe80000100a00 */
[----:B------:R-:W-:Y:S04]  /*581a0*/  STL.64 [R1+0xc28], R34 ;  /* 0x000c282201007387 */ /* 0x000fe80000100a00 */
[----:B---3--:R-:W-:Y:S01]  /*581b0*/  STSM.16.M88.4 [R155], R28 ;  /* 0x0000001c9b007844 */ /* 0x008fe20000000200 */
[----:B------:R-:W-:Y:S06]  /*581c0*/  BAR.SYNC.DEFER_BLOCKING 0x0 ;  /* 0x0000000000007b1d */ /* 0x000fec0000010000 */
[----:B------:R-:W3:Y:S04]  /*581d0*/  LDS.128 R28, [R24] ;  /* 0x00000000181c7984 */ /* 0x000ee80000000c00 */
[----:B---3--:R3:W-:Y:S04]  /*581e0*/  STL.64 [R1+0xa20], R28 ;  /* 0x000a201c01007387 */ /* 0x0087e80000100a00 */
[----:B------:R4:W-:Y:S04]  /*581f0*/  STL.64 [R1+0xa28], R30 ;  /* 0x000a281e01007387 */ /* 0x0009e80000100a00 */
[----:B---3--:R-:W3:Y:S04]  /*58200*/  LDL.LU R28, [R1+0xc34] ;  /* 0x000c3400011c7983 */ /* 0x008ee80000300800 */
[----:B------:R-:W3:Y:S04]  /*58210*/  LDL.LU R29, [R1+0xc3c] ;  /* 0x000c3c00011d7983 */ /* 0x000ee80000300800 */
[----:B----4-:R-:W3:Y:S04]  /*58220*/  LDL.LU R30, [R1+0xa34] ;  /* 0x000a3400011e7983 */ /* 0x010ee80000300800 */
[----:B------:R-:W3:Y:S01]  /*58230*/  LDL.LU R31, [R1+0xa3c] ;  /* 0x000a3c00011f7983 */ /* 0x000ee20000300800 */
[----:B------:R-:W-:Y:S01]  /*58240*/  BAR.SYNC.DEFER_BLOCKING 0x0 ;  /* 0x0000000000007b1d */ /* 0x000fe20000010000 */
[----:B------:R-:W-:Y:S01]  /*58250*/  IMAD.MOV.U32 R6, RZ, RZ, R36 ;  /* 0x000000ffff067224 */ /* 0x000fe200078e0024 */
[----:B------:R-:W-:-:S05]  /*58260*/  MOV R7, R38 ;  /* 0x0000002600077202 */ /* 0x000fca0000000f00 */
        /* <DEDUP_REMOVED lines=38> */
[----:B------:R-:W-:-:S02]  /*584d0*/  IMAD.MOV.U32 R6, RZ, RZ, R37 ;  /* 0x000000ffff067224 */ /* 0x000fc400078e0025 */
[----:B------:R-:W-:-:S05]  /*584e0*/  IMAD.MOV.U32 R7, RZ, RZ, R39 ;  /* 0x000000ffff077224 */ /* 0x000fca00078e0027 */
        /* <DEDUP_REMOVED lines=38> */
[----:B------:R-:W-:Y:S01]  /*58750*/  MOV R6, R40 ;  /* 0x0000002800067202 */ /* 0x000fe20000000f00 */
        /* <DEDUP_REMOVED lines=1046> */
[----:B------:R-:W2:Y:S04]  /*5c8c0*/  LDL.LU R7, [R1+0x71c] ;  /* 0x00071c0001077983 */ /* 0x000ea80000300800 */
[----:B------:R-:W4:Y:S01]  /*5c8d0*/  LDS.128 R32, [R24] ;  /* 0x0000000018207984 */ /* 0x000f220000000c00 */
[----:B------:R-:W-:Y:S06]  /*5c8e0*/  BAR.SYNC.DEFER_BLOCKING 0x0 ;  /* 0x0000000000007b1d */ /* 0x000fec0000010000 */
        /* <DEDUP_REMOVED lines=19> */
[----:B------:R-:W-:Y:S01]  /*5ca20*/  STL.64 [R1+0x118], R34 ;  /* 0x0001182201007387 */ /* 0x000fe20000100a00 */
[----:B------:R-:W-:Y:S01]  /*5ca30*/  MOV R6, R93 ;  /* 0x0000005d00067202 */ /* 0x000fe20000000f00 */
[----:B------:R-:W-:-:S02]  /*5ca40*/  IMAD.MOV.U32 R7, RZ, RZ, R95 ;  /* 0x000000ffff077224 */ /* 0x000fc400078e005f */
        /* <DEDUP_REMOVED lines=35> */
[----:B------:R-:W-:Y:S01]  /*5cc80*/  BAR.SYNC.DEFER_BLOCKING 0x0 ;  /* 0x0000000000007b1d */ /* 0x000fe20000010000 */
[----:B------:R-:W-:Y:S01]  /*5cc90*/  IMAD.MOV.U32 R6, RZ, RZ, R96 ;  /* 0x000000ffff067224 */ /* 0x000fe200078e0060 */
[----:B------:R-:W-:-:S04]  /*5cca0*/  MOV R7, R98 ;  /* 0x0000006200077202 */ /* 0x000fc80000000f00 */
[----:B----4-:R-:W-:Y:S04]  /*5ccb0*/  STL.64 [R1+0xf80], R32 ;  /* 0x000f802001007387 */ /* 0x010fe80000100a00 */
[----:B------:R-:W-:Y:S04]  /*5ccc0*/  STL.64 [R1+0xf88], R34 ;  /* 0x000f882201007387 */ /* 0x000fe80000100a00 */
[----:B---3--:R-:W-:Y:S01]  /*5ccd0*/  STSM.16.M88.4 [R155], R28 ;  /* 0x0000001c9b007844 */ /* 0x008fe20000000200 */
[----:B------:R-:W-:Y:S06]  /*5cce0*/  BAR.SYNC.DEFER_BLOCKING 0x0 ;  /* 0x0000000000007b1d */ /* 0x000fec0000010000 */
[----:B------:R-:W3:Y:S02]  /*5ccf0*/  LDS.128 R28, [R24] ;  /* 0x00000000181c7984 */ /* 0x000ee40000000c00 */
[----:B------:R-:W-:Y:S06]  /*5cd00*/  BAR.SYNC.DEFER_BLOCKING 0x0 ;  /* 0x0000000000007b1d */ /* 0x000fec0000010000 */
[----:B--2---:R2:W-:Y:S04]  /*5cd10*/  STSM.16.M88.4 [R155], R4 ;  /* 0x000000049b007844 */ /* 0x0045e80000000200 */
[----:B---3--:R-:W-:Y:S04]  /*5cd20*/  STL.64 [R1+0xf70], R28 ;  /* 0x000f701c01007387 */ /* 0x008fe80000100a00 */
[----:B------:R-:W-:Y:S04]  /*5cd30*/  STL.64 [R1+0xf78], R30 ;  /* 0x000f781e01007387 */ /* 0x000fe80000100a00 */
[----:B--2---:R-:W2:Y:S04]  /*5cd40*/  LDL.LU R4, [R1+0xd24] ;  /* 0x000d240001047983 */ /* 0x004ea80000300800 */
[----:B------:R-:W2:Y:S04]  /*5cd50*/  LDL.LU R5, [R1+0xd2c] ;  /* 0x000d2c0001057983 */ /* 0x000ea80000300800 */
[----:B------:R-:W2:Y:S04]  /*5cd60*/  LDL.LU R6, [R1+0xb24] ;  /* 0x000b240001067983 */ /* 0x000ea80000300800 */
[----:B------:R-:W2:Y:S01]  /*5cd70*/  LDL.LU R7, [R1+0xb2c] ;  /* 0x000b2c0001077983 */ /* 0x000ea20000300800 */
[----:B------:R-:W-:Y:S06]  /*5cd80*/  BAR.SYNC.DEFER_BLOCKING 0x0 ;  /* 0x0000000000007b1d */ /* 0x000fec0000010000 */
[----:B------:R-:W3:Y:S02]  /*5cd90*/  LDS.128 R28, [R24] ;  /* 0x00000000181c7984 */ /* 0x000ee40000000c00 */
[----:B------:R-:W-:Y:S06]  /*5cda0*/  BAR.SYNC.DEFER_BLOCKING 0x0 ;  /* 0x0000000000007b1d */ /* 0x000fec0000010000 */
[----:B---3--:R-:W-:Y:S04]  /*5cdb0*/  STL.64 [R1+0xb10], R28 ;  /* 0x000b101c01007387 */ /* 0x008fe80000100a00 */
[----:B------:R-:W-:Y:S04]  /*5cdc0*/  STL.64 [R1+0xb18], R30 ;  /* 0x000b181e01007387 */ /* 0x000fe80000100a00 */
[----:B--2---:R2:W-:Y:S01]  /*5cdd0*/  STSM.16.M88.4 [R155], R4 ;  /* 0x000000049b007844 */ /* 0x0045e20000000200 */
[----:B------:R-:W-:Y:S06]  /*5cde0*/  BAR.SYNC.DEFER_BLOCKING 0x0 ;  /* 0x0000000000007b1d */ /* 0x000fec0000010000 */
[----:B--2---:R-:W2:Y:S04]  /*5cdf0*/  LDL.LU R4, [R1+0x924] ;  /* 0x0009240001047983 */ /* 0x004ea80000300800 */
[----:B------:R-:W2:Y:S04]  /*5ce00*/  LDL.LU R5, [R1+0x92c] ;  /* 0x00092c0001057983 */ /* 0x000ea80000300800 */
[----:B------:R-:W2:Y:S04]  /*5ce10*/  LDL.LU R6, [R1+0x724] ;  /* 0x0007240001067983 */ /* 0x000ea80000300800 */
[----:B------:R-:W2:Y:S04]  /*5ce20*/  LDL.LU R7, [R1+0x72c] ;  /* 0x00072c0001077983 */ /* 0x000ea80000300800 */
[----:B------:R-:W3:Y:S01]  /*5ce30*/  LDS.128 R28, [R24] ;  /* 0x00000000181c7984 */ /* 0x000ee20000000c00 */
        /* <DEDUP_REMOVED lines=10> */
[----:B------:R-:W-:Y:S01]  /*5cee0*/  BAR.SYNC.DEFER_BLOCKING 0x0 ;  /* 0x0000000000007b1d */ /* 0x000fe20000010000 */
[----:B------:R-:W-:-:S05]  /*5cef0*/  VIADD R2, R2, UR4 ;  /* 0x0000000402027c36 */ /* 0x000fca0008000000 */
[----:B------:R-:W-:-:S05]  /*5cf00*/  IADD3 R2, R2, UR4, RZ ;  /* 0x0000000402027c10 */ /* 0x000fca000fffe0ff */
[----:B------:R4:W-:Y:S02]  /*5cf10*/  STL [R1+0x1164], R2 ;  /* 0x0011640201007387 */ /* 0x0009e40000100800 */
[----:B----4-:R-:W-:-:S05]  /*5cf20*/  VIADD R2, R2, UR4 ;  /* 0x0000000402027c36 */ /* 0x010fca0008000000 */
[----:B------:R-:W-:Y:S04]  /*5cf30*/  STL [R1+0x10a8], R2 ;  /* 0x0010a80201007387 */ /* 0x000fe80000100800 */
[----:B---3--:R-:W-:Y:S04]  /*5cf40*/  STL.64 [R1+0x520], R28 ;  /* 0x0005201c01007387 */ /* 0x008fe80000100a00 */
[----:B------:R-:W-:Y:S04]  /*5cf50*/  STL.64 [R1+0x528], R30 ;  /* 0x0005281e01007387 */ /* 0x000fe80000100a00 */
[----:B--2---:R2:W-:Y:S01]  /*5cf60*/  STSM.16.M88.4 [R155], R4 ;  /* 0x000000049b007844 */ /* 0x0045e20000000200 */
[----:B------:R-:W-:Y:S06]  /*5cf70*/  BAR.SYNC.DEFER_BLOCKING 0x0 ;  /* 0x0000000000007b1d */ /* 0x000fec0000010000 */
[----:B--2---:R-:W2:Y:S04]  /*5cf80*/  LDL.LU R4, [R1+0x124] ;  /* 0x0001240001047983 */ /* 0x004ea80000300800 */
[----:B------:R-:W2:Y:S04]  /*5cf90*/  LDL.LU R5, [R1+0x12c] ;  /* 0x00012c0001057983 */ /* 0x000ea80000300800 */
[----:B------:R-:W3:Y:S01]  /*5cfa0*/  LDS.128 R28, [R24] ;  /* 0x00000000181c7984 */ /* 0x000ee20000000c00 */
[----:B------:R-:W-:Y:S01]  /*5cfb0*/  MOV R6, R97 ;  /* 0x0000006100067202 */ /* 0x000fe20000000f00 */
[----:B------:R-:W-:Y:S01]  /*5cfc0*/  IMAD.MOV.U32 R7, RZ, RZ, R99 ;  /* 0x000000ffff077224 */ /* 0x000fe200078e0063 */
        /* <DEDUP_REMOVED lines=10> */
[----:B------:R-:W-:Y:S01]  /*5d070*/  VIADD R25, R2, UR4 ;  /* 0x0000000402197c36 */ /* 0x000fe20008000000 */
[----:B------:R-:W-:Y:S03]  /*5d080*/  BAR.SYNC.DEFER_BLOCKING 0x0 ;  /* 0x0000000000007b1d */ /* 0x000fe60000010000 */
        /* <DEDUP_REMOVED lines=16> */
[----:B------:R4:W-:Y:S02]  /*5d190*/  STL [R1+0xff8], R2 ;  /* 0x000ff80201007387 */ /* 0x0009e40000100800 */
[----:B----4-:R-:W-:-:S05]  /*5d1a0*/  IADD3 R2, R2, UR4, RZ ;  /* 0x0000000402027c10 */ /* 0x010fca000fffe0ff */
        /* <DEDUP_REMOVED lines=13> */
[----:B----4-:R-:W-:-:S05]  /*5d280*/  VIADD R2, R2, UR4 ;  /* 0x0000000402027c36 */ /* 0x010fca0008000000 */
[----:B------:R4:W-:Y:S02]  /*5d290*/  STL [R1+0x1004], R2 ;  /* 0x0010040201007387 */ /* 0x0009e40000100800 */
[----:B----4-:R-:W-:Y:S02]  /*5d2a0*/  IADD3 R2, R2, UR4, RZ ;  /* 0x0000000402027c10 */ /* 0x010fe4000fffe0ff */
[----:B---3--:R-:W-:Y:S04]  /*5d2b0*/  STL.64 [R1+0xf90], R28 ;  /* 0x000f901c01007387 */ /* 0x008fe80000100a00 */
[----:B------:R-:W-:Y:S04]  /*5d2c0*/  STL.64 [R1+0xf98], R30 ;  /* 0x000f981e01007387 */ /* 0x000fe80000100a00 */
[----:B--2---:R2:W-:Y:S01]  /*5d2d0*/  STSM.16.M88.4 [R155], R4 ;  /* 0x000000049b007844 */ /* 0x0045e20000000200 */
[----:B------:R-:W-:Y:S06]  /*5d2e0*/  BAR.SYNC.DEFER_BLOCKING 0x0 ;  /* 0x0000000000007b1d */ /* 0x000fec0000010000 */
[----:B--2---:R-:W2:Y:S04]  /*5d2f0*/  LDL.LU R4, [R1+0x130] ;  /* 0x0001300001047983 */ /* 0x004ea80000300800 */
[----:B------:R3:W-:Y:S04]  /*5d300*/  STL [R1+0x1008], R2 ;  /* 0x0010080201007387 */ /* 0x0007e80000100800 */
[----:B------:R-:W2:Y:S04]  /*5d310*/  LDL.LU R5, [R1+0x138] ;  /* 0x0001380001057983 */ /* 0x000ea80000300800 */
[----:B------:R-:W4:Y:S01]  /*5d320*/  LDS.128 R28, [R24] ;  /* 0x00000000181c7984 */ /* 0x000f220000000c00 */
[----:B---3--:R-:W-:Y:S01]  /*5d330*/  VIADD R2, R2, UR4 ;  /* 0x0000000402027c36 */ /* 0x008fe20008000000 */
[----:B------:R-:W-:Y:S01]  /*5d340*/  MOV R7, R102 ;  /* 0x0000006600077202 */ /* 0x000fe20000000f00 */
[----:B------:R-:W-:Y:S01]  /*5d350*/  IMAD.MOV.U32 R6, RZ, RZ, R100 ;  /* 0x000000ffff067224 */ /* 0x000fe200078e0064 */
[----:B------:R-:W-:Y:S06]  /*5d360*/  BAR.SYNC.DEFER_BLOCKING 0x0 ;  /* 0x0000000000007b1d */ /* 0x000fec0000010000 */
[----:B------:R-:W-:Y:S01]  /*5d370*/  ULDC UR4, c[0x0][0x248] ;  /* 0x0000920000047ab9 */ /* 0x000fe20000000800 */
[----:B------:R3:W-:Y:S02]  /*5d380*/  STL [R1+0x100c], R2 ;  /* 0x00100c0201007387 */ /* 0x0007e40000100800 */
[----:B---3--:R-:W-:Y:S01]  /*5d390*/  VIADD R2, R2, UR5 ;  /* 0x0000000502027c36 */ /* 0x008fe20008000000 */
[----:B------:R-:W-:-:S04]  /*5d3a0*/  ULDC UR5, c[0x0][0x248] ;  /* 0x0000920000057ab9 */ /* 0x000fc80000000800 */
[----:B------:R3:W-:Y:S02]  /*5d3b0*/  STL [R1+0x1010], R2 ;  /* 0x0010100201007387 */ /* 0x0007e40000100800 */
[----:B---3--:R-:W-:Y:S01]  /*5d3c0*/  VIADD R2, R2, UR7 ;  /* 0x0000000702027c36 */ /* 0x008fe20008000000 */
[----:B------:R-:W-:Y:S01]  /*5d3d0*/  ULDC UR7, c[0x0][0x248] ;  /* 0x0000920000077ab9 */ /* 0x000fe20000000800 */
[----:B----4-:R-:W-:Y:S04]  /*5d3e0*/  STL.64 [R1+0xd20], R28 ;  /* 0x000d201c01007387 */ /* 0x010fe80000100a00 */
[----:B------:R-:W-:Y:S04]  /*5d3f0*/  STL.64 [R1+0xd28], R30 ;  /* 0x000d281e01007387 */ /* 0x000fe80000100a00 */
[----:B--2---:R2:W-:Y:S01]  /*5d400*/  STSM.16.M88.4 [R155], R4 ;  /* 0x000000049b007844 */ /* 0x0045e20000000200 */
[----:B------:R-:W-:Y:S06]  /*5d410*/  BAR.SYNC.DEFER_BLOCKING 0x0 ;  /* 0x0000000000007b1d */ /* 0x000fec0000010000 */
[----:B--2---:R-:W2:Y:S04]  /*5d420*/  LDL.LU R4, [R1+0xd34] ;  /* 0x000d340001047983 */ /* 0x004ea80000300800 */
[----:B------:R3:W-:Y:S04]  /*5d430*/  STL [R1+0x1014], R2 ;  /* 0x0010140201007387 */ /* 0x0007e80000100800 */
[----:B------:R-:W2:Y:S04]  /*5d440*/  LDL.LU R5, [R1+0xd3c] ;  /* 0x000d3c0001057983 */ /* 0x000ea80000300800 */
[----:B------:R-:W2:Y:S04]  /*5d450*/  LDL.LU R6, [R1+0xb34] ;  /* 0x000b340001067983 */ /* 0x000ea80000300800 */
[----:B------:R-:W2:Y:S04]  /*5d460*/  LDL.LU R7, [R1+0xb3c] ;  /* 0x000b3c0001077983 */ /* 0x000ea80000300800 */
[----:B------:R-:W4:Y:S01]  /*5d470*/  LDS.128 R28, [R24] ;  /* 0x00000000181c7984 */ /* 0x000f220000000c00 */
[----:B------:R-:W-:Y:S01]  /*5d480*/  BAR.SYNC.DEFER_BLOCKING 0x0 ;  /* 0x0000000000007b1d */ /* 0x000fe20000010000 */
[----:B---3--:R-:W-:-:S05]  /*5d490*/  IADD3 R2, R2, UR4, RZ ;  /* 0x0000000402027c10 */ /* 0x008fca000fffe0ff */
        /* <DEDUP_REMOVED lines=52> */
[----:B------:R-:W4:Y:S01]  /*5d7e0*/  LDS.128 R28, [R24] ;  /* 0x00000000181c7984 */ /* 0x000f220000000c00 */
[----:B---3--:R-:W-:Y:S01]  /*5d7f0*/  IADD3 R2, R2, UR5, RZ ;  /* 0x0000000502027c10 */ /* 0x008fe2000fffe0ff */
[----:B------:R-:W-:Y:S01]  /*5d800*/  IMAD.MOV.U32 R6, RZ, RZ, R101 ;  /* 0x000000ffff067224 */ /* 0x000fe200078e0065 */
[----:B------:R-:W-:-:S03]  /*5d810*/  ULDC UR5, c[0x0][0x248] ;  /* 0x0000920000057ab9 */ /* 0x000fc60000000800 */
[----:B------:R3:W-:Y:S01]  /*5d820*/  STL [R1+0x103c], R2 ;  /* 0x00103c0201007387 */ /* 0x0007e20000100800 */
[----:B------:R-:W-:Y:S01]  /*5d830*/  IMAD.MOV.U32 R7, RZ, RZ, R103 ;  /* 0x000000ffff077224 */ /* 0x000fe200078e0067 */
[----:B------:R-:W-:Y:S01]  /*5d840*/  BAR.SYNC.DEFER_BLOCKING 0x0 ;  /* 0x0000000000007b1d */ /* 0x000fe20000010000 */
[----:B---3--:R-:W-:-:S05]  /*5d850*/  IADD3 R2, R2, UR4, RZ ;  /* 0x0000000402027c10 */ /* 0x008fca000fffe0ff */
[----:B------:R-:W-:Y:S01]  /*5d860*/  ULDC UR4, c[0x0][0x248] ;  /* 0x0000920000047ab9 */ /* 0x000fe20000000800 */
        /* <DEDUP_REMOVED lines=14> */
[----:B---3--:R-:W-:-:S05]  /*5d950*/  VIADD R2, R2, UR4 ;  /* 0x0000000402027c36 */ /* 0x008fca0008000000 */
[----:B------:R-:W-:Y:S01]  /*5d960*/  ULDC UR4, c[0x0][0x248] ;  /* 0x0000920000047ab9 */ /* 0x000fe20000000800 */
[----:B------:R3:W-:Y:S02]  /*5d970*/  STL [R1+0x1048], R2 ;  /* 0x0010480201007387 */ /* 0x0007e40000100800 */
[----:B---3--:R-:W-:Y:S01]  /*5d980*/  IADD3 R2, R2, UR5, RZ ;  /* 0x0000000502027c10 */ /* 0x008fe2000fffe0ff */
        /* <DEDUP_REMOVED lines=59> */
[----:B---3--:R-:W-:Y:S01]  /*5dd40*/  IADD3 R2, R2, UR7, RZ ;  /* 0x0000000702027c10 */ /* 0x008fe2000fffe0ff */
        /* <DEDUP_REMOVED lines=79> */
[----:B------:R3:W-:Y:S02]  /*5e240*/  STL [R1+0x10a4], R2 ;  /* 0x0010a40201007387 */ /* 0x0007e40000100800 */
[----:B---3--:R-:W-:Y:S01]  /*5e250*/  IADD3 R2, R2, UR4, RZ ;  /* 0x0000000402027c10 */ /* 0x008fe2000fffe0ff */
[----:B------:R-:W-:Y:S01]  /*5e260*/  ULDC UR4, c[0x0][0x248] ;  /* 0x0000920000047ab9 */ /* 0x000fe20000000800 */
        /* <DEDUP_REMOVED lines=16> */
[----:B-1----:R-:W-:Y:S01]  /*5e370*/  IMAD R3, R23, R27, RZ ;  /* 0x0000001b17037224 */ /* 0x002fe200078e02ff */
[----:B------:R-:W-:Y:S01]  /*5e380*/  ULDC UR7, c[0x0][0x248] ;  /* 0x0000920000077ab9 */ /* 0x000fe20000000800 */
[----:B----4-:R-:W-:Y:S04]  /*5e390*/  STL.64 [R1+0x140], R28 ;  /* 0x0001401c01007387 */ /* 0x010fe80000100a00 */
[----:B------:R-:W-:Y:S04]  /*5e3a0*/  STL.64 [R1+0x148], R30 ;  /* 0x0001481e01007387 */ /* 0x000fe80000100a00 */
[----:B--2---:R1:W-:Y:S01]  /*5e3b0*/  STSM.16.M88.4 [R155], R4 ;  /* 0x000000049b007844 */ /* 0x0043e20000000200 */
[----:B------:R-:W-:Y:S06]  /*5e3c0*/  BAR.SYNC.DEFER_BLOCKING 0x0 ;  /* 0x0000000000007b1d */ /* 0x000fec0000010000 */
[----:B-1----:R-:W2:Y:S04]  /*5e3d0*/  LDL.LU R4, [R1+0x950] ;  /* 0x0009500001047983 */ /* 0x002ea80000300800 */
[----:B------:R1:W-:Y:S04]  /*5e3e0*/  STL [R1+0x10b8], R2 ;  /* 0x0010b80201007387 */ /* 0x0003e80000100800 */
[----:B------:R-:W2:Y:S04]  /*5e3f0*/  LDL.LU R5, [R1+0x958] ;  /* 0x0009580001057983 */ /* 0x000ea80000300800 */
[----:B------:R-:W2:Y:S04]  /*5e400*/  LDL.LU R6, [R1+0x750] ;  /* 0x0007500001067983 */ /* 0x000ea80000300800 */
[----:B------:R-:W2:Y:S04]  /*5e410*/  LDL.LU R7, [R1+0x758] ;  /* 0x0007580001077983 */ /* 0x000ea80000300800 */
[----:B------:R-:W3:Y:S01]  /*5e420*/  LDS.128 R28, [R24] ;  /* 0x00000000181c7984 */ /* 0x000ee20000000c00 */
[----:B------:R-:W-:Y:S01]  /*5e430*/  BAR.SYNC.DEFER_BLOCKING 0x0 ;  /* 0x0000000000007b1d */ /* 0x000fe20000010000 */
[----:B-1----:R-:W-:-:S05]  /*5e440*/  VIADD R2, R2, UR4 ;  /* 0x0000000402027c36 */ /* 0x002fca0008000000 */
[----:B------:R-:W-:Y:S01]  /*5e450*/  ULDC UR4, c[0x0][0x248] ;  /* 0x0000920000047ab9 */ /* 0x000fe20000000800 */
[----:B------:R1:W-:Y:S02]  /*5e460*/  STL [R1+0x10bc], R2 ;  /* 0x0010bc0201007387 */ /* 0x0003e40000100800 */
[----:B-1----:R-:W-:Y:S01]  /*5e470*/  VIADD R2, R2, UR5 ;  /* 0x0000000502027c36 */ /* 0x002fe20008000000 */
[----:B------:R-:W-:-:S04]  /*5e480*/  ULDC UR5, c[0x0][0x248] ;  /* 0x0000920000057ab9 */ /* 0x000fc80000000800 */
[----:B------:R1:W-:Y:S02]  /*5e490*/  STL [R1+0x10c0], R2 ;  /* 0x0010c00201007387 */ /* 0x0003e40000100800 */
[----:B-1----:R-:W-:Y:S01]  /*5e4a0*/  IADD3 R2, R2, UR4, RZ ;  /* 0x0000000402027c10 */ /* 0x002fe2000fffe0ff */
[----:B------:R-:W-:Y:S01]  /*5e4b0*/  ULDC UR4, c[0x0][0x248] ;  /* 0x0000920000047ab9 */ /* 0x000fe20000000800 */
[----:B---3--:R-:W-:Y:S04]  /*5e4c0*/  STL.64 [R1+0xb40], R28 ;  /* 0x000b401c01007387 */ /* 0x008fe80000100a00 */
        /* <DEDUP_REMOVED lines=16> */
[----:B-1----:R-:W-:Y:S01]  /*5e5d0*/  VIADD R2, R2, UR4 ;  /* 0x0000000402027c36 */ /* 0x002fe20008000000 */
        /* <DEDUP_REMOVED lines=8> */
[----:B------:R-:W3:Y:S01]  /*5e660*/  LDS.128 R28, [R24] ;  /* 0x00000000181c7984 */ /* 0x000ee20000000c00 */
[----:B-1----:R-:W-:Y:S01]  /*5e670*/  VIADD R2, R2, UR4 ;  /* 0x0000000402027c36 */ /* 0x002fe20008000000 */
[----:B------:R-:W-:Y:S01]  /*5e680*/  MOV R6, R108 ;  /* 0x0000006c00067202 */ /* 0x000fe20000000f00 */
[----:B------:R-:W-:Y:S01]  /*5e690*/  IMAD.MOV.U32 R7, RZ, RZ, R110 ;  /* 0x000000ffff077224 */ /* 0x000fe200078e006e */
[----:B------:R-:W-:Y:S06]  /*5e6a0*/  BAR.SYNC.DEFER_BLOCKING 0x0 ;  /* 0x0000000000007b1d */ /* 0x000fec0000010000 */
        /* <DEDUP_REMOVED lines=21> */
[----:B-1----:R-:W-:-:S05]  /*5e800*/  IADD3 R2, R2, UR5, RZ ;  /* 0x0000000502027c10 */ /* 0x002fca000fffe0ff */
[----:B------:R1:W-:Y:S02]  /*5e810*/  STL [R1+0x10e4], R2 ;  /* 0x0010e40201007387 */ /* 0x0003e40000100800 */
[----:B-1----:R-:W-:Y:S01]  /*5e820*/  VIADD R2, R2, UR4 ;  /* 0x0000000402027c36 */ /* 0x002fe20008000000 */
[----:B------:R-:W-:Y:S01]  /*5e830*/  ULDC UR4, c[0x0][0x248] ;  /* 0x0000920000047ab9 */ /* 0x000fe20000000800 */
[----:B---3--:R-:W-:Y:S01]  /*5e840*/  STL.64 [R1+0x940], R28 ;  /* 0x0009401c01007387 */ /* 0x008fe20000100a00 */
[----:B------:R-:W-:-:S03]  /*5e850*/  LEA R26, R27, R3, 0x7 ;  /* 0x000000031b1a7211 */ /* 0x000fc600078e38ff */
[----:B------:R-:W-:Y:S01]  /*5e860*/  STL.64 [R1+0x948], R30 ;  /* 0x0009481e01007387 */ /* 0x000fe20000100a00 */
[----:B------:R-:W-:-:S03]  /*5e870*/  LEA R9, R27, R26, 0x7 ;  /* 0x0000001a1b097211 */ /* 0x000fc600078e38ff */
[----:B------:R-:W-:Y:S02]  /*5e880*/  STL [R1+0x10e8], R2 ;  /* 0x0010e80201007387 */ /* 0x000fe40000100800 */
[----:B------:R-:W-:Y:S02]  /*5e890*/  IMAD R27, R27, 0x80, R9 ;  /* 0x000000801b1b7824 */ /* 0x000fe400078e0209 */
[----:B--2---:R1:W-:Y:S02]  /*5e8a0*/  STSM.16.M88.4 [R155], R4 ;  /* 0x000000049b007844 */ /* 0x0043e40000000200 */
[----:B-1----:R-:W-:Y:S01]  /*5e8b0*/  IADD3 R4, R2, UR4, RZ ;  /* 0x0000000402047c10 */ /* 0x002fe2000fffe0ff */
[----:B------:R-:W-:-:S04]  /*5e8c0*/  ULDC.64 UR4, c[0x0][0x220] ;  /* 0x0000880000047ab9 */ /* 0x000fc80000000a00 */
[----:B------:R-:W-:Y:S01]  /*5e8d0*/  VIADD R28, R4, UR7 ;  /* 0x00000007041c7c36 */ /* 0x000fe20008000000 */
[----:B------:R-:W-:Y:S01]  /*5e8e0*/  STL [R1+0x10ec], R4 ;  /* 0x0010ec0401007387 */ /* 0x000fe20000100800 */
[----:B------:R-:W-:Y:S02]  /*5e8f0*/  LEA R2, P2, R3, UR4, 0x2 ;  /* 0x0000000403027c11 */ /* 0x000fe4000f8410ff */
[----:B------:R-:W-:Y:S01]  /*5e900*/  LOP3.LUT R21, R21, 0xffdfffff, RZ, 0xc0, !PT ;  /* 0xffdfffff15157812 */ /* 0x000fe200078ec0ff */
[----:B------:R1:W-:Y:S01]  /*5e910*/  STL [R1+0x10f0], R28 ;  /* 0x0010f01c01007387 */ /* 0x0003e20000100800 */
[----:B------:R-:W-:Y:S01]  /*5e920*/  LEA R6, P4, R9, UR4, 0x2 ;  /* 0x0000000409067c11 */ /* 0x000fe2000f8810ff */
[----:B------:R-:W-:Y:S01]  /*5e930*/  VIADD R29, R22, 0x7c ;  /* 0x0000007c161d7836 */ /* 0x000fe20000000000 */
[----:B------:R-:W-:Y:S02]  /*5e940*/  LEA R8, P5, R27, UR4, 0x2 ;  /* 0x000000041b087c11 */ /* 0x000fe4000f8a10ff */
[----:B------:R-:W-:Y:S01]  /*5e950*/  LOP3.LUT R20, R20, 0x7fffffff, RZ, 0xc0, !PT ;  /* 0x7fffffff14147812 */ /* 0x000fe200078ec0ff */
[----:B------:R-:W-:Y:S01]  /*5e960*/  VIADD R31, R22, 0x7a ;  /* 0x0000007a161f7836 */ /* 0x000fe20000000000 */
[----:B------:R-:W-:Y:S01]  /*5e970*/  ULDC UR7, c[0x0][0x228] ;  /* 0x00008a0000077ab9 */ /* 0x000fe20000000800 */
[----:B-1----:R-:W-:Y:S01]  /*5e980*/  VIADD R28, R28, UR11 ;  /* 0x0000000b1c1c7c36 */ /* 0x002fe20008000000 */
[----:B------:R-:W-:Y:S01]  /*5e990*/  LEA R4, P3, R26, UR4, 0x2 ;  /* 0x000000041a047c11 */ /* 0x000fe2000f8610ff */
[----:B------:R-:W-:Y:S01]  /*5e9a0*/  ULDC UR4, c[0x0][0x248] ;  /* 0x0000920000047ab9 */ /* 0x000fe20000000800 */
[----:B------:R-:W-:Y:S01]  /*5e9b0*/  LEA.HI.X.SX32 R3, R3, UR5, 0x2, P2 ;  /* 0x0000000503037c11 */ /* 0x000fe200090f16ff */
[----:B------:R-:W-:Y:S01]  /*5e9c0*/  ULDC UR11, c[0x0][0x248] ;  /* 0x00009200000b7ab9 */ /* 0x000fe20000000800 */
[----:B------:R1:W-:Y:S02]  /*5e9d0*/  STL [R1+0x10f4], R28 ;  /* 0x0010f41c01007387 */ /* 0x0003e40000100800 */
[----:B-1----:R-:W-:Y:S01]  /*5e9e0*/  IADD3 R28, R28, UR12, RZ ;  /* 0x0000000c1c1c7c10 */ /* 0x002fe2000fffe0ff */
[----:B------:R-:W-:-:S04]  /*5e9f0*/  ULDC UR12, c[0x0][0x248] ;  /* 0x00009200000c7ab9 */ /* 0x000fc80000000800 */
[----:B------:R1:W-:Y:S02]  /*5ea00*/  STL [R1+0x10f8], R28 ;  /* 0x0010f81c01007387 */ /* 0x0003e40000100800 */
[----:B-1----:R-:W-:Y:S01]  /*5ea10*/  VIADD R28, R28, UR4 ;  /* 0x000000041c1c7c36 */ /* 0x002fe20008000000 */
[----:B------:R-:W-:-:S03]  /*5ea20*/  ULDC UR4, c[0x0][0x248] ;  /* 0x0000920000047ab9 */ /* 0x000fc60000000800 */
[----:B------:R-:W-:Y:S01]  /*5ea30*/  VIADD R30, R28, UR4 ;  /* 0x000000041c1e7c36 */ /* 0x000fe20008000000 */
        /* <DEDUP_REMOVED lines=72> */
[----:B------:R-:W-:Y:S01]  /*5eec0*/  ULDC UR4, c[0x0][0x248] ;  /* 0x0000920000047ab9 */ /* 0x000fe20000000800 */
[----:B------:R-:W-:Y:S02]  /*5eed0*/  STL [R1+0x10fc], R28 ;  /* 0x0010fc1c01007387 */ /* 0x000fe40000100800 */
[----:B------:R-:W-:Y:S01]  /*5eee0*/  VIADD R104, R102, UR4 ;  /* 0x0000000466687c36 */ /* 0x000fe20008000000 */
[----:B------:R-:W-:Y:S01]  /*5eef0*/  ULDC UR4, c[0x0][0x248] ;  /* 0x0000920000047ab9 */ /* 0x000fe20000000800 */
[----:B------:R-:W-:Y:S02]  /*5ef00*/  STL [R1+0x1100], R30 ;  /* 0x0011001e01007387 */ /* 0x000fe40000100800 */
[----:B------:R-:W-:Y:S01]  /*5ef10*/  VIADD R106, R104, UR4 ;  /* 0x00000004686a7c36 */ /* 0x000fe20008000000 */
[----:B------:R-:W-:Y:S01]  /*5ef20*/  ULDC UR4, c[0x0][0x248] ;  /* 0x0000920000047ab9 */ /* 0x000fe20000000800 */
[----:B------:R-:W-:Y:S04]  /*5ef30*/  STL [R1+0x1104], R32 ;  /* 0x0011042001007387 */ /* 0x000fe80000100800 */
[----:B------:R-:W-:Y:S04]  /*5ef40*/  STL [R1+0x1108], R34 ;  /* 0x0011082201007387 */ /* 0x000fe80000100800 */
[----:B------:R-:W-:Y:S01]  /*5ef50*/  STL [R1+0x110c], R36 ;  /* 0x00110c2401007387 */ /* 0x000fe20000100800 */
[----:B------:R-:W-:Y:S01]  /*5ef60*/  VIADD R108, R106, UR4 ;  /* 0x000000046a6c7c36 */ /* 0x000fe20008000000 */
[----:B------:R-:W-:-:S02]  /*5ef70*/  ULDC UR4, c[0x0][0x248] ;  /* 0x0000920000047ab9 */ /* 0x000fc40000000800 */
[----:B------:R-:W-:Y:S04]  /*5ef80*/  STL [R1+0x1110], R38 ;  /* 0x0011102601007387 */ /* 0x000fe80000100800 */
        /* <DEDUP_REMOVED lines=61> */
[----:B------:R1:W-:Y:S02]  /*5f360*/  STL [R1+0x11c4], R173 ;  /* 0x0011c4ad01007387 */ /* 0x0003e40000100800 */
[----:B-1----:R-:W-:Y:S01]  /*5f370*/  VIADD R173, R173, UR4 ;  /* 0x00000004adad7c36 */ /* 0x002fe20008000000 */
[----:B------:R-:W-:-:S04]  /*5f380*/  ULDC UR4, c[0x0][0x248] ;  /* 0x0000920000047ab9 */ /* 0x000fc80000000800 */
[----:B------:R1:W-:Y:S02]  /*5f390*/  STL [R1+0x11c8], R173 ;  /* 0x0011c8ad01007387 */ /* 0x0003e40000100800 */
[----:B-1----:R-:W-:Y:S01]  /*5f3a0*/  IADD3 R173, R173, UR4, RZ ;  /* 0x00000004adad7c10 */ /* 0x002fe2000fffe0ff */
[----:B------:R-:W-:-:S04]  /*5f3b0*/  ULDC UR4, c[0x0][0x248] ;  /* 0x0000920000047ab9 */ /* 0x000fc80000000800 */
[----:B------:R1:W-:Y:S02]  /*5f3c0*/  STL [R1+0x11cc], R173 ;  /* 0x0011ccad01007387 */ /* 0x0003e40000100800 */
[----:B-1----:R-:W-:Y:S01]  /*5f3d0*/  VIADD R173, R173, UR4 ;  /* 0x00000004adad7c36 */ /* 0x002fe20008000000 */
[----:B------:R-:W-:-:S04]  /*5f3e0*/  ULDC UR4, c[0x0][0x248] ;  /* 0x0000920000047ab9 */ /* 0x000fc80000000800 */
        /* <DEDUP_REMOVED lines=33> */
[----:B------:R1:W-:Y:S01]  /*5f600*/  STL [R1+0x11fc], R173 ;  /* 0x0011fcad01007387 */ /* 0x0003e20000100800 */
[----:B------:R-:W-:Y:S01]  /*5f610*/  ISETP.LT.AND P2, PT, R153, UR38, !P1 ;  /* 0x0000002699007c0c */ /* 0x000fe2000cf41270 */
[----:B-1----:R-:W-:Y:S01]  /*5f620*/  VIADD R173, R173, UR4 ;  /* 0x00000004adad7c36 */ /* 0x002fe20008000000 */
[----:B------:R-:W-:-:S04]  /*5f630*/  ULDC UR4, c[0x0][0x248] ;  /* 0x0000920000047ab9 */ /* 0x000fc80000000800 */
[----:B------:R1:W-:Y:S01]  /*5f640*/  STL [R1+0x1200], R173 ;  /* 0x001200ad01007387 */ /* 0x0003e20000100800 */
[----:B------:R-:W-:Y:S02]  /*5f650*/  LEA.HI.X.SX32 R5, R26, UR5, 0x2, P3 ;  /* 0x000000051a057c11 */ /* 0x000fe400098f16ff */
[----:B------:R-:W-:Y:S01]  /*5f660*/  ISETP.LT.AND P3, PT, R154, UR28, !P1 ;  /* 0x0000001c9a007c0c */ /* 0x000fe2000cf61270 */
[----:B-1----:R-:W-:Y:S01]  /*5f670*/  VIADD R173, R173, UR4 ;  /* 0x00000004adad7c36 */ /* 0x002fe20008000000 */
[----:B------:R-:W-:-:S04]  /*5f680*/  ULDC UR4, c[0x0][0x248] ;  /* 0x0000920000047ab9 */ /* 0x000fc80000000800 */
[----:B------:R1:W-:Y:S01]  /*5f690*/  STL [R1+0x1204], R173 ;  /* 0x001204ad01007387 */ /* 0x0003e20000100800 */
[----:B------:R-:W-:Y:S02]  /*5f6a0*/  @P2 LOP3.LUT R21, R21, 0x200000, RZ, 0xfc, !PT ;  /* 0x0020000015152812 */ /* 0x000fe400078efcff */
[----:B-1----:R-:W-:Y:S01]  /*5f6b0*/  IADD3 R173, R173, UR4, RZ ;  /* 0x00000004adad7c10 */ /* 0x002fe2000fffe0ff */
[----:B------:R-:W-:Y:S01]  /*5f6c0*/  VIADD R33, R22, 0x78 ;  /* 0x0000007816217836 */ /* 0x000fe20000000000 */
[----:B------:R-:W-:Y:S01]  /*5f6d0*/  ISETP.LT.AND P2, PT, R152, UR29, !P1 ;  /* 0x0000001d98007c0c */ /* 0x000fe2000cf41270 */
[----:B------:R-:W-:Y:S01]  /*5f6e0*/  ULDC.64 UR28, c[0x0][0x228] ;  /* 0x00008a00001c7ab9 */ /* 0x000fe20000000a00 */
[----:B------:R-:W-:Y:S01]  /*5f6f0*/  LOP3.LUT R21, R21, 0xffefffff, RZ, 0xc0, !PT ;  /* 0xffefffff15157812 */ /* 0x000fe200078ec0ff */
[----:B------:R1:W-:Y:S01]  /*5f700*/  STL [R1+0x1208], R173 ;  /* 0x001208ad01007387 */ /* 0x0003e20000100800 */
[----:B------:R-:W-:Y:S01]  /*5f710*/  IADD3 R26, R22, 0x7f, RZ ;  /* 0x0000007f161a7810 */ /* 0x000fe20007ffe0ff */
[----:B------:R-:W-:Y:S01]  /*5f720*/  ULDC UR4, c[0x0][0x228] ;  /* 0x00008a0000047ab9 */ /* 0x000fe20000000800 */
[----:B-1----:R-:W-:Y:S01]  /*5f730*/  VIADD R173, R173, UR11 ;  /* 0x0000000badad7c36 */ /* 0x002fe20008000000 */
[----:B------:R-:W-:Y:S01]  /*5f740*/  ULDC UR11, c[0x0][0x248] ;  /* 0x00009200000b7ab9 */ /* 0x000fe20000000800 */
[----:B------:R-:W-:-:S03]  /*5f750*/  @P3 LOP3.LUT R21, R21, 0x100000, RZ, 0xfc, !PT ;  /* 0x0010000015153812 */ /* 0x000fc600078efcff */
[----:B------:R1:W-:Y:S01]  /*5f760*/  STL [R1+0x120c], R173 ;  /* 0x00120cad01007387 */ /* 0x0003e20000100800 */
[----:B------:R-:W-:Y:S01]  /*5f770*/  ISETP.LT.AND P1, PT, R23, UR28, !P1 ;  /* 0x0000001c17007c0c */ /* 0x000fe2000cf21270 */
[----:B------:R-:W-:Y:S01]  /*5f780*/  ULDC UR28, c[0x0][0x248] ;  /* 0x00009200001c7ab9 */ /* 0x000fe20000000800 */
[----:B------:R-:W-:Y:S01]  /*5f790*/  LOP3.LUT R21, R21, 0xfff7ffff, RZ, 0xc0, !PT ;  /* 0xfff7ffff15157812 */ /* 0x000fe200078ec0ff */
[----:B-1----:R-:W-:-:S03]  /*5f7a0*/  VIADD R173, R173, UR11 ;  /* 0x0000000badad7c36 */ /* 0x002fc60008000000 */
[----:B------:R-:W-:Y:S01]  /*5f7b0*/  @P2 LOP3.LUT R21, R21, 0x80000, RZ, 0xfc, !PT ;  /* 0x0008000015152812 */ /* 0x000fe200078efcff */
[----:B------:R-:W-:Y:S01]  /*5f7c0*/  VIADD R35, R22, 0x76 ;  /* 0x0000007616237836 */ /* 0x000fe20000000000 */
[----:B------:R-:W-:Y:S01]  /*5f7d0*/  LEA.HI.X.SX32 R7, R9, UR5, 0x2, P4 ;  /* 0x0000000509077c11 */ /* 0x000fe2000a0f16ff */
[----:B------:R-:W-:Y:S01]  /*5f7e0*/  ULDC UR11, c[0x0][0x22c] ;  /* 0x00008b00000b7ab9 */ /* 0x000fe20000000800 */
[----:B------:R1:W-:Y:S01]  /*5f7f0*/  STL [R1+0x1210], R173 ;  /* 0x001210ad01007387 */ /* 0x0003e20000100800 */
[----:B------:R-:W-:Y:S02]  /*5f800*/  LOP3.LUT R21, R21, 0xfffbffff, RZ, 0xc0, !PT ;  /* 0xfffbffff15157812 */ /* 0x000fe400078ec0ff */
[----:B-1----:R-:W-:Y:S01]  /*5f810*/  IADD3 R173, R173, UR12, RZ ;  /* 0x0000000cadad7c10 */ /* 0x002fe2000fffe0ff */
[----:B------:R-:W-:-:S04]  /*5f820*/  ULDC UR12, c[0x0][0x248] ;  /* 0x00009200000c7ab9 */ /* 0x000fc80000000800 */
[----:B------:R1:W-:Y:S01]  /*5f830*/  STL [R1+0x1214], R173 ;  /* 0x001214ad01007387 */ /* 0x0003e20000100800 */
[----:B------:R-:W-:Y:S02]  /*5f840*/  @P1 LOP3.LUT R21, R21, 0x40000, RZ, 0xfc, !PT ;  /* 0x0004000015151812 */ /* 0x000fe400078efcff */
[----:B------:R-:W-:Y:S01]  /*5f850*/  ISETP.LT.AND P1, PT, R153, UR31, !P0 ;  /* 0x0000001f99007c0c */ /* 0x000fe2000c721270 */
[----:B-1----:R-:W-:Y:S01]  /*5f860*/  VIADD R173, R173, UR12 ;  /* 0x0000000cadad7c36 */ /* 0x002fe20008000000 */
[----:B------:R-:W-:-:S04]  /*5f870*/  ULDC UR12, c[0x0][0x248] ;  /* 0x00009200000c7ab9 */ /* 0x000fc80000000800 */
[----:B------:R1:W-:Y:S02]  /*5f880*/  STL [R1+0x1218], R173 ;  /* 0x001218ad01007387 */ /* 0x0003e40000100800 */
[----:B-1----:R-:W-:Y:S01]  /*5f890*/  VIADD R173, R173, UR12 ;  /* 0x0000000cadad7c36 */ /* 0x002fe20008000000 */
[----:B------:R-:W-:-:S04]  /*5f8a0*/  ULDC UR12, c[0x0][0x248] ;  /* 0x00009200000c7ab9 */ /* 0x000fc80000000800 */
[----:B------:R1:W-:Y:S01]  /*5f8b0*/  STL [R1+0x121c], R173 ;  /* 0x00121cad01007387 */ /* 0x0003e20000100800 */
[----:B------:R-:W-:Y:S02]  /*5f8c0*/  LOP3.LUT R21, R21, 0xfffdffff, RZ, 0xc0, !PT ;  /* 0xfffdffff15157812 */ /* 0x000fe400078ec0ff */
[----:B-1----:R-:W-:Y:S01]  /*5f8d0*/  IADD3 R173, R173, UR12, RZ ;  /* 0x0000000cadad7c10 */ /* 0x002fe2000fffe0ff */
[----:B------:R-:W-:Y:S01]  /*5f8e0*/  ULDC UR12, c[0x0][0x248] ;  /* 0x00009200000c7ab9 */ /* 0x000fe20000000800 */
[----:B------:R-:W-:-:S03]  /*5f8f0*/  @P1 LOP3.LUT R21, R21, 0x20000, RZ, 0xfc, !PT ;  /* 0x0002000015151812 */ /* 0x000fc600078efcff */
[----:B------:R1:W-:Y:S01]  /*5f900*/  STL [R1+0x1220], R173 ;  /* 0x001220ad01007387 */ /* 0x0003e20000100800 */
[----:B------:R-:W-:Y:S01]  /*5f910*/  ISETP.LT.AND P1, PT, R154, UR30, !P0 ;  /* 0x0000001e9a007c0c */ /* 0x000fe2000c721270 */
[----:B------:R-:W-:Y:S01]  /*5f920*/  ULDC.64 UR30, c[0x0][0x228] ;  /* 0x00008a00001e7ab9 */ /* 0x000fe20000000a00 */
[----:B-1----:R-:W-:Y:S01]  /*5f930*/  VIADD R173, R173, UR12 ;  /* 0x0000000cadad7c36 */ /* 0x002fe20008000000 */
[----:B------:R-:W-:Y:S01]  /*5f940*/  LOP3.LUT R21, R21, 0xfffeffff, RZ, 0xc0, !PT ;  /* 0xfffeffff15157812 */ /* 0x000fe200078ec0ff */
[C---:B------:R-:W-:Y:S01]  /*5f950*/  VIADD R37, R22.reuse, 0x74 ;  /* 0x0000007416257836 */ /* 0x040fe20000000000 */
[----:B------:R-:W-:Y:S01]  /*5f960*/  LEA.HI.X.SX32 R9, R27, UR5, 0x2, P5 ;  /* 0x000000051b097c11 */ /* 0x000fe2000a8f16ff */
[----:B------:R-:W-:Y:S01]  /*5f970*/  ULDC UR12, c[0x0][0x228] ;  /* 0x00008a00000c7ab9 */ /* 0x000fe20000000800 */
[----:B------:R1:W-:Y:S06]  /*5f980*/  STL [R1+0x1224], R173 ;  /* 0x001224ad01007387 */ /* 0x0003ec0000100800 */
[----:B------:R-:W-:Y:S01]  /*5f990*/  @P1 LOP3.LUT R21, R21, 0x10000, RZ, 0xfc, !PT ;  /* 0x0001000015151812 */ /* 0x000fe200078efcff */
[C---:B------:R-:W-:Y:S01]  /*5f9a0*/  VIADD R27, R22.reuse, 0x7e ;  /* 0x0000007e161b7836 */ /* 0x040fe20000000000 */
[----:B------:R-:W-:Y:S01]  /*5f9b0*/  IADD3 R28, R22, 0x7d, RZ ;  /* 0x0000007d161c7810 */ /* 0x000fe20007ffe0ff */
[----:B------:R-:W-:Y:S01]  /*5f9c0*/  ULDC UR5, c[0x0][0x228] ;  /* 0x00008a0000057ab9 */ /* 0x000fe20000000800 */
[----:B-1----:R-:W-:Y:S01]  /*5f9d0*/  VIADD R173, R173, UR15 ;  /* 0x0000000fadad7c36 */ /* 0x002fe20008000000 */
[----:B------:R-:W-:Y:S01]  /*5f9e0*/  ISETP.LT.AND P1, PT, R152, UR32, !P0 ;  /* 0x0000002098007c0c */ /* 0x000fe2000c721270 */
[----:B------:R-:W-:-:S03]  /*5f9f0*/  ULDC UR15, c[0x0][0x228] ;  /* 0x00008a00000f7ab9 */ /* 0x000fc60000000800 */
[----:B------:R1:W-:Y:S02]  /*5fa00*/  STL [R1+0x1228], R173 ;  /* 0x001228ad01007387 */ /* 0x0003e40000100800 */
[----:B-1----:R-:W-:Y:S01]  /*5fa10*/  IADD3 R173, R173, UR33, RZ ;  /* 0x00000021adad7c10 */ /* 0x002fe2000fffe0ff */
[----:B------:R-:W-:-:S04]  /*5fa20*/  ULDC UR33, c[0x0][0x248] ;  /* 0x0000920000217ab9 */ /* 0x000fc80000000800 */
[----:B------:R1:W-:Y:S01]  /*5fa30*/  STL [R1+0x122c], R173 ;  /* 0x00122cad01007387 */ /* 0x0003e20000100800 */
[----:B------:R-:W-:Y:S01]  /*5fa40*/  ISETP.LT.AND P0, PT, R23, UR30, !P0 ;  /* 0x0000001e17007c0c */ /* 0x000fe2000c701270 */
[----:B------:R-:W-:Y:S01]  /*5fa50*/  ULDC UR30, c[0x0][0x248] ;  /* 0x00009200001e7ab9 */ /* 0x000fe20000000800 */
[----:B-1----:R-:W-:Y:S01]  /*5fa60*/  VIADD R173, R173, UR33 ;  /* 0x00000021adad7c36 */ /* 0x002fe20008000000 */
[----:B------:R-:W-:Y:S01]  /*5fa70*/  LOP3.LUT R21, R21, 0xffff7fff, RZ, 0xc0, !PT ;  /* 0xffff7fff15157812 */ /* 0x000fe200078ec0ff */
[----:B------:R-:W-:-:S03]  /*5fa80*/  ULDC UR33, c[0x0][0x248] ;  /* 0x0000920000217ab9 */ /* 0x000fc60000000800 */
[----:B------:R1:W-:Y:S01]  /*5fa90*/  STL [R1+0x1230], R173 ;  /* 0x001230ad01007387 */ /* 0x0003e20000100800 */
[----:B------:R-:W-:Y:S01]  /*5faa0*/  @P1 LOP3.LUT R21, R21, 0x8000, RZ, 0xfc, !PT ;  /* 0x0000800015151812 */ /* 0x000fe200078efcff */
[----:B-1----:R-:W-:-:S03]  /*5fab0*/  VIADD R173, R173, UR34 ;  /* 0x00000022adad7c36 */ /* 0x002fc60008000000 */
[----:B------:R-:W-:Y:S01]  /*5fac0*/  LOP3.LUT R21, R21, 0xffffbfff, RZ, 0xc0, !PT ;  /* 0xffffbfff15157812 */ /* 0x000fe200078ec0ff */
[----:B------:R-:W-:Y:S01]  /*5fad0*/  ULDC.64 UR34, c[0x0][0x228] ;  /* 0x00008a0000227ab9 */ /* 0x000fe20000000a00 */
[----:B------:R1:W-:Y:S02]  /*5fae0*/  STL [R1+0x1234], R173 ;  /* 0x001234ad01007387 */ /* 0x0003e40000100800 */
[----:B------:R-:W-:Y:S02]  /*5faf0*/  @P0 LOP3.LUT R21, R21, 0x4000, RZ, 0xfc, !PT ;  /* 0x0000400015150812 */ /* 0x000fe400078efcff */
[----:B-1----:R-:W-:Y:S01]  /*5fb00*/  IADD3 R173, R173, UR33, RZ ;  /* 0x00000021adad7c10 */ /* 0x002fe2000fffe0ff */
[----:B------:R-:W-:-:S04]  /*5fb10*/  ULDC UR33, c[0x0][0x248] ;  /* 0x0000920000217ab9 */ /* 0x000fc80000000800 */
[----:B------:R1:W-:Y:S02]  /*5fb20*/  STL [R1+0x1238], R173 ;  /* 0x001238ad01007387 */ /* 0x0003e40000100800 */
[----:B-1----:R-:W-:Y:S01]  /*5fb30*/  VIADD R173, R173, UR33 ;  /* 0x00000021adad7c36 */ /* 0x002fe20008000000 */
[----:B------:R-:W-:Y:S02]  /*5fb40*/  ULDC.64 UR32, c[0x0][0x228] ;  /* 0x00008a0000207ab9 */ /* 0x000fe40000000a00 */
[----:B------:R-:W-:Y:S02]  /*5fb50*/  ISETP.GE.AND P0, PT, R26, UR33, PT ;  /* 0x000000211a007c0c */ /* 0x000fe4000bf06270 */
[----:B------:R-:W-:Y:S02]  /*5fb60*/  LOP3.LUT R19, R19, 0x7fffffff, RZ, 0xc0, !PT ;  /* 0x7fffffff13137812 */ /* 0x000fe400078ec0ff */
[----:B------:R-:W-:Y:S01]  /*5fb70*/  LOP3.LUT R21, R21, 0xffffdfff, RZ, 0xc0, !PT ;  /* 0xffffdfff15157812 */ /* 0x000fe200078ec0ff */
[----:B------:R1:W-:Y:S01]  /*5fb80*/  STL [R1+0x123c], R173 ;  /* 0x00123cad01007387 */ /* 0x0003e20000100800 */
[----:B------:R-:W-:Y:S01]  /*5fb90*/  ISETP.LT.AND P3, PT, R153, UR37, !P0 ;  /* 0x0000002599007c0c */ /* 0x000fe2000c761270 */
[----:B------:R-:W-:Y:S01]  /*5fba0*/  VIADD R39, R22, 0x72 ;  /* 0x0000007216277836 */ /* 0x000fe20000000000 */
[----:B------:R-:W-:Y:S01]  /*5fbb0*/  ISETP.LT.AND P2, PT, R154, UR36, !P0 ;  /* 0x000000249a007c0c */ /* 0x000fe2000c741270 */
[----:B------:R-:W-:Y:S01]  /*5fbc0*/  ULDC.64 UR36, c[0x0][0x228] ;  /* 0x00008a0000247ab9 */ /* 0x000fe20000000a00 */
[----:B------:R-:W-:Y:S01]  /*5fbd0*/  ISETP.LT.AND P1, PT, R152, UR61, !P0 ;  /* 0x0000003d98007c0c */ /* 0x000fe2000c721270 */
[----:B------:R-:W-:-:S08]  /*5fbe0*/  ULDC UR33, c[0x0][0x228] ;  /* 0x00008a0000217ab9 */ /* 0x000fd00000000800 */
[----:B------:R-:W-:Y:S01]  /*5fbf0*/  @P3 LOP3.LUT R21, R21, 0x2000, RZ, 0xfc, !PT ;  /* 0x0000200015153812 */ /* 0x000fe200078efcff */
[----:B-1----:R-:W-:Y:S01]  /*5fc00*/  VIADD R173, R173, UR28 ;  /* 0x0000001cadad7c36 */ /* 0x002fe20008000000 */
[----:B------:R-:W-:Y:S01]  /*5fc10*/  ISETP.LT.AND P0, PT, R23, UR34, !P0 ;  /* 0x0000002217007c0c */ /* 0x000fe2000c701270 */
[----:B------:R-:W-:Y:S01]  /*5fc20*/  ULDC UR28, c[0x0][0x248] ;  /* 0x00009200001c7ab9 */ /* 0x000fe20000000800 */
[----:B------:R-:W-:Y:S01]  /*5fc30*/  LOP3.LUT R21, R21, 0xffffefff, RZ, 0xc0, !PT ;  /* 0xffffefff15157812 */ /* 0x000fe200078ec0ff */
[----:B------:R-:W-:Y:S01]  /*5fc40*/  ULDC UR34, c[0x0][0x228] ;  /* 0x00008a0000227ab9 */ /* 0x000fe20000000800 */
[C---:B------:R-:W-:Y:S01]  /*5fc50*/  IADD3 R30, R22.reuse, 0x7b, RZ ;  /* 0x0000007b161e7810 */ /* 0x040fe20007ffe0ff */
[C---:B------:R-:W-:Y:S01]  /*5fc60*/  VIADD R41, R22.reuse, 0x70 ;  /* 0x0000007016297836 */ /* 0x040fe20000000000 */
[----:B------:R-:W-:Y:S01]  /*5fc70*/  @P2 LOP3.LUT R21, R21, 0x1000, RZ, 0xfc, !PT ;  /* 0x0000100015152812 */ /* 0x000fe200078efcff */
[C---:B------:R-:W-:Y:S01]  /*5fc80*/  VIADD R43, R22.reuse, 0x6e ;  /* 0x0000006e162b7836 */ /* 0x040fe20000000000 */
[C---:B------:R-:W-:Y:S01]  /*5fc90*/  IADD3 R32, R22.reuse, 0x79, RZ ;  /* 0x0000007916207810 */ /* 0x040fe20007ffe0ff */
[----:B------:R-:W-:Y:S01]  /*5fca0*/  VIADD R45, R22, 0x6c ;  /* 0x0000006c162d7836 */ /* 0x000fe20000000000 */
[----:B------:R-:W-:-:S02]  /*5fcb0*/  LOP3.LUT R21, R21, 0xfffff7ff, RZ, 0xc0, !PT ;  /* 0xfffff7ff15157812 */ /* 0x000fc400078ec0ff */
[----:B------:R-:W-:Y:S01]  /*5fcc0*/  LOP3.LUT R18, R18, 0x7fffffff, RZ, 0xc0, !PT ;  /* 0x7fffffff12127812 */ /* 0x000fe200078ec0ff */
[----:B------:R-:W-:Y:S01]  /*5fcd0*/  VIADD R47, R22, 0x6a ;  /* 0x0000006a162f7836 */ /* 0x000fe20000000000 */
[----:B------:R-:W-:Y:S01]  /*5fce0*/  @P1 LOP3.LUT R21, R21, 0x800, RZ, 0xfc, !PT ;  /* 0x0000080015151812 */ /* 0x000fe200078efcff */
[----:B------:R-:W-:-:S03]  /*5fcf0*/  ULDC UR61, c[0x0][0x22c] ;  /* 0x00008b00003d7ab9 */ /* 0x000fc60000000800 */
[----:B------:R-:W-:-:S04]  /*5fd00*/  LOP3.LUT R21, R21, 0xfffffbff, RZ, 0xc0, !PT ;  /* 0xfffffbff15157812 */ /* 0x000fc800078ec0ff */
[----:B------:R-:W-:Y:S02]  /*5fd10*/  @P0 LOP3.LUT R21, R21, 0x400, RZ, 0xfc, !PT ;  /* 0x0000040015150812 */ /* 0x000fe400078efcff */
[----:B------:R-:W-:Y:S01]  /*5fd20*/  ISETP.GE.AND P0, PT, R27, UR39, PT ;  /* 0x000000271b007c0c */ /* 0x000fe2000bf06270 */
[----:B------:R-:W-:-:S03]  /*5fd30*/  ULDC.64 UR38, c[0x0][0x228] ;  /* 0x00008a0000267ab9 */ /* 0x000fc60000000a00 */
[----:B------:R-:W-:Y:S01]  /*5fd40*/  ISETP.LT.AND P3, PT, R153, UR58, !P0 ;  /* 0x0000003a99007c0c */ /* 0x000fe2000c761270 */
[----:B------:R1:W-:Y:S01]  /*5fd50*/  STL [R1+0x1244], R173 ;  /* 0x001244ad01007387 */ /* 0x0003e20000100800 */
[----:B------:R-:W-:Y:S01]  /*5fd60*/  ISETP.LT.AND P2, PT, R154, UR59, !P0 ;  /* 0x0000003b9a007c0c */ /* 0x000fe2000c741270 */
[----:B------:R-:W-:Y:S01]  /*5fd70*/  ULDC UR59, c[0x0][0x228] ;  /* 0x00008a00003b7ab9 */ /* 0x000fe20000000800 */
[----:B------:R-:W-:Y:S01]  /*5fd80*/  LOP3.LUT R21, R21, 0xfffffdff, RZ, 0xc0, !PT ;  /* 0xfffffdff15157812 */ /* 0x000fe200078ec0ff */
[----:B------:R-:W-:Y:S01]  /*5fd90*/  ULDC UR58, c[0x0][0x228] ;  /* 0x00008a00003a7ab9 */ /* 0x000fe20000000800 */
[----:B------:R-:W-:Y:S01]  /*5fda0*/  ISETP.LT.AND P1, PT, R152, UR60, !P0 ;  /* 0x0000003c98007c0c */ /* 0x000fe2000c721270 */
[----:B------:R-:W-:-:S06]  /*5fdb0*/  ULDC UR60, c[0x0][0x22c] ;  /* 0x00008b00003c7ab9 */ /* 0x000fcc0000000800 */
[----:B------:R-:W-:-:S04]  /*5fdc0*/  @P3 LOP3.LUT R21, R21, 0x200, RZ, 0xfc, !PT ;  /* 0x0000020015153812 */ /* 0x000fc800078efcff */
[----:B------:R-:W-:-:S04]  /*5fdd0*/  LOP3.LUT R21, R21, 0xfffffeff, RZ, 0xc0, !PT ;  /* 0xfffffeff15157812 */ /* 0x000fc800078ec0ff */
[----:B------:R-:W-:Y:S02]  /*5fde0*/  @P2 LOP3.LUT R21, R21, 0x100, RZ, 0xfc, !PT ;  /* 0x0000010015152812 */ /* 0x000fe400078efcff */
[----:B------:R-:W-:Y:S01]  /*5fdf0*/  ISETP.LT.AND P0, PT, R23, UR36, !P0 ;  /* 0x0000002417007c0c */ /* 0x000fe2000c701270 */
[----:B------:R-:W-:Y:S01]  /*5fe00*/  ULDC UR36, c[0x0][0x228] ;  /* 0x00008a0000247ab9 */ /* 0x000fe20000000800 */
[----:B------:R-:W-:-:S04]  /*5fe10*/  LOP3.LUT R21, R21, 0xffffff7f, RZ, 0xc0, !PT ;  /* 0xffffff7f15157812 */ /* 0x000fc800078ec0ff */
[----:B------:R-:W-:-:S04]  /*5fe20*/  @P1 LOP3.LUT R21, R21, 0x80, RZ, 0xfc, !PT ;  /* 0x0000008015151812 */ /* 0x000fc800078efcff */
[----:B------:R-:W-:-:S04]  /*5fe30*/  LOP3.LUT R21, R21, 0xffffffbf, RZ, 0xc0, !PT ;  /* 0xffffffbf15157812 */ /* 0x000fc800078ec0ff */
[----:B------:R-:W-:Y:S02]  /*5fe40*/  @P0 LOP3.LUT R21, R21, 0x40, RZ, 0xfc, !PT ;  /* 0x0000004015150812 */ /* 0x000fe400078efcff */
[----:B------:R-:W-:-:S04]  /*5fe50*/  ISETP.GE.AND P0, PT, R28, UR29, PT ;  /* 0x0000001d1c007c0c */ /* 0x000fc8000bf06270 */
[----:B------:R-:W-:Y:S01]  /*5fe60*/  ISETP.LT.AND P3, PT, R153, UR55, !P0 ;  /* 0x0000003799007c0c */ /* 0x000fe2000c761270 */
[----:B------:R-:W-:Y:S01]  /*5fe70*/  ULDC UR55, c[0x0][0x228] ;  /* 0x00008a0000377ab9 */ /* 0x000fe20000000800 */
[----:B------:R-:W-:Y:S01]  /*5fe80*/  ISETP.LT.AND P2, PT, R154, UR54, !P0 ;  /* 0x000000369a007c0c */ /* 0x000fe2000c741270 */
[----:B------:R-:W-:Y:S01]  /*5fe90*/  ULDC UR54, c[0x0][0x228] ;  /* 0x00008a0000367ab9 */ /* 0x000fe20000000800 */
[----:B------:R-:W-:Y:S02]  /*5fea0*/  LOP3.LUT R21, R21, 0xffffffdf, RZ, 0xc0, !PT ;  /* 0xffffffdf15157812 */ /* 0x000fe400078ec0ff */
[----:B------:R-:W-:Y:S01]  /*5feb0*/  ISETP.LT.AND P1, PT, R152, UR56, !P0 ;  /* 0x0000003898007c0c */ /* 0x000fe2000c721270 */
[----:B------:R-:W-:-:S06]  /*5fec0*/  VIADD R49, R22, 0x68 ;  /* 0x0000006816317836 */ /* 0x000fcc0000000000 */
[----:B------:R-:W-:Y:S01]  /*5fed0*/  @P3 LOP3.LUT R21, R21, 0x20, RZ, 0xfc, !PT ;  /* 0x0000002015153812 */ /* 0x000fe200078efcff */
[----:B------:R-:W-:-:S03]  /*5fee0*/  ULDC UR56, c[0x0][0x228] ;  /* 0x00008a0000387ab9 */ /* 0x000fc60000000800 */
[----:B------:R-:W-:-:S04]  /*5fef0*/  LOP3.LUT R21, R21, 0xffffffef, RZ, 0xc0, !PT ;  /* 0xffffffef15157812 */ /* 0x000fc800078ec0ff */
[----:B------:R-:W-:Y:S02]  /*5ff00*/  @P2 LOP3.LUT R21, R21, 0x10, RZ, 0xfc, !PT ;  /* 0x0000001015152812 */ /* 0x000fe400078efcff */
[----:B-1----:R-:W-:Y:S01]  /*5ff10*/  IADD3 R173, R173, UR28, RZ ;  /* 0x0000001cadad7c10 */ /* 0x002fe2000fffe0ff */
[----:B------:R-:W-:Y:S01]  /*5ff20*/  ULDC UR28, c[0x0][0x248] ;  /* 0x00009200001c7ab9 */ /* 0x000fe20000000800 */
[----:B------:R-:W-:Y:S01]  /*5ff30*/  ISETP.LT.AND P0, PT, R23, UR38, !P0 ;  /* 0x0000002617007c0c */ /* 0x000fe2000c701270 */
[----:B------:R-:W-:Y:S01]  /*5ff40*/  ULDC UR38, c[0x0][0x228] ;  /* 0x00008a0000267ab9 */ /* 0x000fe20000000800 */
[----:B------:R-:W-:Y:S01]  /*5ff50*/  LOP3.LUT R21, R21, 0xfffffff7, RZ, 0xc0, !PT ;  /* 0xfffffff715157812 */ /* 0x000fe200078ec0ff */
[----:B------:R1:W-:Y:S03]  /*5ff60*/  STL [R1+0x1248], R173 ;  /* 0x001248ad01007387 */ /* 0x0003e60000100800 */
[----:B------:R-:W-:-:S04]  /*5ff70*/  @P1 LOP3.LUT R21, R21, 0x8, RZ, 0xfc, !PT ;  /* 0x0000000815151812 */ /* 0x000fc800078efcff */
[----:B------:R-:W-:Y:S01]  /*5ff80*/  LOP3.LUT R21, R21, 0xfffffffb, RZ, 0xc0, !PT ;  /* 0xfffffffb15157812 */ /* 0x000fe200078ec0ff */
[----:B-1----:R-:W-:Y:S01]  /*5ff90*/  VIADD R173, R173, UR28 ;  /* 0x0000001cadad7c36 */ /* 0x002fe20008000000 */
[----:B------:R-:W-:Y:S02]  /*5ffa0*/  ULDC UR28, c[0x0][0x248] ;  /* 0x00009200001c7ab9 */ /* 0x000fe40000000800 */
[----:B------:R-:W-:Y:S02]  /*5ffb0*/  @P0 LOP3.LUT R21, R21, 0x4, RZ, 0xfc, !PT ;  /* 0x0000000415150812 */ /* 0x000fe400078efcff */
[----:B------:R1:W-:Y:S01]  /*5ffc0*/  STL [R1+0x124c], R173 ;  /* 0x00124cad01007387 */ /* 0x0003e20000100800 */
[----:B------:R-:W-:Y:S01]  /*5ffd0*/  ISETP.GE.AND P0, PT, R29, UR31, PT ;  /* 0x0000001f1d007c0c */ /* 0x000fe2000bf06270 */
[----:B-1----:R-:W-:Y:S01]  /*5ffe0*/  VIADD R173, R173, UR28 ;  /* 0x0000001cadad7c36 */ /* 0x002fe20008000000 */
[----:B------:R-:W-:Y:S02]  /*5fff0*/  ULDC UR28, c[0x0][0x248] ;  /* 0x00009200001c7ab9 */ /* 0x000fe40000000800 */
[----:B------:R-:W-:Y:S01]  /*60000*/  ISETP.LT.AND P1, PT, R152, UR52, !P0 ;  /* 0x0000003498007c0c */ /* 0x000fe2000c721270 */
[----:B------:R-:W-:Y:S01]  /*60010*/  ULDC UR52, c[0x0][0x228] ;  /* 0x00008a0000347ab9 */ /* 0x000fe20000000800 */
[----:B------:R-:W-:Y:S01]  /*60020*/  IADD3 R26, R173, UR28, RZ ;  /* 0x0000001cad1a7c10 */ /* 0x000fe2000fffe0ff */
[----:B------:R-:W-:Y:S01]  /*60030*/  STL [R1+0x1250], R173 ;  /* 0x001250ad01007387 */ /* 0x000fe20000100800 */
[----:B------:R-:W-:-:S03]  /*60040*/  ULDC UR28, c[0x0][0x248] ;  /* 0x00009200001c7ab9 */ /* 0x000fc60000000800 */
[----:B------:R1:W-:Y:S01]  /*60050*/  STL [R1+0x1254], R26 ;  /* 0x0012541a01007387 */ /* 0x0003e20000100800 */
[----:B------:R-:W-:Y:S01]  /*60060*/  ISETP.LT.AND P3, PT, R153, UR47, !P0 ;  /* 0x0000002f99007c0c */ /* 0x000fe2000c761270 */
[----:B------:R-:W-:Y:S01]  /*60070*/  ULDC UR47, c[0x0][0x228] ;  /* 0x00008a00002f7ab9 */ /* 0x000fe20000000800 */
[----:B------:R-:W-:Y:S01]  /*60080*/  ISETP.LT.AND P2, PT, R154, UR53, !P0 ;  /* 0x000000359a007c0c */ /* 0x000fe2000c741270 */
[----:B------:R-:W-:Y:S01]  /*60090*/  ULDC UR53, c[0x0][0x228] ;  /* 0x00008a0000357ab9 */ /* 0x000fe20000000800 */
[----:B-1----:R-:W-:Y:S01]  /*600a0*/  VIADD R26, R26, UR28 ;  /* 0x0000001c1a1a7c36 */ /* 0x002fe20008000000 */
[----:B------:R-:W-:Y:S02]  /*600b0*/  ULDC.64 UR28, c[0x0][0x228] ;  /* 0x00008a00001c7ab9 */ /* 0x000fe40000000a00 */
[----:B------:R-:W-:Y:S01]  /*600c0*/  ISETP.LT.AND P0, PT, R23, UR28, !P0 ;  /* 0x0000001c17007c0c */ /* 0x000fe2000c701270 */
[----:B------:R-:W-:Y:S01]  /*600d0*/  ULDC UR28, c[0x0][0x248] ;  /* 0x00009200001c7ab9 */ /* 0x000fe20000000800 */
[----:B------:R-:W-:-:S04]  /*600e0*/  @P1 LOP3.LUT R20, R20, 0x80000000, RZ, 0xfc, !PT ;  /* 0x8000000014141812 */ /* 0x000fc800078efcff */
[----:B------:R-:W-:Y:S02]  /*600f0*/  LOP3.LUT R20, R20, 0xbfffffff, RZ, 0xc0, !PT ;  /* 0xbfffffff14147812 */ /* 0x000fe400078ec0ff */
[----:B------:R-:W-:-:S05]  /*60100*/  LOP3.LUT R21, R21, 0xfffffffd, RZ, 0xc0, !PT ;  /* 0xfffffffd15157812 */ /* 0x000fca00078ec0ff */
[----:B------:R-:W-:Y:S02]  /*60110*/  @P0 LOP3.LUT R20, R20, 0x40000000, RZ, 0xfc, !PT ;  /* 0x4000000014140812 */ /* 0x000fe400078efcff */
[----:B------:R-:W-:Y:S01]  /*60120*/  ISETP.GE.AND P0, PT, R30, UR35, PT ;  /* 0x000000231e007c0c */ /* 0x000fe2000bf06270 */
[----:B------:R1:W-:Y:S01]  /*60130*/  STL [R1+0x1258], R26 ;  /* 0x0012581a01007387 */ /* 0x0003e20000100800 */
[----:B------:R-:W-:Y:S01]  /*60140*/  @P3 LOP3.LUT R21, R21, 0x2, RZ, 0xfc, !PT ;  /* 0x0000000215153812 */ /* 0x000fe200078efcff */
[----:B------:R-:W-:Y:S01]  /*60150*/  ULDC UR35, c[0x0][0x228] ;  /* 0x00008a0000237ab9 */ /* 0x000fe20000000800 */
[----:B------:R-:W-:Y:S01]  /*60160*/  ISETP.LT.AND P3, PT, R153, UR48, !P0 ;  /* 0x0000003099007c0c */ /* 0x000fe2000c761270 */
[----:B------:R-:W-:Y:S01]  /*60170*/  ULDC UR48, c[0x0][0x228] ;  /* 0x00008a0000307ab9 */ /* 0x000fe20000000800 */
[----:B------:R-:W-:Y:S02]  /*60180*/  LOP3.LUT R21, R21, 0xfffffffe, RZ, 0xc0, !PT ;  /* 0xfffffffe15157812 */ /* 0x000fe400078ec0ff */
[----:B------:R-:W-:-:S02]  /*60190*/  LOP3.LUT R20, R20, 0xdfffffff, RZ, 0xc0, !PT ;  /* 0xdfffffff14147812 */ /* 0x000fc400078ec0ff */
[----:B------:R-:W-:Y:S02]  /*601a0*/  @P2 LOP3.LUT R21, R21, 0x1, RZ, 0xfc, !PT ;  /* 0x0000000115152812 */ /* 0x000fe400078efcff */
[----:B------:R-:W-:Y:S02]  /*601b0*/  ISETP.LT.AND P2, PT, R154, UR49, !P0 ;  /* 0x000000319a007c0c */ /* 0x000fe4000c741270 */
[----:B------:R-:W-:Y:S01]  /*601c0*/  ISETP.LT.AND P1, PT, R152, UR50, !P0 ;  /* 0x0000003298007c0c */ /* 0x000fe2000c721270 */
[----:B-1----:R-:W-:Y:S02]  /*601d0*/  VIADD R26, R26, UR28 ;  /* 0x0000001c1a1a7c36 */ /* 0x002fe40008000000 */
[----:B------:R-:W-:Y:S01]  /*601e0*/  @P3 LOP3.LUT R20, R20, 0x20000000, RZ, 0xfc, !PT ;  /* 0x2000000014143812 */ /* 0x000fe200078efcff */
[----:B------:R-:W-:Y:S01]  /*601f0*/  ULDC UR28, c[0x0][0x228] ;  /* 0x00008a00001c7ab9 */ /* 0x000fe20000000800 */
[----:B------:R-:W-:Y:S01]  /*60200*/  IADD3 R34, R22, 0x77, RZ ;  /* 0x0000007716227810 */ /* 0x000fe20007ffe0ff */
[----:B------:R-:W-:Y:S01]  /*60210*/  ULDC UR49, c[0x0][0x228] ;  /* 0x00008a0000317ab9 */ /* 0x000fe20000000800 */
[----:B------:R-:W-:Y:S01]  /*60220*/  LOP3.LUT R20, R20, 0xefffffff, RZ, 0xc0, !PT ;  /* 0xefffffff14147812 */ /* 0x000fe200078ec0ff */
[----:B------:R-:W-:-:S03]  /*60230*/  ULDC UR50, c[0x0][0x228] ;  /* 0x00008a0000327ab9 */ /* 0x000fc60000000800 */
[----:B------:R-:W-:Y:S02]  /*60240*/  @P2 LOP3.LUT R20, R20, 0x10000000, RZ, 0xfc, !PT ;  /* 0x1000000014142812 */ /* 0x000fe400078efcff */
[----:B------:R-:W-:Y:S01]  /*60250*/  ISETP.LT.AND P0, PT, R23, UR51, !P0 ;  /* 0x0000003317007c0c */ /* 0x000fe2000c701270 */
[----:B------:R1:W-:Y:S01]  /*60260*/  STL [R1+0x125c], R26 ;  /* 0x00125c1a01007387 */ /* 0x0003e20000100800 */
[----:B------:R-:W-:Y:S01]  /*60270*/  LOP3.LUT R20, R20, 0xf7ffffff, RZ, 0xc0, !PT ;  /* 0xf7ffffff14147812 */ /* 0x000fe200078ec0ff */
[----:B------:R-:W-:-:S03]  /*60280*/  ULDC UR51, c[0x0][0x228] ;  /* 0x00008a0000337ab9 */ /* 0x000fc60000000800 */
[----:B------:R-:W-:-:S04]  /*60290*/  @P1 LOP3.LUT R20, R20, 0x8000000, RZ, 0xfc, !PT ;  /* 0x0800000014141812 */ /* 0x000fc800078efcff */
[----:B------:R-:W-:Y:S02]  /*602a0*/  LOP3.LUT R20, R20, 0xfbffffff, RZ, 0xc0, !PT ;  /* 0xfbffffff14147812 */ /* 0x000fe400078ec0ff */
[----:B-1----:R-:W-:Y:S01]  /*602b0*/  IADD3 R26, R26, UR30, RZ ;  /* 0x0000001e1a1a7c10 */ /* 0x002fe2000fffe0ff */
[----:B------:R-:W-:Y:S01]  /*602c0*/  ULDC.64 UR30, c[0x0][0x228] ;  /* 0x00008a00001e7ab9 */ /* 0x000fe20000000a00 */
[----:B------:R-:W-:Y:S02]  /*602d0*/  @P0 LOP3.LUT R20, R20, 0x4000000, RZ, 0xfc, !PT ;  /* 0x0400000014140812 */ /* 0x000fe400078efcff */
[----:B------:R-:W-:Y:S02]  /*602e0*/  ISETP.GE.AND P0, PT, R31, UR37, PT ;  /* 0x000000251f007c0c */ /* 0x000fe4000bf06270 */
[----:B------:R-:W-:Y:S01]  /*602f0*/  IADD3 R36, R22, 0x75, RZ ;  /* 0x0000007516247810 */ /* 0x000fe20007ffe0ff */
[----:B------:R1:W-:Y:S01]  /*60300*/  STL [R1+0x1260], R26 ;  /* 0x0012601a01007387 */ /* 0x0003e20000100800 */
[----:B------:R-:W-:Y:S01]  /*60310*/  ISETP.LT.AND P3, PT, R153, UR30, !P0 ;  /* 0x0000001e99007c0c */ /* 0x000fe2000c761270 */
[----:B------:R-:W-:Y:S01]  /*60320*/  ULDC UR30, c[0x0][0x228] ;  /* 0x00008a00001e7ab9 */ /* 0x000fe20000000800 */
        /* <DEDUP_REMOVED lines=10> */
[----:B-1----:R-:W-:Y:S01]  /*603d0*/  VIADD R26, R26, UR19 ;  /* 0x000000131a1a7c36 */ /* 0x002fe20008000000 */
[----:B------:R-:W-:Y:S01]  /*603e0*/  LOP3.LUT R20, R20, 0xff7fffff, RZ, 0xc0, !PT ;  /* 0xff7fffff14147812 */ /* 0x000fe200078ec0ff */
[----:B------:R-:W-:Y:S01]  /*603f0*/  ULDC UR26, c[0x0][0x22c] ;  /* 0x00008b00001a7ab9 */ /* 0x000fe20000000800 */
[----:B------:R-:W-:Y:S01]  /*60400*/  IADD3 R38, R22, 0x73, RZ ;  /* 0x0000007316267810 */ /* 0x000fe20007ffe0ff */
[----:B------:R-:W-:Y:S01]  /*60410*/  ULDC UR19, c[0x0][0x228] ;  /* 0x00008a0000137ab9 */ /* 0x000fe20000000800 */
[----:B------:R-:W-:-:S04]  /*60420*/  @P1 LOP3.LUT R20, R20, 0x800000, RZ, 0xfc, !PT ;  /* 0x0080000014141812 */ /* 0x000fc800078efcff */
[----:B------:R-:W-:-:S04]  /*60430*/  LOP3.LUT R20, R20, 0xffbfffff, RZ, 0xc0, !PT ;  /* 0xffbfffff14147812 */ /* 0x000fc800078ec0ff */
[----:B------:R-:W-:Y:S02]  /*60440*/  @P0 LOP3.LUT R20, R20, 0x400000, RZ, 0xfc, !PT ;  /* 0x0040000014140812 */ /* 0x000fe400078efcff */
[----:B------:R-:W-:Y:S01]  /*60450*/  ISETP.GE.AND P0, PT, R32, UR39, PT ;  /* 0x0000002720007c0c */ /* 0x000fe2000bf06270 */
[----:B------:R1:W-:Y:S01]  /*60460*/  STL [R1+0x1264], R26 ;  /* 0x0012641a01007387 */ /* 0x0003e20000100800 */
[----:B------:R-:W-:Y:S01]  /*60470*/  LOP3.LUT R20, R20, 0xffdfffff, RZ, 0xc0, !PT ;  /* 0xffdfffff14147812 */ /* 0x000fe200078ec0ff */
[----:B------:R-:W-:Y:S01]  /*60480*/  VIADD R51, R22, 0x66 ;  /* 0x0000006616337836 */ /* 0x000fe20000000000 */
[----:B------:R-:W-:Y:S01]  /*60490*/  ISETP.LT.AND P3, PT, R153, UR20, !P0 ;  /* 0x0000001499007c0c */ /* 0x000fe2000c761270 */
[----:B------:R-:W-:Y:S01]  /*604a0*/  ULDC UR20, c[0x0][0x228] ;  /* 0x00008a0000147ab9 */ /* 0x000fe20000000800 */
[----:B------:R-:W-:Y:S01]  /*604b0*/  ISETP.LT.AND P2, PT, R154, UR21, !P0 ;  /* 0x000000159a007c0c */ /* 0x000fe2000c741270 */
[----:B------:R-:W-:Y:S01]  /*604c0*/  ULDC UR21, c[0x0][0x248] ;  /* 0x0000920000157ab9 */ /* 0x000fe20000000800 */
[----:B------:R-:W-:Y:S01]  /*604d0*/  ISETP.LT.AND P1, PT, R152, UR22, !P0 ;  /* 0x0000001698007c0c */ /* 0x000fe2000c721270 */
[----:B------:R-:W-:Y:S01]  /*604e0*/  ULDC UR22, c[0x0][0x228] ;  /* 0x00008a0000167ab9 */ /* 0x000fe20000000800 */
[----:B------:R-:W-:Y:S01]  /*604f0*/  IADD3 R40, R22, 0x71, RZ ;  /* 0x0000007116287810 */ /* 0x000fe20007ffe0ff */
        /* <DEDUP_REMOVED lines=16> */
[----:B------:R-:W-:Y:S01]  /*60600*/  ULDC UR29, c[0x0][0x228] ;  /* 0x00008a00001d7ab9 */ /* 0x000fe20000000800 */
[----:B------:R-:W-:Y:S01]  /*60610*/  ISETP.LT.AND P3, PT, R153, UR16, !P0 ;  /* 0x0000001099007c0c */ /* 0x000fe2000c761270 */
[----:B------:R-:W-:Y:S01]  /*60620*/  ULDC UR16, c[0x0][0x228] ;  /* 0x00008a0000107ab9 */ /* 0x000fe20000000800 */
[----:B------:R-:W-:Y:S01]  /*60630*/  ISETP.LT.AND P2, PT, R154, UR17, !P0 ;  /* 0x000000119a007c0c */ /* 0x000fe2000c741270 */
[----:B------:R-:W-:Y:S01]  /*60640*/  ULDC UR17, c[0x0][0x228] ;  /* 0x00008a0000117ab9 */ /* 0x000fe20000000800 */
[----:B------:R-:W-:Y:S01]  /*60650*/  ISETP.LT.AND P1, PT, R152, UR18, !P0 ;  /* 0x0000001298007c0c */ /* 0x000fe2000c721270 */
[----:B------:R-:W-:-:S08]  /*60660*/  ULDC UR18, c[0x0][0x228] ;  /* 0x00008a0000127ab9 */ /* 0x000fd00000000800 */
        /* <DEDUP_REMOVED lines=9> */
[----:B------:R-:W-:Y:S01]  /*60700*/  ISETP.GE.AND P0, PT, R34, UR31, PT ;  /* 0x0000001f22007c0c */ /* 0x000fe2000bf06270 */
[----:B------:R-:W-:-:S03]  /*60710*/  ULDC UR31, c[0x0][0x228] ;  /* 0x00008a00001f7ab9 */ /* 0x000fc60000000800 */
[----:B------:R-:W-:Y:S01]  /*60720*/  ISETP.LT.AND P3, PT, R153, UR4, !P0 ;  /* 0x0000000499007c0c */ /* 0x000fe2000c761270 */
[----:B------:R-:W-:Y:S01]  /*60730*/  ULDC UR4, c[0x0][0x248] ;  /* 0x0000920000047ab9 */ /* 0x000fe20000000800 */
[----:B------:R-:W-:Y:S02]  /*60740*/  ISETP.LT.AND P2, PT, R154, UR5, !P0 ;  /* 0x000000059a007c0c */ /* 0x000fe4000c741270 */
[----:B------:R-:W-:Y:S02]  /*60750*/  LOP3.LUT R20, R20, 0xffffdfff, RZ, 0xc0, !PT ;  /* 0xffffdfff14147812 */ /* 0x000fe400078ec0ff */
        /* <DEDUP_REMOVED lines=15> */
[----:B------:R-:W-:Y:S01]  /*60850*/  ISETP.LT.AND P2, PT, R154, UR46, !P0 ;  /* 0x0000002e9a007c0c */ /* 0x000fe2000c741270 */
[----:B------:R-:W-:Y:S01]  /*60860*/  ULDC UR46, c[0x0][0x228] ;  /* 0x00008a00002e7ab9 */ /* 0x000fe20000000800 */
        /* <DEDUP_REMOVED lines=15> */
[----:B------:R-:W-:Y:S01]  /*60960*/  VIADD R53, R22, 0x64 ;  /* 0x0000006416357836 */ /* 0x000fe20000000000 */
[----:B------:R-:W-:Y:S01]  /*60970*/  ISETP.LT.AND P2, PT, R154, UR23, !P0 ;  /* 0x000000179a007c0c */ /* 0x000fe2000c741270 */
[----:B------:R-:W-:Y:S01]  /*60980*/  ULDC UR23, c[0x0][0x228] ;  /* 0x00008a0000177ab9 */ /* 0x000fe20000000800 */
[----:B------:R-:W-:Y:S02]  /*60990*/  LOP3.LUT R20, R20, 0xffffffdf, RZ, 0xc0, !PT ;  /* 0xffffffdf14147812 */ /* 0x000fe400078ec0ff */
[----:B------:R-:W-:Y:S01]  /*609a0*/  LOP3.LUT R17, R17, 0x7fffffff, RZ, 0xc0, !PT ;  /* 0x7fffffff11117812 */ /* 0x000fe200078ec0ff */
[----:B------:R-:W-:Y:S01]  /*609b0*/  VIADD R55, R22, 0x62 ;  /* 0x0000006216377836 */ /* 0x000fe20000000000 */
[----:B------:R-:W-:Y:S01]  /*609c0*/  ISETP.LT.AND P1, PT, R152, UR40, !P0 ;  /* 0x0000002898007c0c */ /* 0x000fe2000c721270 */
[----:B------:R-:W-:Y:S01]  /*609d0*/  ULDC UR40, c[0x0][0x228] ;  /* 0x00008a0000287ab9 */ /* 0x000fe20000000800 */
[----:B-1----:R-:W-:Y:S01]  /*609e0*/  IADD3 R26, R26, UR7, RZ ;  /* 0x000000071a1a7c10 */ /* 0x002fe2000fffe0ff */
[----:B------:R-:W-:Y:S01]  /*609f0*/  ULDC UR7, c[0x0][0x228] ;  /* 0x00008a0000077ab9 */ /* 0x000fe20000000800 */
[C---:B------:R-:W-:Y:S01]  /*60a00*/  IADD3 R44, R22.reuse, 0x6d, RZ ;  /* 0x0000006d162c7810 */ /* 0x040fe20007ffe0ff */
[----:B------:R-:W-:Y:S01]  /*60a10*/  VIADD R57, R22, 0x60 ;  /* 0x0000006016397836 */ /* 0x000fe20000000000 */
[----:B------:R-:W-:Y:S01]  /*60a20*/  @P3 LOP3.LUT R20, R20, 0x20, RZ, 0xfc, !PT ;  /* 0x0000002014143812 */ /* 0x000fe200078efcff */
[----:B------:R-:W-:-:S03]  /*60a30*/  ULDC UR45, c[0x0][0x228] ;  /* 0x00008a00002d7ab9 */ /* 0x000fc60000000800 */
[----:B------:R-:W-:Y:S01]  /*60a40*/  LOP3.LUT R20, R20, 0xffffffef, RZ, 0xc0, !PT ;  /* 0xffffffef14147812 */ /* 0x000fe200078ec0ff */
[----:B------:R1:W-:Y:S03]  /*60a50*/  STL [R1+0x126c], R26 ;  /* 0x00126c1a01007387 */ /* 0x0003e60000100800 */
[----:B------:R-:W-:Y:S02]  /*60a60*/  @P2 LOP3.LUT R20, R20, 0x10, RZ, 0xfc, !PT ;  /* 0x0000001014142812 */ /* 0x000fe400078efcff */
[----:B------:R-:W-:Y:S01]  /*60a70*/  ISETP.LT.AND P0, PT, R23, UR41, !P0 ;  /* 0x0000002917007c0c */ /* 0x000fe2000c701270 */
[----:B------:R-:W-:Y:S01]  /*60a80*/  ULDC UR41, c[0x0][0x228] ;  /* 0x00008a0000297ab9 */ /* 0x000fe20000000800 */
[----:B------:R-:W-:Y:S01]  /*60a90*/  LOP3.LUT R20, R20, 0xfffffff7, RZ, 0xc0, !PT ;  /* 0xfffffff714147812 */ /* 0x000fe200078ec0ff */
[----:B-1----:R-:W-:Y:S01]  /*60aa0*/  VIADD R26, R26, UR4 ;  /* 0x000000041a1a7c36 */ /* 0x002fe20008000000 */
[----:B------:R-:W-:-:S02]  /*60ab0*/  ULDC UR4, c[0x0][0x248] ;  /* 0x0000920000047ab9 */ /* 0x000fc40000000800 */
[----:B------:R-:W-:Y:S02]  /*60ac0*/  @P1 LOP3.LUT R20, R20, 0x8, RZ, 0xfc, !PT ;  /* 0x0000000814141812 */ /* 0x000fe400078efcff */
[----:B------:R1:W-:Y:S02]  /*60ad0*/  STL [R1+0x1270], R26 ;  /* 0x0012701a01007387 */ /* 0x0003e40000100800 */
[----:B------:R-:W-:Y:S01]  /*60ae0*/  LOP3.LUT R20, R20, 0xfffffffb, RZ, 0xc0, !PT ;  /* 0xfffffffb14147812 */ /* 0x000fe200078ec0ff */
[----:B-1----:R-:W-:Y:S01]  /*60af0*/  VIADD R26, R26, UR4 ;  /* 0x000000041a1a7c36 */ /* 0x002fe20008000000 */
[----:B------:R-:W-:Y:S02]  /*60b00*/  ULDC UR4, c[0x0][0x248] ;  /* 0x0000920000047ab9 */ /* 0x000fe40000000800 */
[----:B------:R-:W-:Y:S02]  /*60b10*/  @P0 LOP3.LUT R20, R20, 0x4, RZ, 0xfc, !PT ;  /* 0x0000000414140812 */ /* 0x000fe400078efcff */
[----:B------:R1:W-:Y:S02]  /*60b20*/  STL [R1+0x1274], R26 ;  /* 0x0012741a01007387 */ /* 0x0003e40000100800 */
[----:B-1----:R-:W-:Y:S01]  /*60b30*/  IADD3 R26, R26, UR4, RZ ;  /* 0x000000041a1a7c10 */ /* 0x002fe2000fffe0ff */
[----:B------:R-:W-:-:S02]  /*60b40*/  ULDC.64 UR4, c[0x0][0x228] ;  /* 0x00008a0000047ab9 */ /* 0x000fc40000000a00 */
[----:B------:R-:W-:-:S04]  /*60b50*/  ISETP.GE.AND P0, PT, R37, UR5, PT ;  /* 0x0000000525007c0c */ /* 0x000fc8000bf06270 */
[----:B------:R-:W-:Y:S01]  /*60b60*/  ISETP.LT.AND P1, PT, R152, UR12, !P0 ;  /* 0x0000000c98007c0c */ /* 0x000fe2000c721270 */
[----:B------:R1:W-:Y:S01]  /*60b70*/  STL [R1+0x1278], R26 ;  /* 0x0012781a01007387 */ /* 0x0003e20000100800 */
[----:B------:R-:W-:Y:S01]  /*60b80*/  ISETP.LT.AND P3, PT, R153, UR4, !P0 ;  /* 0x0000000499007c0c */ /* 0x000fe2000c761270 */
[----:B------:R-:W-:Y:S01]  /*60b90*/  ULDC UR4, c[0x0][0x248] ;  /* 0x0000920000047ab9 */ /* 0x000fe20000000800 */
[----:B------:R-:W-:Y:S01]  /*60ba0*/  ISETP.LT.AND P2, PT, R154, UR57, !P0 ;  /* 0x000000399a007c0c */ /* 0x000fe2000c741270 */
[----:B------:R-:W-:Y:S01]  /*60bb0*/  ULDC UR57, c[0x0][0x228] ;  /* 0x00008a0000397ab9 */ /* 0x000fe20000000800 */
[----:B------:R-:W-:Y:S01]  /*60bc0*/  ISETP.LT.AND P0, PT, R23, UR15, !P0 ;  /* 0x0000000f17007c0c */ /* 0x000fe2000c701270 */
[----:B------:R-:W-:Y:S01]  /*60bd0*/  ULDC UR15, c[0x0][0x228] ;  /* 0x00008a00000f7ab9 */ /* 0x000fe20000000800 */
[----:B------:R-:W-:Y:S01]  /*60be0*/  LOP3.LUT R20, R20, 0xfffffffd, RZ, 0xc0, !PT ;  /* 0xfffffffd14147812 */ /* 0x000fe200078ec0ff */
[----:B------:R-:W-:-:S04]  /*60bf0*/  ULDC UR12, c[0x0][0x228] ;  /* 0x00008a00000c7ab9 */ /* 0x000fc80000000800 */
[----:B------:R-:W-:Y:S01]  /*60c00*/  @P1 LOP3.LUT R19, R19, 0x80000000, RZ, 0xfc, !PT ;  /* 0x8000000013131812 */ /* 0x000fe200078efcff */
[----:B-1----:R-:W-:Y:S01]  /*60c10*/  VIADD R26, R26, UR4 ;  /* 0x000000041a1a7c36 */ /* 0x002fe20008000000 */
[----:B------:R-:W-:Y:S02]  /*60c20*/  ULDC.64 UR4, c[0x0][0x228] ;  /* 0x00008a0000047ab9 */ /* 0x000fe40000000a00 */
[----:B------:R-:W-:-:S04]  /*60c30*/  LOP3.LUT R19, R19, 0xbfffffff, RZ, 0xc0, !PT ;  /* 0xbfffffff13137812 */ /* 0x000fc800078ec0ff */
[----:B------:R-:W-:Y:S02]  /*60c40*/  @P0 LOP3.LUT R19, R19, 0x40000000, RZ, 0xfc, !PT ;  /* 0x4000000013130812 */ /* 0x000fe400078efcff */
[----:B------:R-:W-:Y:S02]  /*60c50*/  ISETP.GE.AND P0, PT, R38, UR5, PT ;  /* 0x0000000526007c0c */ /* 0x000fe4000bf06270 */
[----:B------:R-:W-:Y:S02]  /*60c60*/  @P3 LOP3.LUT R20, R20, 0x2, RZ, 0xfc, !PT ;  /* 0x0000000214143812 */ /* 0x000fe400078efcff */
[----:B------:R-:W-:Y:S01]  /*60c70*/  ISETP.LT.AND P3, PT, R153, UR4, !P0 ;  /* 0x0000000499007c0c */ /* 0x000fe2000c761270 */
[----:B------:R-:W-:Y:S01]  /*60c80*/  ULDC UR4, c[0x0][0x248] ;  /* 0x0000920000047ab9 */ /* 0x000fe20000000800 */
[----:B------:R-:W-:Y:S02]  /*60c90*/  LOP3.LUT R20, R20, 0xfffffffe, RZ, 0xc0, !PT ;  /* 0xfffffffe14147812 */ /* 0x000fe400078ec0ff */
[----:B------:R-:W-:-:S02]  /*60ca0*/  LOP3.LUT R19, R19, 0xdfffffff, RZ, 0xc0, !PT ;  /* 0xdfffffff13137812 */ /* 0x000fc400078ec0ff */
[----:B------:R-:W-:Y:S02]  /*60cb0*/  @P2 LOP3.LUT R20, R20, 0x1, RZ, 0xfc, !PT ;  /* 0x0000000114142812 */ /* 0x000fe400078efcff */
[----:B------:R-:W-:Y:S01]  /*60cc0*/  ISETP.LT.AND P2, PT, R154, UR44, !P0 ;  /* 0x0000002c9a007c0c */ /* 0x000fe2000c741270 */
[----:B------:R-:W-:Y:S01]  /*60cd0*/  ULDC UR44, c[0x0][0x228] ;  /* 0x00008a00002c7ab9 */ /* 0x000fe20000000800 */
[----:B------:R-:W-:Y:S01]  /*60ce0*/  ISETP.LT.AND P1, PT, R152, UR43, !P0 ;  /* 0x0000002b98007c0c */ /* 0x000fe2000c721270 */
[----:B------:R-:W-:Y:S02]  /*60cf0*/  ULDC UR43, c[0x0][0x228] ;  /* 0x00008a00002b7ab9 */ /* 0x000fe40000000800 */
        /* <DEDUP_REMOVED lines=11> */
[----:B------:R-:W-:Y:S02]  /*60db0*/  ISETP.LT.AND P3, PT, R153, UR42, !P0 ;  /* 0x0000002a99007c0c */ /* 0x000fe4000c761270 */
[----:B------:R-:W-:Y:S01]  /*60dc0*/  ISETP.LT.AND P2, PT, R154, UR44, !P0 ;  /* 0x0000002c9a007c0c */ /* 0x000fe2000c741270 */
[----:B------:R1:W-:Y:S01]  /*60dd0*/  STL [R1+0x127c], R26 ;  /* 0x00127c1a01007387 */ /* 0x0003e20000100800 */
[----:B------:R-:W-:Y:S01]  /*60de0*/  LOP3.LUT R19, R19, 0xfdffffff, RZ, 0xc0, !PT ;  /* 0xfdffffff13137812 */ /* 0x000fe200078ec0ff */
[----:B------:R-:W-:Y:S01]  /*60df0*/  ULDC UR44, c[0x0][0x228] ;  /* 0x00008a00002c7ab9 */ /* 0x000fe20000000800 */
[----:B------:R-:W-:Y:S01]  /*60e00*/  ISETP.LT.AND P1, PT, R152, UR43, !P0 ;  /* 0x0000002b98007c0c */ /* 0x000fe2000c721270 */
[----:B------:R-:W-:-:S06]  /*60e10*/  ULDC.64 UR42, c[0x0][0x228] ;  /* 0x00008a00002a7ab9 */ /* 0x000fcc0000000a00 */
        /* <DEDUP_REMOVED lines=10> */
[----:B-1----:R-:W-:Y:S01]  /*60ec0*/  VIADD R26, R26, UR4 ;  /* 0x000000041a1a7c36 */ /* 0x002fe20008000000 */
[----:B------:R-:W-:Y:S01]  /*60ed0*/  LOP3.LUT R19, R19, 0xffdfffff, RZ, 0xc0, !PT ;  /* 0xffdfffff13137812 */ /* 0x000fe200078ec0ff */
[----:B------:R-:W-:Y:S01]  /*60ee0*/  ULDC UR4, c[0x0][0x248] ;  /* 0x0000920000047ab9 */ /* 0x000fe20000000800 */
[----:B------:R-:W-:Y:S01]  /*60ef0*/  ISETP.LT.AND P3, PT, R153, UR36, !P0 ;  /* 0x0000002499007c0c */ /* 0x000fe2000c761270 */
[----:B------:R-:W-:Y:S01]  /*60f00*/  ULDC UR46, c[0x0][0x22c] ;  /* 0x00008b00002e7ab9 */ /* 0x000fe20000000800 */
[----:B------:R-:W-:Y:S02]  /*60f10*/  ISETP.LT.AND P2, PT, R154, UR34, !P0 ;  /* 0x000000229a007c0c */ /* 0x000fe4000c741270 */
[----:B------:R-:W-:Y:S01]  /*60f20*/  ISETP.LT.AND P1, PT, R152, UR33, !P0 ;  /* 0x0000002198007c0c */ /* 0x000fe2000c721270 */
[----:B------:R1:W-:Y:S01]  /*60f30*/  STL [R1+0x1280], R26 ;  /* 0x0012801a01007387 */ /* 0x0003e20000100800 */
[C---:B------:R-:W-:Y:S01]  /*60f40*/  IADD3 R46, R22.reuse, 0x6b, RZ ;  /* 0x0000006b162e7810 */ /* 0x040fe20007ffe0ff */
[----:B------:R-:W-:Y:S01]  /*60f50*/  ULDC UR33, c[0x0][0x22c] ;  /* 0x00008b0000217ab9 */ /* 0x000fe20000000800 */
[C---:B------:R-:W-:Y:S01]  /*60f60*/  IADD3 R48, R22.reuse, 0x69, RZ ;  /* 0x0000006916307810 */ /* 0x040fe20007ffe0ff */
[----:B------:R-:W-:Y:S01]  /*60f70*/  ULDC UR34, c[0x0][0x228] ;  /* 0x00008a0000227ab9 */ /* 0x000fe20000000800 */
[----:B------:R-:W-:Y:S01]  /*60f80*/  IADD3 R50, R22, 0x67, RZ ;  /* 0x0000006716327810 */ /* 0x000fe20007ffe0ff */
[----:B------:R-:W-:-:S02]  /*60f90*/  ULDC UR36, c[0x0][0x228] ;  /* 0x00008a0000247ab9 */ /* 0x000fc40000000800 */
[----:B------:R-:W-:-:S04]  /*60fa0*/  @P3 LOP3.LUT R19, R19, 0x200000, RZ, 0xfc, !PT ;  /* 0x0020000013133812 */ /* 0x000fc800078efcff */
[----:B------:R-:W-:-:S04]  /*60fb0*/  LOP3.LUT R19, R19, 0xffefffff, RZ, 0xc0, !PT ;  /* 0xffefffff13137812 */ /* 0x000fc800078ec0ff */
[----:B------:R-:W-:Y:S02]  /*60fc0*/  @P2 LOP3.LUT R19, R19, 0x100000, RZ, 0xfc, !PT ;  /* 0x0010000013132812 */ /* 0x000fe400078efcff */
[----:B------:R-:W-:Y:S01]  /*60fd0*/  ISETP.LT.AND P0, PT, R23, UR38, !P0 ;  /* 0x0000002617007c0c */ /* 0x000fe2000c701270 */
[----:B------:R-:W-:Y:S01]  /*60fe0*/  ULDC UR38, c[0x0][0x228] ;  /* 0x00008a0000267ab9 */ /* 0x000fe20000000800 */
[----:B------:R-:W-:Y:S02]  /*60ff0*/  LOP3.LUT R19, R19, 0xfff7ffff, RZ, 0xc0, !PT ;  /* 0xfff7ffff13137812 */ /* 0x000fe400078ec0ff */
[----:B-1----:R-:W-:Y:S01]  /*61000*/  IADD3 R26, R26, UR4, RZ ;  /* 0x000000041a1a7c10 */ /* 0x002fe2000fffe0ff */
[----:B------:R-:W-:Y:S01]  /*61010*/  ULDC UR4, c[0x0][0x248] ;  /* 0x0000920000047ab9 */ /* 0x000fe20000000800 */
[----:B------:R-:W-:-:S03]  /*61020*/  @P1 LOP3.LUT R19, R19, 0x80000, RZ, 0xfc, !PT ;  /* 0x0008000013131812 */ /* 0x000fc600078efcff */
[----:B------:R1:W-:Y:S01]  /*61030*/  STL [R1+0x1284], R26 ;  /* 0x0012841a01007387 */ /* 0x0003e20000100800 */
[----:B------:R-:W-:-:S04]  /*61040*/  LOP3.LUT R19, R19, 0xfffbffff, RZ, 0xc0, !PT ;  /* 0xfffbffff13137812 */ /* 0x000fc800078ec0ff */
[----:B------:R-:W-:Y:S01]  /*61050*/  @P0 LOP3.LUT R19, R19, 0x40000, RZ, 0xfc, !PT ;  /* 0x0004000013130812 */ /* 0x000fe200078efcff */
[----:B-1----:R-:W-:Y:S01]  /*61060*/  VIADD R26, R26, UR4 ;  /* 0x000000041a1a7c36 */ /* 0x002fe20008000000 */
[----:B------:R-:W-:Y:S02]  /*61070*/  ULDC.64 UR4, c[0x0][0x228] ;  /* 0x00008a0000047ab9 */ /* 0x000fe40000000a00 */
[----:B------:R-:W-:-:S04]  /*61080*/  ISETP.GE.AND P0, PT, R41, UR5, PT ;  /* 0x0000000529007c0c */ /* 0x000fc8000bf06270 */
[----:B------:R-:W-:Y:S01]  /*61090*/  ISETP.LT.AND P3, PT, R153, UR4, !P0 ;  /* 0x0000000499007c0c */ /* 0x000fe2000c761270 */
[----:B------:R-:W-:Y:S01]  /*610a0*/  ULDC UR4, c[0x0][0x248] ;  /* 0x0000920000047ab9 */ /* 0x000fe20000000800 */
[----:B------:R-:W-:Y:S02]  /*610b0*/  ISETP.LT.AND P2, PT, R154, UR55, !P0 ;  /* 0x000000379a007c0c */ /* 0x000fe4000c741270 */
[----:B------:R-:W-:Y:S01]  /*610c0*/  LOP3.LUT R19, R19, 0xfffdffff, RZ, 0xc0, !PT ;  /* 0xfffdffff13137812 */ /* 0x000fe200078ec0ff */
[----:B------:R1:W-:Y:S01]  /*610d0*/  STL [R1+0x1288], R26 ;  /* 0x0012881a01007387 */ /* 0x0003e20000100800 */
[----:B------:R-:W-:Y:S01]  /*610e0*/  ISETP.LT.AND P1, PT, R152, UR54, !P0 ;  /* 0x0000003698007c0c */ /* 0x000fe2000c721270 */
[C---:B------:R-:W-:Y:S01]  /*610f0*/  VIADD R59, R22.reuse, 0x5e ;  /* 0x0000005e163b7836 */ /* 0x040fe20000000000 */
[C---:B------:R-:W-:Y:S01]  /*61100*/  IADD3 R52, R22.reuse, 0x65, RZ ;  /* 0x0000006516347810 */ /* 0x040fe20007ffe0ff */
[C---:B------:R-:W-:Y:S01]  /*61110*/  VIADD R61, R22.reuse, 0x5c ;  /* 0x0000005c163d7836 */ /* 0x040fe20000000000 */
[----:B------:R-:W-:-:S02]  /*61120*/  IADD3 R54, R22, 0x63, RZ ;  /* 0x0000006316367810 */ /* 0x000fc40007ffe0ff */
[----:B------:R-:W-:Y:S01]  /*61130*/  LOP3.LUT R16, R16, 0x7fffffff, RZ, 0xc0, !PT ;  /* 0x7fffffff10107812 */ /* 0x000fe200078ec0ff */
[----:B------:R-:W-:Y:S01]  /*61140*/  VIADD R63, R22, 0x5a ;  /* 0x0000005a163f7836 */ /* 0x000fe20000000000 */
[----:B------:R-:W-:Y:S01]  /*61150*/  @P3 LOP3.LUT R19, R19, 0x20000, RZ, 0xfc, !PT ;  /* 0x0002000013133812 */ /* 0x000fe200078efcff */
[----:B-1----:R-:W-:Y:S01]  /*61160*/  VIADD R26, R26, UR4 ;  /* 0x000000041a1a7c36 */ /* 0x002fe20008000000 */
[----:B------:R-:W-:Y:S01]  /*61170*/  ISETP.LT.AND P0, PT, R23, UR53, !P0 ;  /* 0x0000003517007c0c */ /* 0x000fe2000c701270 */
[----:B------:R-:W-:Y:S01]  /*61180*/  ULDC.64 UR4, c[0x0][0x228] ;  /* 0x00008a0000047ab9 */ /* 0x000fe20000000a00 */
[----:B------:R-:W-:Y:S01]  /*61190*/  LOP3.LUT R19, R19, 0xfffeffff, RZ, 0xc0, !PT ;  /* 0xfffeffff13137812 */ /* 0x000fe200078ec0ff */
[----:B------:R-:W-:Y:S01]  /*611a0*/  ULDC UR55, c[0x0][0x228] ;  /* 0x00008a0000377ab9 */ /* 0x000fe20000000800 */
[----:B------:R1:W-:Y:S01]  /*611b0*/  STL [R1+0x128c], R26 ;  /* 0x00128c1a01007387 */ /* 0x0003e20000100800 */
[----:B------:R-:W-:Y:S01]  /*611c0*/  IADD3 R56, R22, 0x61, RZ ;  /* 0x0000006116387810 */ /* 0x000fe20007ffe0ff */
[----:B------:R-:W-:Y:S01]  /*611d0*/  ULDC UR54, c[0x0][0x228] ;  /* 0x00008a0000367ab9 */ /* 0x000fe20000000800 */
[----:B------:R-:W-:Y:S01]  /*611e0*/  @P2 LOP3.LUT R19, R19, 0x10000, RZ, 0xfc, !PT ;  /* 0x0001000013132812 */ /* 0x000fe200078efcff */
[----:B------:R-:W-:-:S03]  /*611f0*/  ULDC UR53, c[0x0][0x22c] ;  /* 0x00008b0000357ab9 */ /* 0x000fc60000000800 */
        /* <DEDUP_REMOVED lines=59> */
[----:B------:R-:W-:Y:S01]  /*615b0*/  ULDC UR43, c[0x0][0x228] ;  /* 0x00008a00002b7ab9 */ /* 0x000fe20000000800 */
[----:B-1----:R-:W-:Y:S01]  /*615c0*/  IADD3 R26, R26, UR4, RZ ;  /* 0x000000041a1a7c10 */ /* 0x002fe2000fffe0ff */
[----:B------:R-:W-:Y:S01]  /*615d0*/  ULDC UR4, c[0x0][0x228] ;  /* 0x00008a0000047ab9 */ /* 0x000fe20000000800 */
[----:B------:R-:W-:Y:S01]  /*615e0*/  ISETP.LT.AND P1, PT, R152, UR22, !P0 ;  /* 0x0000001698007c0c */ /* 0x000fe2000c721270 */
[----:B------:R-:W-:Y:S01]  /*615f0*/  ULDC UR22, c[0x0][0x22c] ;  /* 0x00008b0000167ab9 */ /* 0x000fe20000000800 */
[----:B------:R-:W-:Y:S01]  /*61600*/  ISETP.LT.AND P3, PT, R153, UR42, !P0 ;  /* 0x0000002a99007c0c */ /* 0x000fe2000c761270 */
[----:B------:R1:W-:Y:S01]  /*61610*/  STL [R1+0x1290], R26 ;  /* 0x0012901a01007387 */ /* 0x0003e20000100800 */
[----:B------:R-:W-:Y:S01]  /*61620*/  ISETP.LT.AND P2, PT, R154, UR27, !P0 ;  /* 0x0000001b9a007c0c */ /* 0x000fe2000c741270 */
[----:B------:R-:W-:Y:S01]  /*61630*/  ULDC UR27, c[0x0][0x228] ;  /* 0x00008a00001b7ab9 */ /* 0x000fe20000000800 */
[----:B------:R-:W-:Y:S01]  /*61640*/  ISETP.LT.AND P0, PT, R23, UR21, !P0 ;  /* 0x0000001517007c0c */ /* 0x000fe2000c701270 */
[----:B------:R-:W-:Y:S01]  /*61650*/  ULDC UR42, c[0x0][0x228] ;  /* 0x00008a00002a7ab9 */ /* 0x000fe20000000800 */
[----:B-1----:R-:W-:-:S05]  /*61660*/  VIADD R26, R26, UR35 ;  /* 0x000000231a1a7c36 */ /* 0x002fca0008000000 */
[----:B------:R-:W-:Y:S01]  /*61670*/  @P1 LOP3.LUT R18, R18, 0x80000000, RZ, 0xfc, !PT ;  /* 0x8000000012121812 */ /* 0x000fe200078efcff */
[----:B------:R-:W-:Y:S01]  /*61680*/  ULDC UR35, c[0x0][0x228] ;  /* 0x00008a0000237ab9 */ /* 0x000fe20000000800 */
[----:B------:R1:W-:Y:S02]  /*61690*/  STL [R1+0x1294], R26 ;  /* 0x0012941a01007387 */ /* 0x0003e40000100800 */
[----:B------:R-:W-:Y:S01]  /*616a0*/  LOP3.LUT R18, R18, 0xbfffffff, RZ, 0xc0, !PT ;  /* 0xbfffffff12127812 */ /* 0x000fe200078ec0ff */
[----:B-1----:R-:W-:Y:S01]  /*616b0*/  VIADD R26, R26, UR20 ;  /* 0x000000141a1a7c36 */ /* 0x002fe20008000000 */
[----:B------:R-:W-:Y:S01]  /*616c0*/  ULDC UR20, c[0x0][0x248] ;  /* 0x0000920000147ab9 */ /* 0x000fe20000000800 */
[----:B------:R-:W-:-:S03]  /*616d0*/  LOP3.LUT R19, R19, 0xfffffffd, RZ, 0xc0, !PT ;  /* 0xfffffffd13137812 */ /* 0x000fc600078ec0ff */
[----:B------:R1:W-:Y:S01]  /*616e0*/  STL [R1+0x1298], R26 ;  /* 0x0012981a01007387 */ /* 0x0003e20000100800 */
[----:B------:R-:W-:Y:S02]  /*616f0*/  @P0 LOP3.LUT R18, R18, 0x40000000, RZ, 0xfc, !PT ;  /* 0x4000000012120812 */ /* 0x000fe400078efcff */
[----:B------:R-:W-:Y:S02]  /*61700*/  @P3 LOP3.LUT R19, R19, 0x2, RZ, 0xfc, !PT ;  /* 0x0000000213133812 */ /* 0x000fe400078efcff */
[----:B-1----:R-:W-:Y:S01]  /*61710*/  IADD3 R26, R26, UR20, RZ ;  /* 0x000000141a1a7c10 */ /* 0x002fe2000fffe0ff */
[----:B------:R-:W-:Y:S02]  /*61720*/  ULDC.64 UR20, c[0x0][0x228] ;  /* 0x00008a0000147ab9 */ /* 0x000fe40000000a00 */
[----:B------:R-:W-:Y:S01]  /*61730*/  ISETP.GE.AND P0, PT, R46, UR21, PT ;  /* 0x000000152e007c0c */ /* 0x000fe2000bf06270 */
[----:B------:R-:W-:-:S03]  /*61740*/  ULDC UR21, c[0x0][0x228] ;  /* 0x00008a0000157ab9 */ /* 0x000fc60000000800 */
[----:B------:R-:W-:Y:S02]  /*61750*/  ISETP.LT.AND P3, PT, R153, UR20, !P0 ;  /* 0x0000001499007c0c */ /* 0x000fe4000c761270 */
[----:B------:R-:W-:Y:S02]  /*61760*/  LOP3.LUT R19, R19, 0xfffffffe, RZ, 0xc0, !PT ;  /* 0xfffffffe13137812 */ /* 0x000fe400078ec0ff */
[----:B------:R-:W-:Y:S01]  /*61770*/  LOP3.LUT R18, R18, 0xdfffffff, RZ, 0xc0, !PT ;  /* 0xdfffffff12127812 */ /* 0x000fe200078ec0ff */
[----:B------:R1:W-:Y:S01]  /*61780*/  STL [R1+0x129c], R26 ;  /* 0x00129c1a01007387 */ /* 0x0003e20000100800 */
[----:B------:R-:W-:Y:S01]  /*61790*/  @P2 LOP3.LUT R19, R19, 0x1, RZ, 0xfc, !PT ;  /* 0x0000000113132812 */ /* 0x000fe200078efcff */
[----:B------:R-:W-:Y:S01]  /*617a0*/  ULDC UR20, c[0x0][0x228] ;  /* 0x00008a0000147ab9 */ /* 0x000fe20000000800 */
[----:B------:R-:W-:Y:S01]  /*617b0*/  ISETP.LT.AND P2, PT, R154, UR57, !P0 ;  /* 0x000000399a007c0c */ /* 0x000fe2000c741270 */
[----:B------:R-:W-:Y:S01]  /*617c0*/  ULDC UR57, c[0x0][0x228] ;  /* 0x00008a0000397ab9 */ /* 0x000fe20000000800 */
[----:B------:R-:W-:-:S03]  /*617d0*/  ISETP.LT.AND P1, PT, R152, UR16, !P0 ;  /* 0x0000001098007c0c */ /* 0x000fc6000c721270 */
        /* <DEDUP_REMOVED lines=20> */
[----:B------:R-:W-:Y:S01]  /*61920*/  IADD3 R60, R22, 0x5d, RZ ;  /* 0x0000005d163c7810 */ /* 0x000fe20007ffe0ff */
[----:B------:R-:W-:Y:S01]  /*61930*/  ULDC UR14, c[0x0][0x228] ;  /* 0x00008a00000e7ab9 */ /* 0x000fe20000000800 */
[----:B------:R-:W-:-:S03]  /*61940*/  ULDC UR51, c[0x0][0x228] ;  /* 0x00008a0000337ab9 */ /* 0x000fc60000000800 */
        /* <DEDUP_REMOVED lines=17> */
[----:B------:R-:W-:Y:S01]  /*61a60*/  ULDC.64 UR16, c[0x0][0x228] ;  /* 0x00008a0000107ab9 */ /* 0x000fe20000000a00 */
[----:B------:R1:W-:Y:S01]  /*61a70*/  STL [R1+0x12a4], R26 ;  /* 0x0012a41a01007387 */ /* 0x0003e20000100800 */
[----:B------:R-:W-:Y:S01]  /*61a80*/  IADD3 R62, R22, 0x5b, RZ ;  /* 0x0000005b163e7810 */ /* 0x000fe20007ffe0ff */
[----:B------:R-:W-:-:S05]  /*61a90*/  ULDC UR59, c[0x0][0x228] ;  /* 0x00008a00003b7ab9 */ /* 0x000fca0000000800 */
[----:B------:R-:W-:Y:S01]  /*61aa0*/  @P3 LOP3.LUT R18, R18, 0x200000, RZ, 0xfc, !PT ;  /* 0x0020000012123812 */ /* 0x000fe200078efcff */
[----:B------:R-:W-:-:S03]  /*61ab0*/  ULDC UR58, c[0x0][0x228] ;  /* 0x00008a00003a7ab9 */ /* 0x000fc60000000800 */
        /* <DEDUP_REMOVED lines=10> */
[----:B------:R-:W-:Y:S01]  /*61b60*/  ULDC.64 UR16, c[0x0][0x228] ;  /* 0x00008a0000107ab9 */ /* 0x000fe20000000a00 */
        /* <DEDUP_REMOVED lines=34> */
[----:B------:R-:W-:Y:S01]  /*61d90*/  VIADD R67, R22, 0x56 ;  /* 0x0000005616437836 */ /* 0x000fe20000000000 */
[----:B------:R-:W-:Y:S01]  /*61da0*/  LOP3.LUT R18, R18, 0xfffffdff, RZ, 0xc0, !PT ;  /* 0xfffffdff12127812 */ /* 0x000fe200078ec0ff */
[----:B------:R-:W-:Y:S01]  /*61db0*/  VIADD R69, R22, 0x54 ;  /* 0x0000005416457836 */ /* 0x000fe20000000000 */
[----:B------:R-:W-:Y:S01]  /*61dc0*/  ISETP.LT.AND P3, PT, R153, UR15, !P0 ;  /* 0x0000000f99007c0c */ /* 0x000fe2000c761270 */
[----:B------:R-:W-:Y:S01]  /*61dd0*/  ULDC UR15, c[0x0][0x228] ;  /* 0x00008a00000f7ab9 */ /* 0x000fe20000000800 */
[----:B------:R-:W-:Y:S01]  /*61de0*/  ISETP.LT.AND P2, PT, R154, UR12, !P0 ;  /* 0x0000000c9a007c0c */ /* 0x000fe2000c741270 */
[----:B------:R-:W-:Y:S01]  /*61df0*/  ULDC UR12, c[0x0][0x248] ;  /* 0x00009200000c7ab9 */ /* 0x000fe20000000800 */
[----:B------:R-:W-:-:S02]  /*61e00*/  ISETP.LT.AND P1, PT, R152, UR41, !P0 ;  /* 0x0000002998007c0c */ /* 0x000fc4000c721270 */
[----:B------:R-:W-:Y:S01]  /*61e10*/  LOP3.LUT R15, R15, 0x7fffffff, RZ, 0xc0, !PT ;  /* 0x7fffffff0f0f7812 */ /* 0x000fe200078ec0ff */
[----:B------:R-:W-:Y:S01]  /*61e20*/  VIADD R71, R22, 0x52 ;  /* 0x0000005216477836 */ /* 0x000fe20000000000 */
[----:B-1----:R-:W-:Y:S01]  /*61e30*/  IADD3 R26, R26, UR11, RZ ;  /* 0x0000000b1a1a7c10 */ /* 0x002fe2000fffe0ff */
[----:B------:R-:W-:Y:S01]  /*61e40*/  ULDC UR11, c[0x0][0x248] ;  /* 0x00009200000b7ab9 */ /* 0x000fe20000000800 */
[C---:B------:R-:W-:Y:S01]  /*61e50*/  IADD3 R64, R22.reuse, 0x59, RZ ;  /* 0x0000005916407810 */ /* 0x040fe20007ffe0ff */
[C---:B------:R-:W-:Y:S01]  /*61e60*/  VIADD R73, R22.reuse, 0x50 ;  /* 0x0000005016497836 */ /* 0x040fe20000000000 */
[----:B------:R-:W-:Y:S01]  /*61e70*/  IADD3 R66, R22, 0x57, RZ ;  /* 0x0000005716427810 */ /* 0x000fe20007ffe0ff */
[----:B------:R-:W-:Y:S01]  /*61e80*/  ULDC UR39, c[0x0][0x228] ;  /* 0x00008a0000277ab9 */ /* 0x000fe20000000800 */
[----:B------:R-:W-:Y:S01]  /*61e90*/  @P3 LOP3.LUT R18, R18, 0x200, RZ, 0xfc, !PT ;  /* 0x0000020012123812 */ /* 0x000fe200078efcff */
[C---:B------:R-:W-:Y:S01]  /*61ea0*/  VIADD R75, R22.reuse, 0x4e ;  /* 0x0000004e164b7836 */ /* 0x040fe20000000000 */
[----:B------:R-:W-:Y:S01]  /*61eb0*/  IADD3 R68, R22, 0x55, RZ ;  /* 0x0000005516447810 */ /* 0x000fe20007ffe0ff */
[----:B------:R-:W-:Y:S01]  /*61ec0*/  ULDC UR41, c[0x0][0x22c] ;  /* 0x00008b0000297ab9 */ /* 0x000fe20000000800 */
[----:B------:R-:W-:-:S04]  /*61ed0*/  LOP3.LUT R18, R18, 0xfffffeff, RZ, 0xc0, !PT ;  /* 0xfffffeff12127812 */ /* 0x000fc800078ec0ff */
[----:B------:R-:W-:Y:S02]  /*61ee0*/  @P2 LOP3.LUT R18, R18, 0x100, RZ, 0xfc, !PT ;  /* 0x0000010012122812 */ /* 0x000fe400078efcff */
[----:B------:R-:W-:Y:S01]  /*61ef0*/  ISETP.LT.AND P0, PT, R23, UR40, !P0 ;  /* 0x0000002817007c0c */ /* 0x000fe2000c701270 */
[----:B------:R1:W-:Y:S01]  /*61f00*/  STL [R1+0x12a8], R26 ;  /* 0x0012a81a01007387 */ /* 0x0003e20000100800 */
[----:B------:R-:W-:Y:S01]  /*61f10*/  LOP3.LUT R18, R18, 0xffffff7f, RZ, 0xc0, !PT ;  /* 0xffffff7f12127812 */ /* 0x000fe200078ec0ff */
[----:B------:R-:W-:-:S03]  /*61f20*/  ULDC UR40, c[0x0][0x228] ;  /* 0x00008a0000287ab9 */ /* 0x000fc60000000800 */
[----:B------:R-:W-:-:S04]  /*61f30*/  @P1 LOP3.LUT R18, R18, 0x80, RZ, 0xfc, !PT ;  /* 0x0000008012121812 */ /* 0x000fc800078efcff */
[----:B------:R-:W-:Y:S01]  /*61f40*/  LOP3.LUT R18, R18, 0xffffffbf, RZ, 0xc0, !PT ;  /* 0xffffffbf12127812 */ /* 0x000fe200078ec0ff */
[----:B-1----:R-:W-:Y:S01]  /*61f50*/  VIADD R26, R26, UR11 ;  /* 0x0000000b1a1a7c36 */ /* 0x002fe20008000000 */
[----:B------:R-:W-:Y:S02]  /*61f60*/  ULDC UR11, c[0x0][0x228] ;  /* 0x00008a00000b7ab9 */ /* 0x000fe40000000800 */
[----:B------:R-:W-:Y:S02]  /*61f70*/  @P0 LOP3.LUT R18, R18, 0x40, RZ, 0xfc, !PT ;  /* 0x0000004012120812 */ /* 0x000fe400078efcff */
[----:B------:R1:W-:Y:S01]  /*61f80*/  STL [R1+0x12ac], R26 ;  /* 0x0012ac1a01007387 */ /* 0x0003e20000100800 */
[----:B------:R-:W-:Y:S01]  /*61f90*/  ISETP.GE.AND P0, PT, R52, UR61, PT ;  /* 0x0000003d34007c0c */ /* 0x000fe2000bf06270 */
[----:B------:R-:W-:Y:S01]  /*61fa0*/  ULDC UR61, c[0x0][0x228] ;  /* 0x00008a00003d7ab9 */ /* 0x000fe20000000800 */
[----:B-1----:R-:W-:Y:S01]  /*61fb0*/  VIADD R26, R26, UR13 ;  /* 0x0000000d1a1a7c36 */ /* 0x002fe20008000000 */
[----:B------:R-:W-:-:S02]  /*61fc0*/  ULDC UR13, c[0x0][0x228] ;  /* 0x00008a00000d7ab9 */ /* 0x000fc40000000800 */
[----:B------:R-:W-:Y:S02]  /*61fd0*/  ISETP.LT.AND P3, PT, R153, UR13, !P0 ;  /* 0x0000000d99007c0c */ /* 0x000fe4000c761270 */
[----:B------:R-:W-:Y:S02]  /*61fe0*/  ISETP.LT.AND P2, PT, R154, UR31, !P0 ;  /* 0x0000001f9a007c0c */ /* 0x000fe4000c741270 */
[----:B------:R-:W-:Y:S02]  /*61ff0*/  LOP3.LUT R18, R18, 0xffffffdf, RZ, 0xc0, !PT ;  /* 0xffffffdf12127812 */ /* 0x000fe400078ec0ff */
[----:B------:R-:W-:Y:S01]  /*62000*/  ISETP.LT.AND P1, PT, R152, UR60, !P0 ;  /* 0x0000003c98007c0c */ /* 0x000fe2000c721270 */
[----:B------:R1:W-:Y:S01]  /*62010*/  STL [R1+0x12b0], R26 ;  /* 0x0012b01a01007387 */ /* 0x0003e20000100800 */
[----:B------:R-:W-:-:S05]  /*62020*/  ULDC UR31, c[0x0][0x228] ;  /* 0x00008a00001f7ab9 */ /* 0x000fca0000000800 */
[----:B------:R-:W-:Y:S01]  /*62030*/  @P3 LOP3.LUT R18, R18, 0x20, RZ, 0xfc, !PT ;  /* 0x0000002012123812 */ /* 0x000fe200078efcff */
[----:B------:R-:W-:-:S03]  /*62040*/  ULDC UR60, c[0x0][0x228] ;  /* 0x00008a00003c7ab9 */ /* 0x000fc60000000800 */
        /* <DEDUP_REMOVED lines=30> */
[----:B------:R-:W-:Y:S01]  /*62230*/  @P3 LOP3.LUT R18, R18, 0x2, RZ, 0xfc, !PT ;  /* 0x0000000212123812 */ /* 0x000fe200078efcff */
[----:B------:R1:W-:Y:S01]  /*62240*/  STL [R1+0x12bc], R26 ;  /* 0x0012bc1a01007387 */ /* 0x0003e20000100800 */
[----:B------:R-:W-:Y:S01]  /*62250*/  ISETP.LT.AND P3, PT, R153, UR12, !P0 ;  /* 0x0000000c99007c0c */ /* 0x000fe2000c761270 */
[----:B------:R-:W-:Y:S01]  /*62260*/  ULDC UR12, c[0x0][0x248] ;  /* 0x00009200000c7ab9 */ /* 0x000fe20000000800 */
[----:B------:R-:W-:Y:S01]  /*62270*/  LOP3.LUT R18, R18, 0xfffffffe, RZ, 0xc0, !PT ;  /* 0xfffffffe12127812 */ /* 0x000fe200078ec0ff */
[----:B------:R-:W-:Y:S01]  /*62280*/  ULDC UR13, c[0x0][0x228] ;  /* 0x00008a00000d7ab9 */ /* 0x000fe20000000800 */
        /* <DEDUP_REMOVED lines=42> */
[----:B------:R-:W-:Y:S02]  /*62530*/  LOP3.LUT R17, R17, 0xffefffff, RZ, 0xc0, !PT ;  /* 0xffefffff11117812 */ /* 0x000fe400078ec0ff */
[----:B-1----:R-:W-:Y:S01]  /*62540*/  IADD3 R26, R26, UR12, RZ ;  /* 0x0000000c1a1a7c10 */ /* 0x002fe2000fffe0ff */
[----:B------:R-:W-:Y:S01]  /*62550*/  ULDC UR12, c[0x0][0x228] ;  /* 0x00008a00000c7ab9 */ /* 0x000fe20000000800 */
[----:B------:R-:W-:Y:S02]  /*62560*/  @P2 LOP3.LUT R17, R17, 0x100000, RZ, 0xfc, !PT ;  /* 0x0010000011112812 */ /* 0x000fe400078efcff */
[----:B------:R-:W-:Y:S01]  /*62570*/  ISETP.LT.AND P0, PT, R23, UR47, !P0 ;  /* 0x0000002f17007c0c */ /* 0x000fe2000c701270 */
[----:B------:R1:W-:Y:S01]  /*62580*/  STL [R1+0x12c0], R26 ;  /* 0x0012c01a01007387 */ /* 0x0003e20000100800 */
[----:B------:R-:W-:Y:S01]  /*62590*/  LOP3.LUT R17, R17, 0xfff7ffff, RZ, 0xc0, !PT ;  /* 0xfff7ffff11117812 */ /* 0x000fe200078ec0ff */
[C---:B------:R-:W-:Y:S01]  /*625a0*/  VIADD R77, R22.reuse, 0x4c ;  /* 0x0000004c164d7836 */ /* 0x040fe20000000000 */
[----:B------:R-:W-:Y:S01]  /*625b0*/  IADD3 R70, R22, 0x53, RZ ;  /* 0x0000005316467810 */ /* 0x000fe20007ffe0ff */
[----:B------:R-:W-:Y:S01]  /*625c0*/  ULDC UR47, c[0x0][0x228] ;  /* 0x00008a00002f7ab9 */ /* 0x000fe20000000800 */
[----:B------:R-:W-:Y:S01]  /*625d0*/  @P1 LOP3.LUT R17, R17, 0x80000, RZ, 0xfc, !PT ;  /* 0x0008000011111812 */ /* 0x000fe200078efcff */
[----:B-1----:R-:W-:Y:S01]  /*625e0*/  VIADD R26, R26, UR4 ;  /* 0x000000041a1a7c36 */ /* 0x002fe20008000000 */
[----:B------:R-:W-:-:S02]  /*625f0*/  ULDC UR4, c[0x0][0x248] ;  /* 0x0000920000047ab9 */ /* 0x000fc40000000800 */
[----:B------:R-:W-:Y:S02]  /*62600*/  LOP3.LUT R17, R17, 0xfffbffff, RZ, 0xc0, !PT ;  /* 0xfffbffff11117812 */ /* 0x000fe400078ec0ff */
[----:B------:R1:W-:Y:S02]  /*62610*/  STL [R1+0x12c4], R26 ;  /* 0x0012c41a01007387 */ /* 0x0003e40000100800 */
        /* <DEDUP_REMOVED lines=10> */
[----:B------:R-:W-:-:S06]  /*626c0*/  ULDC UR35, c[0x0][0x22c] ;  /* 0x00008b0000237ab9 */ /* 0x000fcc0000000800 */
[----:B------:R-:W-:Y:S01]  /*626d0*/  @P3 LOP3.LUT R17, R17, 0x20000, RZ, 0xfc, !PT ;  /* 0x0002000011113812 */ /* 0x000fe200078efcff */
[----:B------:R-:W-:-:S03]  /*626e0*/  ULDC UR45, c[0x0][0x228] ;  /* 0x00008a00002d7ab9 */ /* 0x000fc60000000800 */
[----:B------:R-:W-:-:S04]  /*626f0*/  LOP3.LUT R17, R17, 0xfffeffff, RZ, 0xc0, !PT ;  /* 0xfffeffff11117812 */ /* 0x000fc800078ec0ff */
[----:B------:R-:W-:Y:S02]  /*62700*/  @P2 LOP3.LUT R17, R17, 0x10000, RZ, 0xfc, !PT ;  /* 0x0001000011112812 */ /* 0x000fe400078efcff */
[----:B------:R-:W-:Y:S01]  /*62710*/  ISETP.LT.AND P0, PT, R23, UR46, !P0 ;  /* 0x0000002e17007c0c */ /* 0x000fe2000c701270 */
[----:B------:R-:W-:Y:S01]  /*62720*/  ULDC UR46, c[0x0][0x228] ;  /* 0x00008a00002e7ab9 */ /* 0x000fe20000000800 */
[----:B------:R-:W-:-:S04]  /*62730*/  LOP3.LUT R17, R17, 0xffff7fff, RZ, 0xc0, !PT ;  /* 0xffff7fff11117812 */ /* 0x000fc800078ec0ff */
[----:B------:R-:W-:Y:S02]  /*62740*/  @P1 LOP3.LUT R17, R17, 0x8000, RZ, 0xfc, !PT ;  /* 0x0000800011111812 */ /* 0x000fe400078efcff */
[----:B-1----:R-:W-:Y:S01]  /*62750*/  IADD3 R26, R26, UR4, RZ ;  /* 0x000000041a1a7c10 */ /* 0x002fe2000fffe0ff */
[----:B------:R-:W-:Y:S01]  /*62760*/  ULDC.64 UR4, c[0x0][0x228] ;  /* 0x00008a0000047ab9 */ /* 0x000fe20000000a00 */
        /* <DEDUP_REMOVED lines=25> */
[----:B------:R-:W-:-:S03]  /*62900*/  ULDC UR22, c[0x0][0x248] ;  /* 0x0000920000167ab9 */ /* 0x000fc60000000800 */
        /* <DEDUP_REMOVED lines=22> */
[----:B------:R-:W-:Y:S02]  /*62a70*/  ISETP.LT.AND P3, PT, R153, UR20, !P0 ;  /* 0x0000001499007c0c */ /* 0x000fe4000c761270 */
[----:B------:R-:W-:Y:S01]  /*62a80*/  ISETP.LT.AND P2, PT, R154, UR21, !P0 ;  /* 0x000000159a007c0c */ /* 0x000fe2000c741270 */
[----:B------:R-:W-:Y:S01]  /*62a90*/  ULDC.64 UR20, c[0x0][0x228] ;  /* 0x00008a0000147ab9 */ /* 0x000fe20000000a00 */
[----:B------:R-:W-:Y:S02]  /*62aa0*/  LOP3.LUT R17, R17, 0xffffffdf, RZ, 0xc0, !PT ;  /* 0xffffffdf11117812 */ /* 0x000fe400078ec0ff */
[----:B------:R-:W-:Y:S01]  /*62ab0*/  ISETP.LT.AND P1, PT, R152, UR49, !P0 ;  /* 0x0000003198007c0c */ /* 0x000fe2000c721270 */
[----:B------:R1:W-:Y:S06]  /*62ac0*/  STL [R1+0x12d4], R26 ;  /* 0x0012d41a01007387 */ /* 0x0003ec0000100800 */
        /* <DEDUP_REMOVED lines=14> */
[----:B------:R-:W-:Y:S01]  /*62bb0*/  ULDC.64 UR20, c[0x0][0x228] ;  /* 0x00008a0000147ab9 */ /* 0x000fe20000000a00 */
[----:B------:R-:W-:Y:S01]  /*62bc0*/  ISETP.LT.AND P2, PT, R154, UR14, !P0 ;  /* 0x0000000e9a007c0c */ /* 0x000fe2000c741270 */
[----:B------:R-:W-:Y:S01]  /*62bd0*/  ULDC UR14, c[0x0][0x248] ;  /* 0x00009200000e7ab9 */ /* 0x000fe20000000800 */
[----:B------:R-:W-:Y:S01]  /*62be0*/  ISETP.LT.AND P0, PT, R23, UR51, !P0 ;  /* 0x0000003317007c0c */ /* 0x000fe2000c701270 */
[----:B------:R-:W-:-:S06]  /*62bf0*/  ULDC UR51, c[0x0][0x228] ;  /* 0x00008a0000337ab9 */ /* 0x000fcc0000000800 */
[----:B------:R-:W-:-:S04]  /*62c00*/  @P1 LOP3.LUT R16, R16, 0x80000000, RZ, 0xfc, !PT ;  /* 0x8000000010101812 */ /* 0x000fc800078efcff */
[----:B------:R-:W-:Y:S02]  /*62c10*/  LOP3.LUT R16, R16, 0xbfffffff, RZ, 0xc0, !PT ;  /* 0xbfffffff10107812 */ /* 0x000fe400078ec0ff */
[----:B------:R-:W-:Y:S02]  /*62c20*/  LOP3.LUT R17, R17, 0xfffffffd, RZ, 0xc0, !PT ;  /* 0xfffffffd11117812 */ /* 0x000fe400078ec0ff */
[----:B------:R-:W-:Y:S02]  /*62c30*/  @P0 LOP3.LUT R16, R16, 0x40000000, RZ, 0xfc, !PT ;  /* 0x4000000010100812 */ /* 0x000fe400078efcff */
[----:B------:R-:W-:Y:S01]  /*62c40*/  ISETP.GE.AND P0, PT, R62, UR21, PT ;  /* 0x000000153e007c0c */ /* 0x000fe2000bf06270 */
[----:B------:R-:W-:Y:S01]  /*62c50*/  ULDC UR21, c[0x0][0x228] ;  /* 0x00008a0000157ab9 */ /* 0x000fe20000000800 */
[----:B------:R-:W-:Y:S02]  /*62c60*/  @P3 LOP3.LUT R17, R17, 0x2, RZ, 0xfc, !PT ;  /* 0x0000000211113812 */ /* 0x000fe400078efcff */
[----:B------:R-:W-:Y:S01]  /*62c70*/  ISETP.LT.AND P3, PT, R153, UR20, !P0 ;  /* 0x0000001499007c0c */ /* 0x000fe2000c761270 */
[----:B------:R-:W-:Y:S01]  /*62c80*/  ULDC UR20, c[0x0][0x228] ;  /* 0x00008a0000147ab9 */ /* 0x000fe20000000800 */
[----:B------:R-:W-:-:S02]  /*62c90*/  LOP3.LUT R17, R17, 0xfffffffe, RZ, 0xc0, !PT ;  /* 0xfffffffe11117812 */ /* 0x000fc400078ec0ff */
[----:B------:R-:W-:Y:S02]  /*62ca0*/  LOP3.LUT R16, R16, 0xdfffffff, RZ, 0xc0, !PT ;  /* 0xdfffffff10107812 */ /* 0x000fe400078ec0ff */
        /* <DEDUP_REMOVED lines=14> */
[----:B------:R-:W-:Y:S02]  /*62d90*/  ISETP.GE.AND P0, PT, R63, UR56, PT ;  /* 0x000000383f007c0c */ /* 0x000fe4000bf06270 */
[----:B------:R-:W-:Y:S01]  /*62da0*/  LOP3.LUT R14, R14, 0x7fffffff, RZ, 0xc0, !PT ;  /* 0x7fffffff0e0e7812 */ /* 0x000fe200078ec0ff */
[C---:B------:R-:W-:Y:S01]  /*62db0*/  VIADD R79, R22.reuse, 0x4a ;  /* 0x0000004a164f7836 */ /* 0x040fe20000000000 */
[----:B------:R-:W-:Y:S01]  /*62dc0*/  ISETP.LT.AND P3, PT, R153, UR55, !P0 ;  /* 0x0000003799007c0c */ /* 0x000fe2000c761270 */
[----:B------:R-:W-:Y:S01]  /*62dd0*/  VIADD R81, R22, 0x48 ;  /* 0x0000004816517836 */ /* 0x000fe20000000000 */
[----:B------:R-:W-:Y:S01]  /*62de0*/  ISETP.LT.AND P2, PT, R154, UR54, !P0 ;  /* 0x000000369a007c0c */ /* 0x000fe2000c741270 */
[----:B------:R-:W-:Y:S01]  /*62df0*/  VIADD R83, R22, 0x46 ;  /* 0x0000004616537836 */ /* 0x000fe20000000000 */
[----:B------:R-:W-:Y:S01]  /*62e00*/  LOP3.LUT R16, R16, 0xfdffffff, RZ, 0xc0, !PT ;  /* 0xfdffffff10107812 */ /* 0x000fe200078ec0ff */
[----:B------:R-:W-:Y:S01]  /*62e10*/  ULDC UR56, c[0x0][0x228] ;  /* 0x00008a0000387ab9 */ /* 0x000fe20000000800 */
[----:B------:R-:W-:Y:S01]  /*62e20*/  ISETP.LT.AND P1, PT, R152, UR11, !P0 ;  /* 0x0000000b98007c0c */ /* 0x000fe2000c721270 */
[----:B------:R-:W-:Y:S01]  /*62e30*/  ULDC UR11, c[0x0][0x248] ;  /* 0x00009200000b7ab9 */ /* 0x000fe20000000800 */
[----:B-1----:R-:W-:Y:S01]  /*62e40*/  IADD3 R26, R26, UR7, RZ ;  /* 0x000000071a1a7c10 */ /* 0x002fe2000fffe0ff */
[----:B------:R-:W-:Y:S01]  /*62e50*/  ULDC UR7, c[0x0][0x228] ;  /* 0x00008a0000077ab9 */ /* 0x000fe20000000800 */
[C---:B------:R-:W-:Y:S01]  /*62e60*/  IADD3 R76, R22.reuse, 0x4d, RZ ;  /* 0x0000004d164c7810 */ /* 0x040fe20007ffe0ff */
[----:B------:R-:W-:Y:S01]  /*62e70*/  ULDC UR55, c[0x0][0x22c] ;  /* 0x00008b0000377ab9 */ /* 0x000fe20000000800 */
[----:B------:R-:W-:Y:S01]  /*62e80*/  IADD3 R78, R22, 0x4b, RZ ;  /* 0x0000004b164e7810 */ /* 0x000fe20007ffe0ff */
[----:B------:R-:W-:Y:S01]  /*62e90*/  ULDC UR54, c[0x0][0x228] ;  /* 0x00008a0000367ab9 */ /* 0x000fe20000000800 */
[----:B------:R-:W-:-:S04]  /*62ea0*/  @P3 LOP3.LUT R16, R16, 0x2000000, RZ, 0xfc, !PT ;  /* 0x0200000010103812 */ /* 0x000fc800078efcff */
[----:B------:R-:W-:-:S04]  /*62eb0*/  LOP3.LUT R16, R16, 0xfeffffff, RZ, 0xc0, !PT ;  /* 0xfeffffff10107812 */ /* 0x000fc800078ec0ff */
[----:B------:R-:W-:Y:S02]  /*62ec0*/  @P2 LOP3.LUT R16, R16, 0x1000000, RZ, 0xfc, !PT ;  /* 0x0100000010102812 */ /* 0x000fe400078efcff */
[----:B------:R-:W-:Y:S01]  /*62ed0*/  ISETP.LT.AND P0, PT, R23, UR16, !P0 ;  /* 0x0000001017007c0c */ /* 0x000fe2000c701270 */
[----:B------:R1:W-:Y:S01]  /*62ee0*/  STL [R1+0x12d8], R26 ;  /* 0x0012d81a01007387 */ /* 0x0003e20000100800 */
[----:B------:R-:W-:Y:S01]  /*62ef0*/  LOP3.LUT R16, R16, 0xff7fffff, RZ, 0xc0, !PT ;  /* 0xff7fffff10107812 */ /* 0x000fe200078ec0ff */
[----:B------:R-:W-:-:S03]  /*62f00*/  ULDC UR16, c[0x0][0x228] ;  /* 0x00008a0000107ab9 */ /* 0x000fc60000000800 */
        /* <DEDUP_REMOVED lines=9> */
[----:B------:R-:W-:Y:S01]  /*62fa0*/  ISETP.LT.AND P2, PT, R154, UR17, !P0 ;  /* 0x000000119a007c0c */ /* 0x000fe2000c741270 */
[----:B------:R-:W-:Y:S01]  /*62fb0*/  ULDC UR53, c[0x0][0x228] ;  /* 0x00008a0000357ab9 */ /* 0x000fe20000000800 */
[----:B------:R-:W-:Y:S01]  /*62fc0*/  ISETP.LT.AND P1, PT, R152, UR15, !P0 ;  /* 0x0000000f98007c0c */ /* 0x000fe2000c721270 */
[----:B------:R1:W-:Y:S08]  /*62fd0*/  STL [R1+0x12dc], R26 ;  /* 0x0012dc1a01007387 */ /* 0x0003f00000100800 */
[----:B------:R-:W-:Y:S01]  /*62fe0*/  @P3 LOP3.LUT R16, R16, 0x200000, RZ, 0xfc, !PT ;  /* 0x0020000010103812 */ /* 0x000fe200078efcff */
[----:B------:R-:W-:-:S03]  /*62ff0*/  ULDC UR17, c[0x0][0x228] ;  /* 0x00008a0000117ab9 */ /* 0x000fc60000000800 */
[----:B------:R-:W-:Y:S01]  /*63000*/  LOP3.LUT R16, R16, 0xffefffff, RZ, 0xc0, !PT ;  /* 0xffefffff10107812 */ /* 0x000fe200078ec0ff */
[----:B-1----:R-:W-:Y:S01]  /*63010*/  VIADD R26, R26, UR14 ;  /* 0x0000000e1a1a7c36 */ /* 0x002fe20008000000 */
[----:B------:R-:W-:Y:S01]  /*63020*/  ISETP.LT.AND P0, PT, R23, UR18, !P0 ;  /* 0x0000001217007c0c */ /* 0x000fe2000c701270 */
[----:B------:R-:W-:Y:S01]  /*63030*/  ULDC UR14, c[0x0][0x248] ;  /* 0x00009200000e7ab9 */ /* 0x000fe20000000800 */
[----:B------:R-:W-:Y:S01]  /*63040*/  @P2 LOP3.LUT R16, R16, 0x100000, RZ, 0xfc, !PT ;  /* 0x0010000010102812 */ /* 0x000fe200078efcff */
[----:B------:R-:W-:-:S03]  /*63050*/  ULDC UR18, c[0x0][0x228] ;  /* 0x00008a0000127ab9 */ /* 0x000fc60000000800 */
[----:B------:R-:W-:Y:S01]  /*63060*/  LOP3.LUT R16, R16, 0xfff7ffff, RZ, 0xc0, !PT ;  /* 0xfff7ffff10107812 */ /* 0x000fe200078ec0ff */
[----:B------:R1:W-:Y:S03]  /*63070*/  STL [R1+0x12e0], R26 ;  /* 0x0012e01a01007387 */ /* 0x0003e60000100800 */
[----:B------:R-:W-:Y:S02]  /*63080*/  @P1 LOP3.LUT R16, R16, 0x80000, RZ, 0xfc, !PT ;  /* 0x0008000010101812 */ /* 0x000fe400078efcff */
[----:B-1----:R-:W-:Y:S01]  /*63090*/  IADD3 R26, R26, UR11, RZ ;  /* 0x0000000b1a1a7c10 */ /* 0x002fe2000fffe0ff */
[----:B------:R-:W-:Y:S01]  /*630a0*/  ULDC UR11, c[0x0][0x228] ;  /* 0x00008a00000b7ab9 */ /* 0x000fe20000000800 */
[----:B------:R-:W-:-:S03]  /*630b0*/  LOP3.LUT R16, R16, 0xfffbffff, RZ, 0xc0, !PT ;  /* 0xfffbffff10107812 */ /* 0x000fc600078ec0ff */
[----:B------:R1:W-:Y:S01]  /*630c0*/  STL [R1+0x12e4], R26 ;  /* 0x0012e41a01007387 */ /* 0x0003e20000100800 */
        /* <DEDUP_REMOVED lines=16> */
[----:B-1----:R-:W-:Y:S01]  /*631d0*/  VIADD R26, R26, UR14 ;  /* 0x0000000e1a1a7c36 */ /* 0x002fe20008000000 */
[----:B------:R-:W-:Y:S01]  /*631e0*/  LOP3.LUT R16, R16, 0xffff7fff, RZ, 0xc0, !PT ;  /* 0xffff7fff10107812 */ /* 0x000fe200078ec0ff */
[----:B------:R-:W-:Y:S01]  /*631f0*/  ULDC.64 UR14, c[0x0][0x228] ;  /* 0x00008a00000e7ab9 */ /* 0x000fe20000000a00 */
[----:B------:R-:W-:Y:S02]  /*63200*/  ULDC UR24, c[0x0][0x228] ;  /* 0x00008a0000187ab9 */ /* 0x000fe40000000800 */
        /* <DEDUP_REMOVED lines=47> */
[----:B------:R-:W-:-:S07]  /*63500*/  ISETP.LT.AND P1, PT, R152, UR13, !P0 ;  /* 0x0000000d98007c0c */ /* 0x000fce000c721270 */
        /* <DEDUP_REMOVED lines=8> */
[----:B------:R-:W-:-:S03]  /*63590*/  ULDC UR12, c[0x0][0x248] ;  /* 0x00009200000c7ab9 */ /* 0x000fc60000000800 */
[----:B------:R-:W-:Y:S01]  /*635a0*/  @P1 LOP3.LUT R16, R16, 0x8, RZ, 0xfc, !PT ;  /* 0x0000000810101812 */ /* 0x000fe200078efcff */
[----:B-1----:R-:W-:-:S03]  /*635b0*/  VIADD R26, R26, UR51 ;  /* 0x000000331a1a7c36 */ /* 0x002fc60008000000 */
[----:B------:R-:W-:Y:S01]  /*635c0*/  LOP3.LUT R16, R16, 0xfffffffb, RZ, 0xc0, !PT ;  /* 0xfffffffb10107812 */ /* 0x000fe200078ec0ff */
[----:B------:R-:W-:Y:S01]  /*635d0*/  ULDC UR51, c[0x0][0x228] ;  /* 0x00008a0000337ab9 */ /* 0x000fe20000000800 */
[----:B------:R1:W-:Y:S02]  /*635e0*/  STL [R1+0x12f4], R26 ;  /* 0x0012f41a01007387 */ /* 0x0003e40000100800 */
        /* <DEDUP_REMOVED lines=14> */
[----:B------:R-:W-:Y:S02]  /*636d0*/  @P1 LOP3.LUT R15, R15, 0x80000000, RZ, 0xfc, !PT ;  /* 0x800000000f0f1812 */ /* 0x000fe400078efcff */
[----:B-1----:R-:W-:Y:S01]  /*636e0*/  IADD3 R26, R26, UR12, RZ ;  /* 0x0000000c1a1a7c10 */ /* 0x002fe2000fffe0ff */
[----:B------:R-:W-:Y:S01]  /*636f0*/  ULDC.64 UR12, c[0x0][0x228] ;  /* 0x00008a00000c7ab9 */ /* 0x000fe20000000a00 */
        /* <DEDUP_REMOVED lines=8> */
[----:B------:R-:W-:Y:S01]  /*63780*/  VIADD R85, R22, 0x44 ;  /* 0x0000004416557836 */ /* 0x000fe20000000000 */
[----:B------:R-:W-:Y:S01]  /*63790*/  LOP3.LUT R15, R15, 0xdfffffff, RZ, 0xc0, !PT ;  /* 0xdfffffff0f0f7812 */ /* 0x000fe200078ec0ff */
[----:B------:R-:W-:Y:S01]  /*637a0*/  ULDC UR13, c[0x0][0x228] ;  /* 0x00008a00000d7ab9 */ /* 0x000fe20000000800 */
[----:B------:R-:W-:-:S02]  /*637b0*/  @P2 LOP3.LUT R16, R16, 0x1, RZ, 0xfc, !PT ;  /* 0x0000000110102812 */ /* 0x000fc400078efcff */
        /* <DEDUP_REMOVED lines=21> */
[----:B------:R-:W-:Y:S02]  /*63910*/  ISETP.LT.AND P3, PT, R153, UR34, !P0 ;  /* 0x0000002299007c0c */ /* 0x000fe4000c761270 */
[----:B------:R-:W-:Y:S01]  /*63920*/  LOP3.LUT R13, R13, 0x7fffffff, RZ, 0xc0, !PT ;  /* 0x7fffffff0d0d7812 */ /* 0x000fe200078ec0ff */
[----:B------:R-:W-:Y:S01]  /*63930*/  VIADD R87, R22, 0x42 ;  /* 0x0000004216577836 */ /* 0x000fe20000000000 */
[----:B------:R-:W-:Y:S01]  /*63940*/  ISETP.LT.AND P2, PT, R154, UR33, !P0 ;  /* 0x000000219a007c0c */ /* 0x000fe2000c741270 */
[----:B------:R-:W-:Y:S01]  /*63950*/  ULDC UR35, c[0x0][0x228] ;  /* 0x00008a0000237ab9 */ /* 0x000fe20000000800 */
[----:B------:R-:W-:Y:S01]  /*63960*/  ISETP.LT.AND P1, PT, R152, UR26, !P0 ;  /* 0x0000001a98007c0c */ /* 0x000fe2000c721270 */
[----:B------:R1:W-:Y:S01]  /*63970*/  STL [R1+0x130c], R26 ;  /* 0x00130c1a01007387 */ /* 0x0003e20000100800 */
[C---:B------:R-:W-:Y:S01]  /*63980*/  IADD3 R82, R22.reuse, 0x47, RZ ;  /* 0x0000004716527810 */ /* 0x040fe20007ffe0ff */
        /* <DEDUP_REMOVED lines=26> */
[----:B------:R-:W-:Y:S01]  /*63b30*/  VIADD R89, R22, 0x40 ;  /* 0x0000004016597836 */ /* 0x000fe20000000000 */
[----:B------:R-:W-:Y:S01]  /*63b40*/  LOP3.LUT R15, R15, 0xfff7ffff, RZ, 0xc0, !PT ;  /* 0xfff7ffff0f0f7812 */ /* 0x000fe200078ec0ff */
[----:B------:R-:W-:-:S03]  /*63b50*/  ULDC UR37, c[0x0][0x228] ;  /* 0x00008a0000257ab9 */ /* 0x000fc60000000800 */
[----:B------:R-:W-:Y:S02]  /*63b60*/  @P1 LOP3.LUT R15, R15, 0x80000, RZ, 0xfc, !PT ;  /* 0x000800000f0f1812 */ /* 0x000fe400078efcff */
[----:B-1----:R-:W-:Y:S01]  /*63b70*/  IADD3 R26, R26, UR4, RZ ;  /* 0x000000041a1a7c10 */ /* 0x002fe2000fffe0ff */
[----:B------:R-:W-:Y:S01]  /*63b80*/  ULDC.64 UR4, c[0x0][0x228] ;  /* 0x00008a0000047ab9 */ /* 0x000fe20000000a00 */
[----:B------:R-:W-:-:S04]  /*63b90*/  LOP3.LUT R15, R15, 0xfffbffff, RZ, 0xc0, !PT ;  /* 0xfffbffff0f0f7812 */ /* 0x000fc800078ec0ff */
[----:B------:R-:W-:Y:S02]  /*63ba0*/  @P0 LOP3.LUT R15, R15, 0x40000, RZ, 0xfc, !PT ;  /* 0x000400000f0f0812 */ /* 0x000fe400078efcff */
[----:B------:R-:W-:-:S04]  /*63bb0*/  ISETP.GE.AND P0, PT, R73, UR5, PT ;  /* 0x0000000549007c0c */ /* 0x000fc8000bf06270 */
[----:B------:R-:W-:Y:S01]  /*63bc0*/  ISETP.LT.AND P3, PT, R153, UR4, !P0 ;  /* 0x0000000499007c0c */ /* 0x000fe2000c761270 */
[----:B------:R-:W-:Y:S01]  /*63bd0*/  ULDC UR4, c[0x0][0x248] ;  /* 0x0000920000047ab9 */ /* 0x000fe20000000800 */
[----:B------:R-:W-:Y:S01]  /*63be0*/  ISETP.LT.AND P2, PT, R154, UR36, !P0 ;  /* 0x000000249a007c0c */ /* 0x000fe2000c741270 */
[----:B------:R1:W-:Y:S01]  /*63bf0*/  STL [R1+0x131c], R26 ;  /* 0x00131c1a01007387 */ /* 0x0003e20000100800 */
        /* <DEDUP_REMOVED lines=42> */
[----:B------:R-:W-:Y:S01]  /*63ea0*/  VIADD R91, R22, 0x3e ;  /* 0x0000003e165b7836 */ /* 0x000fe20000000000 */
        /* <DEDUP_REMOVED lines=34> */
[----:B------:R-:W-:Y:S01]  /*640d0*/  VIADD R93, R22, 0x3c ;  /* 0x0000003c165d7836 */ /* 0x000fe20000000000 */
        /* <DEDUP_REMOVED lines=8> */
[----:B------:R-:W-:Y:S01]  /*64160*/  LOP3.LUT R15, R15, 0xfffffffd, RZ, 0xc0, !PT ;  /* 0xfffffffd0f0f7812 */ /* 0x000fe200078ec0ff */
[----:B------:R-:W-:Y:S01]  /*64170*/  ULDC UR49, c[0x0][0x228] ;  /* 0x00008a0000317ab9 */ /* 0x000fe20000000800 */
[----:B------:R-:W-:Y:S01]  /*64180*/  IADD3 R92, R22, 0x3d, RZ ;  /* 0x0000003d165c7810 */ /* 0x000fe20007ffe0ff */
[----:B------:R-:W-:Y:S01]  /*64190*/  ULDC UR47, c[0x0][0x228] ;  /* 0x00008a00002f7ab9 */ /* 0x000fe20000000800 */
[----:B------:R-:W-:Y:S01]  /*641a0*/  @P1 LOP3.LUT R14, R14, 0x80000000, RZ, 0xfc, !PT ;  /* 0x800000000e0e1812 */ /* 0x000fe200078efcff */
[----:B-1----:R-:W-:-:S03]  /*641b0*/  VIADD R26, R26, UR16 ;  /* 0x000000101a1a7c36 */ /* 0x002fc60008000000 */
[----:B------:R-:W-:Y:S01]  /*641c0*/  LOP3.LUT R14, R14, 0xbfffffff, RZ, 0xc0, !PT ;  /* 0xbfffffff0e0e7812 */ /* 0x000fe200078ec0ff */
[----:B------:R-:W-:Y:S01]  /*641d0*/  ULDC UR16, c[0x0][0x228] ;  /* 0x00008a0000107ab9 */ /* 0x000fe20000000800 */
[----:B------:R1:W-:Y:S02]  /*641e0*/  STL [R1+0x134c], R26 ;  /* 0x00134c1a01007387 */ /* 0x0003e40000100800 */
[----:B------:R-:W-:Y:S02]  /*641f0*/  @P0 LOP3.LUT R14, R14, 0x40000000, RZ, 0xfc, !PT ;  /* 0x400000000e0e0812 */ /* 0x000fe400078efcff */
[----:B------:R-:W-:Y:S01]  /*64200*/  @P3 LOP3.LUT R15, R15, 0x2, RZ, 0xfc, !PT ;  /* 0x000000020f0f3812 */ /* 0x000fe200078efcff */
[----:B-1----:R-:W-:Y:S01]  /*64210*/  VIADD R26, R26, UR20 ;  /* 0x000000141a1a7c36 */ /* 0x002fe20008000000 */
        /* <DEDUP_REMOVED lines=11> */
[----:B------:R-:W-:Y:S01]  /*642d0*/  ISETP.LT.AND P1, PT, R152, UR50, !P0 ;  /* 0x0000003298007c0c */ /* 0x000fe2000c721270 */
[----:B------:R-:W-:-:S02]  /*642e0*/  ULDC UR50, c[0x0][0x228] ;  /* 0x00008a0000327ab9 */ /* 0x000fc40000000800 */
        /* <DEDUP_REMOVED lines=45> */
[----:B-1----:R-:W-:Y:S01]  /*645c0*/  VIADD R26, R26, UR14 ;  /* 0x0000000e1a1a7c36 */ /* 0x002fe20008000000 */
[----:B------:R-:W-:Y:S02]  /*645d0*/  ULDC UR14, c[0x0][0x248] ;  /* 0x00009200000e7ab9 */ /* 0x000fe40000000800 */
[----:B------:R-:W-:Y:S02]  /*645e0*/  LOP3.LUT R14, R14, 0xfffbffff, RZ, 0xc0, !PT ;  /* 0xfffbffff0e0e7812 */ /* 0x000fe400078ec0ff */
[----:B------:R1:W-:Y:S02]  /*645f0*/  STL [R1+0x136c], R26 ;  /* 0x00136c1a01007387 */ /* 0x0003e40000100800 */
[----:B------:R-:W-:Y:S01]  /*64600*/  @P0 LOP3.LUT R14, R14, 0x40000, RZ, 0xfc, !PT ;  /* 0x000400000e0e0812 */ /* 0x000fe200078efcff */
[----:B-1----:R-:W-:Y:S01]  /*64610*/  VIADD R26, R26, UR14 ;  /* 0x0000000e1a1a7c36 */ /* 0x002fe20008000000 */
[----:B------:R-:W-:-:S02]  /*64620*/  ULDC.64 UR14, c[0x0][0x228] ;  /* 0x00008a00000e7ab9 */ /* 0x000fc40000000a00 */
        /* <DEDUP_REMOVED lines=25> */
[----:B------:R-:W-:Y:S02]  /*647c0*/  LOP3.LUT R14, R14, 0xffffdfff, RZ, 0xc0, !PT ;  /* 0xffffdfff0e0e7812 */ /* 0x000fe400078ec0ff */
[----:B------:R-:W-:Y:S01]  /*647d0*/  LOP3.LUT R12, R12, 0x7fffffff, RZ, 0xc0, !PT ;  /* 0x7fffffff0c0c7812 */ /* 0x000fe200078ec0ff */
[----:B------:R-:W-:Y:S01]  /*647e0*/  VIADD R95, R22, 0x3a ;  /* 0x0000003a165f7836 */ /* 0x000fe20000000000 */
[----:B------:R-:W-:Y:S01]  /*647f0*/  ISETP.LT.AND P1, PT, R152, UR52, !P0 ;  /* 0x0000003498007c0c */ /* 0x000fe2000c721270 */
[----:B------:R-:W-:Y:S01]  /*64800*/  ULDC UR52, c[0x0][0x228] ;  /* 0x00008a0000347ab9 */ /* 0x000fe20000000800 */
[----:B------:R-:W-:Y:S01]  /*64810*/  IADD3 R94, R22, 0x3b, RZ ;  /* 0x0000003b165e7810 */ /* 0x000fe20007ffe0ff */
[----:B------:R-:W-:-:S02]  /*64820*/  ULDC UR51, c[0x0][0x228] ;  /* 0x00008a0000337ab9 */ /* 0x000fc40000000800 */
        /* <DEDUP_REMOVED lines=19> */
[----:B------:R-:W-:Y:S01]  /*64960*/  VIADD R99, R22, 0x36 ;  /* 0x0000003616637836 */ /* 0x000fe20000000000 */
        /* <DEDUP_REMOVED lines=25> */
[----:B------:R-:W-:-:S08]  /*64b00*/  ULDC UR55, c[0x0][0x228] ;  /* 0x00008a0000377ab9 */ /* 0x000fd00000000800 */
[----:B------:R-:W-:Y:S02]  /*64b10*/  @P3 LOP3.LUT R14, R14, 0x20, RZ, 0xfc, !PT ;  /* 0x000000200e0e3812 */ /* 0x000fe400078efcff */
[----:B------:R-:W-:Y:S01]  /*64b20*/  LOP3.LUT R11, R11, 0x7fffffff, RZ, 0xc0, !PT ;  /* 0x7fffffff0b0b7812 */ /* 0x000fe200078ec0ff */
[----:B------:R-:W-:Y:S01]  /*64b30*/  VIADD R103, R22, 0x32 ;  /* 0x0000003216677836 */ /* 0x000fe20000000000 */
[----:B------:R-:W-:Y:S01]  /*64b40*/  LOP3.LUT R14, R14, 0xffffffef, RZ, 0xc0, !PT ;  /* 0xffffffef0e0e7812 */ /* 0x000fe200078ec0ff */
[----:B------:R-:W-:-:S03]  /*64b50*/  ULDC UR26, c[0x0][0x22c] ;  /* 0x00008b00001a7ab9 */ /* 0x000fc60000000800 */
        /* <DEDUP_REMOVED lines=14> */
[----:B------:R-:W-:Y:S02]  /*64c40*/  ISETP.LT.AND P1, PT, R152, UR13, !P0 ;  /* 0x0000000d98007c0c */ /* 0x000fe4000c721270 */
[----:B------:R-:W-:Y:S01]  /*64c50*/  ISETP.LT.AND P3, PT, R153, UR14, !P0 ;  /* 0x0000000e99007c0c */ /* 0x000fe2000c761270 */
[----:B------:R-:W-:Y:S01]  /*64c60*/  ULDC UR14, c[0x0][0x228] ;  /* 0x00008a00000e7ab9 */ /* 0x000fe20000000800 */
[----:B------:R-:W-:Y:S01]  /*64c70*/  ISETP.LT.AND P2, PT, R154, UR12, !P0 ;  /* 0x0000000c9a007c0c */ /* 0x000fe2000c741270 */
[----:B------:R-:W-:Y:S01]  /*64c80*/  ULDC UR12, c[0x0][0x248] ;  /* 0x00009200000c7ab9 */ /* 0x000fe20000000800 */
[----:B------:R-:W-:Y:S01]  /*64c90*/  ISETP.LT.AND P0, PT, R23, UR25, !P0 ;  /* 0x0000001917007c0c */ /* 0x000fe2000c701270 */
[----:B-1----:R-:W-:Y:S01]  /*64ca0*/  VIADD R26, R26, UR12 ;  /* 0x0000000c1a1a7c36 */ /* 0x002fe20008000000 */
[----:B------:R-:W-:Y:S01]  /*64cb0*/  ULDC.64 UR12, c[0x0][0x228] ;  /* 0x00008a00000c7ab9 */ /* 0x000fe20000000a00 */
[----:B------:R-:W-:Y:S01]  /*64cc0*/  IADD3 R100, R22, 0x35, RZ ;  /* 0x0000003516647810 */ /* 0x000fe20007ffe0ff */
[----:B------:R-:W-:-:S03]  /*64cd0*/  ULDC UR25, c[0x0][0x228] ;  /* 0x00008a0000197ab9 */ /* 0x000fc60000000800 */
[----:B------:R-:W-:-:S04]  /*64ce0*/  @P1 LOP3.LUT R13, R13, 0x80000000, RZ, 0xfc, !PT ;  /* 0x800000000d0d1812 */ /* 0x000fc800078efcff */
        /* <DEDUP_REMOVED lines=40> */
[----:B------:R-:W-:Y:S02]  /*64f70*/  ISETP.LT.AND P0, PT, R23, UR5, !P0 ;  /* 0x0000000517007c0c */ /* 0x000fe4000c701270 */
        /* <DEDUP_REMOVED lines=89> */
[----:B------:R-:W-:Y:S01]  /*65510*/  ULDC UR45, c[0x0][0x228] ;  /* 0x00008a00002d7ab9 */ /* 0x000fe20000000800 */
[----:B------:R-:W-:Y:S02]  /*65520*/  ISETP.LT.AND P3, PT, R153, UR21, !P0 ;  /* 0x0000001599007c0c */ /* 0x000fe4000c761270 */
[----:B------:R-:W-:Y:S01]  /*65530*/  ISETP.LT.AND P2, PT, R154, UR20, !P0 ;  /* 0x000000149a007c0c */ /* 0x000fe2000c741270 */
[----:B------:R-:W-:Y:S01]  /*65540*/  ULDC UR20, c[0x0][0x248] ;  /* 0x0000920000147ab9 */ /* 0x000fe20000000800 */
[----:B------:R-:W-:Y:S01]  /*65550*/  ISETP.LT.AND P1, PT, R152, UR50, !P0 ;  /* 0x0000003298007c0c */ /* 0x000fe2000c721270 */
[----:B------:R-:W-:-:S08]  /*65560*/  ULDC UR50, c[0x0][0x228] ;  /* 0x00008a0000327ab9 */ /* 0x000fd00000000800 */
        /* <DEDUP_REMOVED lines=41> */
[----:B------:R1:W-:Y:S01]  /*65800*/  STL [R1+0x13b8], R26 ;  /* 0x0013b81a01007387 */ /* 0x0003e20000100800 */
[----:B------:R-:W-:Y:S01]  /*65810*/  ISETP.LT.AND P1, PT, R152, UR29, !P0 ;  /* 0x0000001d98007c0c */ /* 0x000fe2000c721270 */
[----:B------:R-:W-:Y:S02]  /*65820*/  ULDC UR29, c[0x0][0x228] ;  /* 0x00008a00001d7ab9 */ /* 0x000fe40000000800 */
[----:B------:R-:W-:Y:S01]  /*65830*/  @P3 LOP3.LUT R12, R12, 0x20000000, RZ, 0xfc, !PT ;  /* 0x200000000c0c3812 */ /* 0x000fe200078efcff */
[----:B------:R-:W-:-:S03]  /*65840*/  ULDC UR46, c[0x0][0x228] ;  /* 0x00008a00002e7ab9 */ /* 0x000fc60000000800 */
        /* <DEDUP_REMOVED lines=28> */
[----:B------:R-:W-:Y:S02]  /*65a10*/  IADD3 R108, R22, 0x2d, RZ ;  /* 0x0000002d166c7810 */ /* 0x000fe40007ffe0ff */
[----:B------:R-:W-:Y:S01]  /*65a20*/  LOP3.LUT R10, R10, 0x7fffffff, RZ, 0xc0, !PT ;  /* 0x7fffffff0a0a7812 */ /* 0x000fe200078ec0ff */
[----:B------:R-:W-:Y:S01]  /*65a30*/  VIADD R157, R22, 0x2a ;  /* 0x0000002a169d7836 */ /* 0x000fe20000000000 */
[----:B------:R-:W-:Y:S01]  /*65a40*/  @P1 LOP3.LUT R12, R12, 0x800000, RZ, 0xfc, !PT ;  /* 0x008000000c0c1812 */ /* 0x000fe200078efcff */
[----:B------:R-:W-:-:S03]  /*65a50*/  ULDC UR51, c[0x0][0x228] ;  /* 0x00008a0000337ab9 */ /* 0x000fc60000000800 */
        /* <DEDUP_REMOVED lines=77> */
[----:B------:R-:W-:Y:S01]  /*65f30*/  VIADD R161, R22, 0x26 ;  /* 0x0000002616a17836 */ /* 0x000fe20000000000 */
        /* <DEDUP_REMOVED lines=42> */
[C---:B------:R-:W-:Y:S01]  /*661e0*/  VIADD R163, R22.reuse, 0x24 ;  /* 0x0000002416a37836 */ /* 0x040fe20000000000 */
[----:B------:R-:W-:-:S03]  /*661f0*/  IADD3 R162, R22, 0x25, RZ ;  /* 0x0000002516a27810 */ /* 0x000fc60007ffe0ff */
[----:B------:R-:W-:Y:S01]  /*66200*/  @P1 LOP3.LUT R11, R11, 0x80000000, RZ, 0xfc, !PT ;  /* 0x800000000b0b1812 */ /* 0x000fe200078efcff */
[----:B-1----:R-:W-:Y:S01]  /*66210*/  VIADD R26, R26, UR12 ;  /* 0x0000000c1a1a7c36 */ /* 0x002fe20008000000 */
[----:B------:R-:W-:Y:S01]  /*66220*/  ULDC.64 UR12, c[0x0][0x228] ;  /* 0x00008a00000c7ab9 */ /* 0x000fe20000000a00 */
[----:B------:R-:W-:Y:S01]  /*66230*/  LOP3.LUT R0, R0, 0x7fffffff, RZ, 0xc0, !PT ;  /* 0x7fffffff00007812 */ /* 0x000fe200078ec0ff */
[----:B------:R-:W-:Y:S01]  /*66240*/  VIADD R165, R22, 0x22 ;  /* 0x0000002216a57836 */ /* 0x000fe20000000000 */
[----:B------:R-:W-:Y:S01]  /*66250*/  LOP3.LUT R11, R11, 0xbfffffff, RZ, 0xc0, !PT ;  /* 0xbfffffff0b0b7812 */ /* 0x000fe200078ec0ff */
[----:B------:R-:W-:-:S03]  /*66260*/  ULDC UR14, c[0x0][0x228] ;  /* 0x00008a00000e7ab9 */ /* 0x000fc60000000800 */
        /* <DEDUP_REMOVED lines=93> */
[----:B------:R-:W-:Y:S02]  /*66840*/  ISETP.LT.AND P2, PT, R154, UR23, !P0 ;  /* 0x000000179a007c0c */ /* 0x000fe4000c741270 */
[----:B------:R-:W-:Y:S01]  /*66850*/  ISETP.LT.AND P1, PT, R152, UR33, !P0 ;  /* 0x0000002198007c0c */ /* 0x000fe2000c721270 */
[----:B------:R-:W-:-:S08]  /*66860*/  VIADD R169, R22, 0x1e ;  /* 0x0000001e16a97836 */ /* 0x000fd00000000000 */
        /* <DEDUP_REMOVED lines=8> */
[----:B------:R-:W-:-:S04]  /*668f0*/  @P2 LOP3.LUT R11, R11, 0x1000, RZ, 0xfc, !PT ;  /* 0x000010000b0b2812 */ /* 0x000fc800078efcff */
[----:B------:R-:W-:-:S04]  /*66900*/  LOP3.LUT R11, R11, 0xfffff7ff, RZ, 0xc0, !PT ;  /* 0xfffff7ff0b0b7812 */ /* 0x000fc800078ec0ff */
        /* <DEDUP_REMOVED lines=34> */
[----:B------:R-:W-:-:S08]  /*66b30*/  VIADD R172, R22, 0x82 ;  /* 0x0000008216ac7836 */ /* 0x000fd00000000000 */
[----:B------:R-:W-:Y:S01]  /*66b40*/  @P3 LOP3.LUT R11, R11, 0x20, RZ, 0xfc, !PT ;  /* 0x000000200b0b3812 */ /* 0x000fe200078efcff */
[----:B------:R-:W-:Y:S01]  /*66b50*/  VIADD R171, R22, 0x1c ;  /* 0x0000001c16ab7836 */ /* 0x000fe20000000000 */
[----:B-1----:R-:W-:Y:S01]  /*66b60*/  IADD3 R26, R26, UR22, RZ ;  /* 0x000000161a1a7c10 */ /* 0x002fe2000fffe0ff */
[----:B------:R-:W-:Y:S01]  /*66b70*/  ULDC.64 UR22, c[0x0][0x228] ;  /* 0x00008a0000167ab9 */ /* 0x000fe20000000a00 */
        /* <DEDUP_REMOVED lines=15> */
[----:B------:R-:W-:Y:S01]  /*66c70*/  ISETP.LT.AND P2, PT, R154, UR44, !P0 ;  /* 0x0000002c9a007c0c */ /* 0x000fe2000c741270 */
[----:B-1----:R-:W-:Y:S01]  /*66c80*/  VIADD R26, R26, UR22 ;  /* 0x000000161a1a7c36 */ /* 0x002fe20008000000 */
[----:B------:R-:W-:Y:S01]  /*66c90*/  ISETP.LT.AND P0, PT, R23, UR46, !P0 ;  /* 0x0000002e17007c0c */ /* 0x000fe2000c701270 */
[----:B------:R-:W-:Y:S01]  /*66ca0*/  ULDC.64 UR22, c[0x0][0x228] ;  /* 0x00008a0000167ab9 */ /* 0x000fe20000000a00 */
[----:B------:R-:W-:Y:S01]  /*66cb0*/  LOP3.LUT R11, R11, 0xfffffffd, RZ, 0xc0, !PT ;  /* 0xfffffffd0b0b7812 */ /* 0x000fe200078ec0ff */
[----:B------:R-:W-:-:S04]  /*66cc0*/  ULDC UR44, c[0x0][0x22c] ;  /* 0x00008b00002c7ab9 */ /* 0x000fc80000000800 */
[----:B------:R-:W-:Y:S01]  /*66cd0*/  @P1 LOP3.LUT R10, R10, 0x80000000, RZ, 0xfc, !PT ;  /* 0x800000000a0a1812 */ /* 0x000fe200078efcff */
[----:B------:R1:W-:Y:S01]  /*66ce0*/  STL [R1+0x1358], R26 ;  /* 0x0013581a01007387 */ /* 0x0003e20000100800 */
[----:B------:R-:W-:Y:S01]  /*66cf0*/  IADD3 R168, R22, 0x1f, RZ ;  /* 0x0000001f16a87810 */ /* 0x000fe20007ffe0ff */
[----:B------:R-:W-:Y:S01]  /*66d00*/  ULDC UR46, c[0x0][0x228] ;  /* 0x00008a00002e7ab9 */ /* 0x000fe20000000800 */
[----:B------:R-:W-:-:S04]  /*66d10*/  LOP3.LUT R10, R10, 0xbfffffff, RZ, 0xc0, !PT ;  /* 0xbfffffff0a0a7812 */ /* 0x000fc800078ec0ff */
[----:B------:R-:W-:Y:S02]  /*66d20*/  @P0 LOP3.LUT R10, R10, 0x40000000, RZ, 0xfc, !PT ;  /* 0x400000000a0a0812 */ /* 0x000fe400078efcff */
[----:B------:R-:W-:Y:S01]  /*66d30*/  ISETP.GE.AND P0, PT, R156, UR23, PT ;  /* 0x000000179c007c0c */ /* 0x000fe2000bf06270 */
[----:B------:R-:W-:Y:S01]  /*66d40*/  ULDC UR23, c[0x0][0x248] ;  /* 0x0000920000177ab9 */ /* 0x000fe20000000800 */
[----:B------:R-:W-:Y:S02]  /*66d50*/  @P3 LOP3.LUT R11, R11, 0x2, RZ, 0xfc, !PT ;  /* 0x000000020b0b3812 */ /* 0x000fe400078efcff */
        /* <DEDUP_REMOVED lines=64> */
[----:B------:R-:W-:Y:S01]  /*67160*/  ULDC.64 UR20, c[0x0][0x228] ;  /* 0x00008a0000147ab9 */ /* 0x000fe20000000a00 */
        /* <DEDUP_REMOVED lines=12> */
[----:B------:R-:W-:-:S03]  /*67230*/  ULDC UR56, c[0x0][0x248] ;  /* 0x0000920000387ab9 */ /* 0x000fc60000000800 */
[----:B------:R-:W-:-:S04]  /*67240*/  @P1 LOP3.LUT R10, R10, 0x8000, RZ, 0xfc, !PT ;  /* 0x000080000a0a1812 */ /* 0x000fc800078efcff */
[----:B------:R-:W-:-:S04]  /*67250*/  LOP3.LUT R10, R10, 0xffffbfff, RZ, 0xc0, !PT ;  /* 0xffffbfff0a0a7812 */ /* 0x000fc800078ec0ff */
[----:B------:R-:W-:Y:S02]  /*67260*/  @P0 LOP3.LUT R10, R10, 0x4000, RZ, 0xfc, !PT ;  /* 0x000040000a0a0812 */ /* 0x000fe400078efcff */
[----:B------:R-:W-:-:S04]  /*67270*/  ISETP.GE.AND P0, PT, R160, UR21, PT ;  /* 0x00000015a0007c0c */ /* 0x000fc8000bf06270 */
[----:B------:R-:W-:Y:S01]  /*67280*/  ISETP.LT.AND P3, PT, R153, UR20, !P0 ;  /* 0x0000001499007c0c */ /* 0x000fe2000c761270 */
[----:B------:R1:W-:Y:S01]  /*67290*/  STL [R1+0x1344], R26 ;  /* 0x0013441a01007387 */ /* 0x0003e20000100800 */
[----:B------:R-:W-:Y:S01]  /*672a0*/  ISETP.LT.AND P2, PT, R154, UR59, !P0 ;  /* 0x0000003b9a007c0c */ /* 0x000fe2000c741270 */
[----:B------:R-:W-:Y:S01]  /*672b0*/  ULDC.64 UR20, c[0x0][0x228] ;  /* 0x00008a0000147ab9 */ /* 0x000fe20000000a00 */
        /* <DEDUP_REMOVED lines=25> */
[----:B-1----:R-:W-:Y:S02]  /*67450*/  IADD3 R26, R26, UR23, RZ ;  /* 0x000000171a1a7c10 */ /* 0x002fe4000fffe0ff */
[----:B------:R-:W-:Y:S01]  /*67460*/  ISETP.LT.AND P0, PT, R23, UR7, !P0 ;  /* 0x0000000717007c0c */ /* 0x000fe2000c701270 */
[----:B------:R-:W-:Y:S01]  /*67470*/  ULDC UR7, c[0x0][0x228] ;  /* 0x00008a0000077ab9 */ /* 0x000fe20000000800 */
[----:B------:R-:W-:Y:S01]  /*67480*/  LOP3.LUT R10, R10, 0xffffff7f, RZ, 0xc0, !PT ;  /* 0xffffff7f0a0a7812 */ /* 0x000fe200078ec0ff */
[----:B------:R1:W-:Y:S03]  /*67490*/  STL [R1+0x1340], R26 ;  /* 0x0013401a01007387 */ /* 0x0003e60000100800 */
[----:B------:R-:W-:-:S04]  /*674a0*/  @P1 LOP3.LUT R10, R10, 0x80, RZ, 0xfc, !PT ;  /* 0x000000800a0a1812 */ /* 0x000fc800078efcff */
[----:B------:R-:W-:Y:S01]  /*674b0*/  LOP3.LUT R10, R10, 0xffffffbf, RZ, 0xc0, !PT ;  /* 0xffffffbf0a0a7812 */ /* 0x000fe200078ec0ff */
[----:B-1----:R-:W-:-:S03]  /*674c0*/  VIADD R26, R26, UR22 ;  /* 0x000000161a1a7c36 */ /* 0x002fc60008000000 */
[----:B------:R-:W-:Y:S01]  /*674d0*/  @P0 LOP3.LUT R10, R10, 0x40, RZ, 0xfc, !PT ;  /* 0x000000400a0a0812 */ /* 0x000fe200078efcff */
[----:B------:R-:W-:Y:S01]  /*674e0*/  ULDC.64 UR22, c[0x0][0x228] ;  /* 0x00008a0000167ab9 */ /* 0x000fe20000000a00 */
[----:B------:R1:W-:Y:S01]  /*674f0*/  STL [R1+0x1334], R26 ;  /* 0x0013341a01007387 */ /* 0x0003e20000100800 */
[----:B------:R-:W-:Y:S01]  /*67500*/  ISETP.GE.AND P0, PT, R162, UR36, PT ;  /* 0x00000024a2007c0c */ /* 0x000fe2000bf06270 */
[----:B------:R-:W-:Y:S01]  /*67510*/  ULDC UR36, c[0x0][0x228] ;  /* 0x00008a0000247ab9 */ /* 0x000fe20000000800 */
[----:B-1----:R-:W-:Y:S02]  /*67520*/  VIADD R26, R26, UR38 ;  /* 0x000000261a1a7c36 */ /* 0x002fe40008000000 */
[----:B------:R-:W-:Y:S01]  /*67530*/  ISETP.LT.AND P3, PT, R153, UR61, !P0 ;  /* 0x0000003d99007c0c */ /* 0x000fe2000c761270 */
[----:B------:R-:W-:Y:S02]  /*67540*/  ULDC UR61, c[0x0][0x228] ;  /* 0x00008a00003d7ab9 */ /* 0x000fe40000000800 */
[----:B------:R1:W-:Y:S01]  /*67550*/  STL [R1+0x1330], R26 ;  /* 0x0013301a01007387 */ /* 0x0003e20000100800 */
[----:B------:R-:W-:Y:S01]  /*67560*/  ISETP.LT.AND P2, PT, R154, UR39, !P0 ;  /* 0x000000279a007c0c */ /* 0x000fe2000c741270 */
[----:B------:R-:W-:Y:S01]  /*67570*/  ULDC.64 UR38, c[0x0][0x228] ;  /* 0x00008a0000267ab9 */ /* 0x000fe20000000a00 */
[----:B-1----:R-:W-:-:S05]  /*67580*/  IADD3 R26, R26, UR54, RZ ;  /* 0x000000361a1a7c10 */ /* 0x002fca000fffe0ff */
[----:B------:R1:W-:Y:S01]  /*67590*/  STL [R1+0x1328], R26 ;  /* 0x0013281a01007387 */ /* 0x0003e20000100800 */
[----:B------:R-:W-:Y:S01]  /*675a0*/  LOP3.LUT R10, R10, 0xffffffdf, RZ, 0xc0, !PT ;  /* 0xffffffdf0a0a7812 */ /* 0x000fe200078ec0ff */
[----:B-1----:R-:W-:-:S03]  /*675b0*/  VIADD R26, R26, UR53 ;  /* 0x000000351a1a7c36 */ /* 0x002fc60008000000 */
[----:B------:R-:W-:Y:S02]  /*675c0*/  @P3 LOP3.LUT R10, R10, 0x20, RZ, 0xfc, !PT ;  /* 0x000000200a0a3812 */ /* 0x000fe400078efcff */
[----:B------:R1:W-:Y:S01]  /*675d0*/  STL [R1+0x1324], R26 ;  /* 0x0013241a01007387 */ /* 0x0003e20000100800 */
[----:B------:R-:W-:Y:S02]  /*675e0*/  ISETP.LT.AND P1, PT, R152, UR37, !P0 ;  /* 0x0000002598007c0c */ /* 0x000fe4000c721270 */
[----:B------:R-:W-:Y:S01]  /*675f0*/  LOP3.LUT R10, R10, 0xffffffef, RZ, 0xc0, !PT ;  /* 0xffffffef0a0a7812 */ /* 0x000fe200078ec0ff */
[----:B-1----:R-:W-:-:S03]  /*67600*/  VIADD R26, R26, UR52 ;  /* 0x000000341a1a7c36 */ /* 0x002fc60008000000 */
[----:B------:R-:W-:Y:S02]  /*67610*/  @P2 LOP3.LUT R10, R10, 0x10, RZ, 0xfc, !PT ;  /* 0x000000100a0a2812 */ /* 0x000fe400078efcff */
[----:B------:R1:W-:Y:S01]  /*67620*/  STL [R1+0x1320], R26 ;  /* 0x0013201a01007387 */ /* 0x0003e20000100800 */
[----:B------:R-:W-:Y:S01]  /*67630*/  ISETP.LT.AND P0, PT, R23, UR36, !P0 ;  /* 0x0000002417007c0c */ /* 0x000fe2000c701270 */
[----:B------:R-:W-:Y:S01]  /*67640*/  ULDC.64 UR36, c[0x0][0x228] ;  /* 0x00008a0000247ab9 */ /* 0x000fe20000000a00 */
[----:B------:R-:W-:Y:S02]  /*67650*/  LOP3.LUT R10, R10, 0xfffffff7, RZ, 0xc0, !PT ;  /* 0xfffffff70a0a7812 */ /* 0x000fe400078ec0ff */
[----:B-1----:R-:W-:-:S05]  /*67660*/  IADD3 R26, R26, UR55, RZ ;  /* 0x000000371a1a7c10 */ /* 0x002fca000fffe0ff */
[----:B------:R1:W-:Y:S01]  /*67670*/  STL [R1+0x1318], R26 ;  /* 0x0013181a01007387 */ /* 0x0003e20000100800 */
[----:B------:R-:W-:Y:S01]  /*67680*/  @P1 LOP3.LUT R10, R10, 0x8, RZ, 0xfc, !PT ;  /* 0x000000080a0a1812 */ /* 0x000fe200078efcff */
[----:B-1----:R-:W-:-:S04]  /*67690*/  VIADD R26, R26, UR56 ;  /* 0x000000381a1a7c36 */ /* 0x002fc80008000000 */
[----:B------:R-:W-:Y:S01]  /*676a0*/  VIADD R27, R26, UR57 ;  /* 0x000000391a1b7c36 */ /* 0x000fe20008000000 */
[----:B------:R1:W-:Y:S01]  /*676b0*/  STL [R1+0x1314], R26 ;  /* 0x0013141a01007387 */ /* 0x0003e20000100800 */
[----:B------:R-:W-:-:S03]  /*676c0*/  LOP3.LUT R10, R10, 0xfffffffb, RZ, 0xc0, !PT ;  /* 0xfffffffb0a0a7812 */ /* 0x000fc600078ec0ff */
[----:B-1----:R-:W2:Y:S01]  /*676d0*/  LDL.LU R26, [R1+0x1bdc] ;  /* 0x001bdc00011a7983 */ /* 0x002ea20000300800 */
[----:B------:R-:W-:Y:S02]  /*676e0*/  @P0 LOP3.LUT R10, R10, 0x4, RZ, 0xfc, !PT ;  /* 0x000000040a0a0812 */ /* 0x000fe400078efcff */
[----:B------:R-:W-:Y:S01]  /*676f0*/  ISETP.GE.AND P0, PT, R163, UR21, PT ;  /* 0x00000015a3007c0c */ /* 0x000fe2000bf06270 */
[----:B------:R-:W-:-:S03]  /*67700*/  ULDC UR21, c[0x0][0x228] ;  /* 0x00008a0000157ab9 */ /* 0x000fc60000000800 */
[----:B------:R-:W-:Y:S02]  /*67710*/  ISETP.LT.AND P1, PT, R153, UR20, !P0 ;  /* 0x0000001499007c0c */ /* 0x000fe4000c721270 */
[----:B------:R-:W-:Y:S02]  /*67720*/  ISETP.LT.AND P2, PT, R152, UR7, !P0 ;  /* 0x0000000798007c0c */ /* 0x000fe4000c741270 */
[----:B------:R-:W-:-:S09]  /*67730*/  LOP3.LUT R10, R10, 0xfffffffd, RZ, 0xc0, !PT ;  /* 0xfffffffd0a0a7812 */ /* 0x000fd200078ec0ff */
[----:B------:R-:W-:Y:S02]  /*67740*/  @P1 LOP3.LUT R10, R10, 0x2, RZ, 0xfc, !PT ;  /* 0x000000020a0a1812 */ /* 0x000fe400078efcff */
[----:B------:R-:W-:Y:S02]  /*67750*/  ISETP.LT.AND P1, PT, R23, UR61, !P0 ;  /* 0x0000003d17007c0c */ /* 0x000fe4000c721270 */
[----:B------:R-:W-:Y:S02]  /*67760*/  @P2 LOP3.LUT R0, R0, 0x80000000, RZ, 0xfc, !PT ;  /* 0x8000000000002812 */ /* 0x000fe400078efcff */
[----:B------:R-:W-:Y:S02]  /*67770*/  ISETP.LT.AND P3, PT, R154, UR21, !P0 ;  /* 0x000000159a007c0c */ /* 0x000fe4000c761270 */
[----:B------:R-:W-:Y:S02]  /*67780*/  LOP3.LUT R0, R0, 0xbfffffff, RZ, 0xc0, !PT ;  /* 0xbfffffff00007812 */ /* 0x000fe400078ec0ff */
[----:B------:R-:W-:-:S05]  /*67790*/  ISETP.GE.AND P0, PT, R164, UR23, PT ;  /* 0x00000017a4007c0c */ /* 0x000fca000bf06270 */
[----:B------:R-:W-:Y:S02]  /*677a0*/  @P1 LOP3.LUT R0, R0, 0x40000000, RZ, 0xfc, !PT ;  /* 0x4000000000001812 */ /* 0x000fe400078efcff */
[----:B------:R-:W-:Y:S02]  /*677b0*/  ISETP.LT.AND P1, PT, R153, UR22, !P0 ;  /* 0x0000001699007c0c */ /* 0x000fe4000c721270 */
[----:B------:R-:W-:Y:S02]  /*677c0*/  LOP3.LUT R10, R10, 0xfffffffe, RZ, 0xc0, !PT ;  /* 0xfffffffe0a0a7812 */ /* 0x000fe400078ec0ff */
[----:B------:R-:W-:Y:S02]  /*677d0*/  LOP3.LUT R0, R0, 0xdfffffff, RZ, 0xc0, !PT ;  /* 0xdfffffff00007812 */ /* 0x000fe400078ec0ff */
[----:B------:R-:W-:Y:S02]  /*677e0*/  @P3 LOP3.LUT R10, R10, 0x1, RZ, 0xfc, !PT ;  /* 0x000000010a0a3812 */ /* 0x000fe400078efcff */
[----:B------:R-:W-:-:S02]  /*677f0*/  ISETP.LT.AND P3, PT, R154, UR13, !P0 ;  /* 0x0000000d9a007c0c */ /* 0x000fc4000c761270 */
[----:B------:R-:W-:-:S03]  /*67800*/  ISETP.LT.AND P2, PT, R152, UR12, !P0 ;  /* 0x0000000c98007c0c */ /* 0x000fc6000c741270 */
[----:B------:R-:W-:-:S04]  /*67810*/  @P1 LOP3.LUT R0, R0, 0x20000000, RZ, 0xfc, !PT ;  /* 0x2000000000001812 */ /* 0x000fc800078efcff */
[----:B------:R-:W-:-:S04]  /*67820*/  LOP3.LUT R0, R0, 0xefffffff, RZ, 0xc0, !PT ;  /* 0xefffffff00007812 */ /* 0x000fc800078ec0ff */
[----:B------:R-:W-:Y:S02]  /*67830*/  @P3 LOP3.LUT R0, R0, 0x10000000, RZ, 0xfc, !PT ;  /* 0x1000000000003812 */ /* 0x000fe400078efcff */
[----:B------:R-:W-:Y:S02]  /*67840*/  ISETP.LT.AND P1, PT, R23, UR11, !P0 ;  /* 0x0000000b17007c0c */ /* 0x000fe4000c721270 */
[----:B------:R-:W-:-:S04]  /*67850*/  LOP3.LUT R0, R0, 0xf7ffffff, RZ, 0xc0, !PT ;  /* 0xf7ffffff00007812 */ /* 0x000fc800078ec0ff */
[----:B------:R-:W-:Y:S02]  /*67860*/  @P2 LOP3.LUT R0, R0, 0x8000000, RZ, 0xfc, !PT ;  /* 0x0800000000002812 */ /* 0x000fe400078efcff */
[----:B------:R-:W-:Y:S02]  /*67870*/  ISETP.GE.AND P0, PT, R165, UR16, PT ;  /* 0x00000010a5007c0c */ /* 0x000fe4000bf06270 */
[----:B------:R-:W-:-:S04]  /*67880*/  LOP3.LUT R0, R0, 0xfbffffff, RZ, 0xc0, !PT ;  /* 0xfbffffff00007812 */ /* 0x000fc800078ec0ff */
[----:B------:R-:W-:Y:S02]  /*67890*/  @P1 LOP3.LUT R0, R0, 0x4000000, RZ, 0xfc, !PT ;  /* 0x0400000000001812 */ /* 0x000fe400078efcff */
[----:B------:R-:W-:Y:S02]  /*678a0*/  ISETP.LT.AND P1, PT, R153, UR15, !P0 ;  /* 0x0000000f99007c0c */ /* 0x000fe4000c721270 */
[----:B------:R-:W-:Y:S02]  /*678b0*/  ISETP.LT.AND P3, PT, R154, UR14, !P0 ;  /* 0x0000000e9a007c0c */ /* 0x000fe4000c761270 */
[----:B------:R-:W-:Y:S02]  /*678c0*/  LOP3.LUT R0, R0, 0xfdffffff, RZ, 0xc0, !PT ;  /* 0xfdffffff00007812 */ /* 0x000fe400078ec0ff */
[----:B------:R-:W-:-:S07]  /*678d0*/  ISETP.LT.AND P2, PT, R152, UR19, !P0 ;  /* 0x0000001398007c0c */ /* 0x000fce000c741270 */
        /* <DEDUP_REMOVED lines=56> */
[----:B------:R-:W-:Y:S02]  /*67c60*/  LOP3.LUT R0, R0, 0xffffff7f, RZ, 0xc0, !PT ;  /* 0xffffff7f00007812 */ /* 0x000fe400078ec0ff */
[----:B------:R-:W-:Y:S02]  /*67c70*/  ISETP.GE.AND P0, PT, R170, UR43, PT ;  /* 0x0000002baa007c0c */ /* 0x000fe4000bf06270 */
[----:B------:R-:W-:Y:S02]  /*67c80*/  @P2 LOP3.LUT R0, R0, 0x80, RZ, 0xfc, !PT ;  /* 0x0000008000002812 */ /* 0x000fe400078efcff */
[----:B------:R-:W-:-:S02]  /*67c90*/  ISETP.LT.AND P3, PT, R153, UR42, !P0 ;  /* 0x0000002a99007c0c */ /* 0x000fc4000c761270 */
[----:B------:R-:W-:-:S04]  /*67ca0*/  LOP3.LUT R0, R0, 0xffffffbf, RZ, 0xc0, !PT ;  /* 0xffffffbf00007812 */ /* 0x000fc800078ec0ff */
[----:B------:R-:W-:Y:S02]  /*67cb0*/  @P1 LOP3.LUT R0, R0, 0x40, RZ, 0xfc, !PT ;  /* 0x0000004000001812 */ /* 0x000fe400078efcff */
[----:B------:R-:W-:Y:S02]  /*67cc0*/  ISETP.LT.AND P2, PT, R154, UR41, !P0 ;  /* 0x000000299a007c0c */ /* 0x000fe4000c741270 */
[----:B------:R-:W-:-:S04]  /*67cd0*/  LOP3.LUT R0, R0, 0xffffffdf, RZ, 0xc0, !PT ;  /* 0xffffffdf00007812 */ /* 0x000fc800078ec0ff */
[----:B------:R-:W-:Y:S02]  /*67ce0*/  @P3 LOP3.LUT R0, R0, 0x20, RZ, 0xfc, !PT ;  /* 0x0000002000003812 */ /* 0x000fe400078efcff */
[----:B------:R-:W-:Y:S02]  /*67cf0*/  ISETP.LT.AND P1, PT, R152, UR51, !P0 ;  /* 0x0000003398007c0c */ /* 0x000fe4000c721270 */
[----:B------:R-:W-:-:S04]  /*67d00*/  LOP3.LUT R0, R0, 0xfffffffb, RZ, 0xc0, !PT ;  /* 0xfffffffb00007812 */ /* 0x000fc800078ec0ff */
[----:B------:R-:W-:Y:S02]  /*67d10*/  @P2 LOP3.LUT R0, R0, 0x4, RZ, 0xfc, !PT ;  /* 0x0000000400002812 */ /* 0x000fe400078efcff */
[----:B------:R-:W-:Y:S02]  /*67d20*/  ISETP.LT.AND P0, PT, R23, UR50, !P0 ;  /* 0x0000003217007c0c */ /* 0x000fe4000c701270 */
[----:B------:R-:W-:Y:S01]  /*67d30*/  LOP3.LUT R0, R0, 0xfffffffd, RZ, 0xc0, !PT ;  /* 0xfffffffd00007812 */ /* 0x000fe200078ec0ff */
[----:B------:R1:W-:Y:S03]  /*67d40*/  STL [R1+0x1310], R27 ;  /* 0x0013101b01007387 */ /* 0x0003e60000100800 */
[----:B------:R-:W-:-:S04]  /*67d50*/  @P1 LOP3.LUT R0, R0, 0x2, RZ, 0xfc, !PT ;  /* 0x0000000200001812 */ /* 0x000fc800078efcff */
[----:B------:R-:W-:Y:S02]  /*67d60*/  LOP3.LUT R0, R0, 0xfffffffe, RZ, 0xc0, !PT ;  /* 0xfffffffe00007812 */ /* 0x000fe400078ec0ff */
[----:B-1----:R-:W-:Y:S02]  /*67d70*/  IADD3 R27, R27, UR58, RZ ;  /* 0x0000003a1b1b7c10 */ /* 0x002fe4000fffe0ff */
[----:B------:R-:W-:Y:S02]  /*67d80*/  @P0 LOP3.LUT R0, R0, 0x1, RZ, 0xfc, !PT ;  /* 0x0000000100000812 */ /* 0x000fe400078efcff */
[----:B--2---:R-:W-:Y:S01]  /*67d90*/  ISETP.GE.AND P0, PT, R172, R26, PT ;  /* 0x0000001aac00720c */ /* 0x004fe20003f06270 */
[----:B------:R1:W-:Y:S03]  /*67da0*/  STL [R1+0x1304], R27 ;  /* 0x0013041b01007387 */ /* 0x0003e60000100800 */
[----:B------:R-:W-:Y:S01]  /*67db0*/  ISETP.LT.AND P6, PT, R152, UR10, !P0 ;  /* 0x0000000a98007c0c */ /* 0x000fe2000c7c1270 */
[----:B-1----:R-:W-:-:S05]  /*67dc0*/  VIADD R27, R27, UR59 ;  /* 0x0000003b1b1b7c36 */ /* 0x002fca0008000000 */
[----:B------:R1:W-:Y:S01]  /*67dd0*/  STL [R1+0x1300], R27 ;  /* 0x0013001b01007387 */ /* 0x0003e20000100800 */
[----:B------:R-:W-:Y:S01]  /*67de0*/  LOP3.LUT R0, R0, 0xffffffef, RZ, 0xc0, !PT ;  /* 0xffffffef00007812 */ /* 0x000fe200078ec0ff */
[----:B-1----:R-:W-:-:S05]  /*67df0*/  VIADD R27, R27, UR60 ;  /* 0x0000003c1b1b7c36 */ /* 0x002fca0008000000 */
[----:B------:R-:W-:Y:S01]  /*67e00*/  STL [R1+0x13e0], R27 ;  /* 0x0013e01b01007387 */ /* 0x000fe20000100800 */
[----:B------:R-:W-:Y:S02]  /*67e10*/  @P6 LOP3.LUT R0, R0, 0x10, RZ, 0xfc, !PT ;  /* 0x0000001000006812 */ /* 0x000fe400078efcff */
[----:B------:R-:W-:Y:S02]  /*67e20*/  ISETP.LT.AND P6, PT, R23, UR32, !P0 ;  /* 0x0000002017007c0c */ /* 0x000fe4000c7c1270 */
[----:B------:R-:W-:Y:S02]  /*67e30*/  ISETP.GE.AND P4, PT, R171, UR39, PT ;  /* 0x00000027ab007c0c */ /* 0x000fe4000bf86270 */
[----:B------:R-:W-:Y:S02]  /*67e40*/  LOP3.LUT R0, R0, 0xfffffff7, RZ, 0xc0, !PT ;  /* 0xfffffff700007812 */ /* 0x000fe400078ec0ff */
[----:B------:R-:W-:Y:S02]  /*67e50*/  ISETP.LT.AND P1, PT, R153, UR38, !P4 ;  /* 0x0000002699007c0c */ /* 0x000fe4000e721270 */
[----:B------:R-:W-:-:S02]  /*67e60*/  ISETP.LT.AND P2, PT, R154, UR49, !P4 ;  /* 0x000000319a007c0c */ /* 0x000fc4000e741270 */
[----:B------:R-:W-:Y:S02]  /*67e70*/  ISETP.LT.AND P3, PT, R152, UR48, !P4 ;  /* 0x0000003098007c0c */ /* 0x000fe4000e761270 */
[C---:B------:R-:W-:Y:S02]  /*67e80*/  ISETP.LT.AND P4, PT, R23.reuse, UR47, !P4 ;  /* 0x0000002f17007c0c */ /* 0x040fe4000e781270 */
[----:B------:R-:W-:Y:S02]  /*67e90*/  ISETP.GE.AND P5, PT, R23, UR6, PT ;  /* 0x0000000617007c0c */ /* 0x000fe4000bfa6270 */
[----:B------:R-:W-:Y:S02]  /*67ea0*/  @P6 LOP3.LUT R0, R0, 0x8, RZ, 0xfc, !PT ;  /* 0x0000000800006812 */ /* 0x000fe400078efcff */
[----:B------:R-:W-:Y:S01]  /*67eb0*/  LOP3.LUT R21, R21, 0xffbfffff, RZ, 0xc0, !PT ;  /* 0xffbfffff15157812 */ /* 0x000fe200078ec0ff */
[----:B------:R-:W-:Y:S01]  /*67ec0*/  STL [R1+0x1c18], R13 ;  /* 0x001c180d01007387 */ /* 0x000fe20000100800 */
[----:B------:R-:W-:Y:S02]  /*67ed0*/  BAR.SYNC.DEFER_BLOCKING 0x0 ;  /* 0x0000000000007b1d */ /* 0x000fe40000010000 */
[----:B------:R-:W-:Y:S01]  /*67ee0*/  @P0 LOP3.LUT R21, R21, 0x400000, RZ, 0xfc, !PT ;  /* 0x0040000015150812 */ /* 0x000fe200078efcff */
[----:B------:R-:W-:-:S02]  /*67ef0*/  IMAD.MOV.U32 R38, RZ, RZ, R132 ;  /* 0x000000ffff267224 */ /* 0x000fc400078e0084 */
[----:B------:R-:W-:Y:S02]  /*67f00*/  IMAD.MOV.U32 R39, RZ, RZ, R134 ;  /* 0x000000ffff277224 */ /* 0x000fe400078e0086 */
[----:B------:R-:W-:Y:S02]  /*67f10*/  IMAD.MOV.U32 R46, RZ, RZ, R137 ;  /* 0x000000ffff2e7224 */ /* 0x000fe400078e0089 */
[----:B------:R-:W-:Y:S01]  /*67f20*/  IMAD.MOV.U32 R47, RZ, RZ, R139 ;  /* 0x000000ffff2f7224 */ /* 0x000fe200078e008b */
[----:B------:R-:W-:Y:S01]  /*67f30*/  STL [R1+0x1c14], R14 ;  /* 0x001c140e01007387 */ /* 0x000fe20000100800 */
[----:B------:R-:W-:Y:S01]  /*67f40*/  IMAD.MOV.U32 R78, RZ, RZ, R141 ;  /* 0x000000ffff4e7224 */ /* 0x000fe200078e008d */
[----:B------:R-:W-:Y:S01]  /*67f50*/  MOV R79, R143 ;  /* 0x0000008f004f7202 */ /* 0x000fe20000000f00 */
[----:B------:R-:W-:Y:S01]  /*67f60*/  ULDC UR4, c[0x0][0x22c] ;  /* 0x00008b0000047ab9 */ /* 0x000fe20000000800 */
[----:B------:R-:W-:Y:S01]  /*67f70*/  STL [R1+0x1c10], R15 ;  /* 0x001c100f01007387 */ /* 0x000fe20000100800 */
[----:B------:R-:W-:Y:S01]  /*67f80*/  MOV R110, R145 ;  /* 0x00000091006e7202 */ /* 0x000fe20000000f00 */
[----:B------:R-:W-:Y:S01]  /*67f90*/  ULDC UR10, c[0x0][0x248] ;  /* 0x00009200000a7ab9 */ /* 0x000fe20000000800 */
[----:B------:R-:W-:Y:S01]  /*67fa0*/  ULDC.64 UR6, c[0x0][0x228] ;  /* 0x00008a0000067ab9 */ /* 0x000fe20000000a00 */
[----:B------:R-:W-:Y:S01]  /*67fb0*/  STL [R1+0x1c0c], R16 ;  /* 0x001c0c1001007387 */ /* 0x000fe20000100800 */
[----:B------:R-:W-:Y:S01]  /*67fc0*/  ULDC UR5, c[0x0][0x228] ;  /* 0x00008a0000057ab9 */ /* 0x000fe20000000800 */
[----:B------:R-:W-:Y:S01]  /*67fd0*/  ULDC UR11, c[0x0][0x248] ;  /* 0x00009200000b7ab9 */ /* 0x000fe20000000800 */
[----:B------:R-:W-:Y:S01]  /*67fe0*/  ULDC UR12, c[0x0][0x248] ;  /* 0x00009200000c7ab9 */ /* 0x000fe20000000800 */
[----:B------:R-:W-:Y:S01]  /*67ff0*/  STL [R1+0x1c04], R17 ;  /* 0x001c041101007387 */ /* 0x000fe20000100800 */
[----:B------:R-:W-:-:S03]  /*68000*/  LOP3.LUT P0, RZ, R0, 0x100, RZ, 0xc0, !PT ;  /* 0x0000010000ff7812 */ /* 0x000fc6000780c0ff */
[----:B------:R-:W-:Y:S04]  /*68010*/  STL [R1+0x1c00], R18 ;  /* 0x001c001201007387 */ /* 0x000fe80000100800 */
[----:B------:R-:W-:Y:S04]  /*68020*/  STL [R1+0x1bf8], R19 ;  /* 0x001bf81301007387 */ /* 0x000fe80000100800 */
[----:B------:R-:W-:Y:S04]  /*68030*/  STL [R1+0x1bf4], R20 ;  /* 0x001bf41401007387 */ /* 0x000fe80000100800 */
[----:B------:R-:W-:Y:S04]  /*68040*/  STL [R1+0x1bfc], R21 ;  /* 0x001bfc1501007387 */ /* 0x000fe80000100800 */
[----:B------:R-:W2:Y:S04]  /*68050*/  LDL.LU R32, [R1+0x954] ;  /* 0x0009540001207983 */ /* 0x000ea80000300800 */
[----:B------:R-:W2:Y:S04]  /*68060*/  LDL.LU R33, [R1+0x95c] ;  /* 0x00095c0001217983 */ /* 0x000ea80000300800 */
[----:B------:R-:W2:Y:S04]  /*68070*/  LDL.LU R34, [R1+0x754] ;  /* 0x0007540001227983 */ /* 0x000ea80000300800 */
[----:B------:R-:W2:Y:S04]  /*68080*/  LDL.LU R35, [R1+0x75c] ;  /* 0x00075c0001237983 */ /* 0x000ea80000300800 */
[----:B------:R-:W1:Y:S04]  /*68090*/  LDS.128 R16, [R24] ;  /* 0x0000000018107984 */ /* 0x000e680000000c00 */
[----:B------:R-:W3:Y:S01]  /*680a0*/  LDL.LU R28, [R1+0x554] ;  /* 0x00055400011c7983 */ /* 0x000ee20000300800 */
[----:B------:R-:W-:Y:S06]  /*680b0*/  BAR.SYNC.DEFER_BLOCKING 0x0 ;  /* 0x0000000000007b1d */ /* 0x000fec0000010000 */
[----:B-1----:R-:W-:Y:S04]  /*680c0*/  STL.64 [R1+0x750], R16 ;  /* 0x0007501001007387 */ /* 0x002fe80000100a00 */
[----:B------:R-:W-:Y:S04]  /*680d0*/  STL.64 [R1+0x758], R18 ;  /* 0x0007581201007387 */ /* 0x000fe80000100a00 */
[----:B------:R-:W3:Y:S04]  /*680e0*/  LDL.LU R29, [R1+0x55c] ;  /* 0x00055c00011d7983 */ /* 0x000ee80000300800 */
[----:B------:R-:W3:Y:S04]  /*680f0*/  LDL.LU R30, [R1+0x354] ;  /* 0x00035400011e7983 */ /* 0x000ee80000300800 */
[----:B------:R-:W3:Y:S04]  /*68100*/  LDL.LU R31, [R1+0x35c] ;  /* 0x00035c00011f7983 */ /* 0x000ee80000300800 */
[----:B--2---:R1:W-:Y:S01]  /*68110*/  STSM.16.M88.4 [R155], R32 ;  /* 0x000000209b007844 */ /* 0x0043e20000000200 */
[----:B------:R-:W-:Y:S06]  /*68120*/  BAR.SYNC.DEFER_BLOCKING 0x0 ;  /* 0x0000000000007b1d */ /* 0x000fec0000010000 */
[----:B-1----:R-:W2:Y:S04]  /*68130*/  LDL.LU R32, [R1+0x154] ;  /* 0x0001540001207983 */ /* 0x002ea80000300800 */
[----:B------:R-:W1:Y:S01]  /*68140*/  LDS.128 R16, [R24] ;  /* 0x0000000018107984 */ /* 0x000e620000000c00 */
[----:B------:R-:W-:Y:S06]  /*68150*/  BAR.SYNC.DEFER_BLOCKING 0x0 ;  /* 0x0000000000007b1d */ /* 0x000fec0000010000 */
[----:B-1----:R-:W-:Y:S04]  /*68160*/  STL.64 [R1+0x550], R16 ;  /* 0x0005501001007387 */ /* 0x002fe80000100a00 */
[----:B------:R-:W-:Y:S04]  /*68170*/  STL.64 [R1+0x558], R18 ;  /* 0x0005581201007387 */ /* 0x000fe80000100a00 */
[----:B------:R-:W2:Y:S04]  /*68180*/  LDL.LU R33, [R1+0x15c] ;  /* 0x00015c0001217983 */ /* 0x000ea80000300800 */
[----:B---3--:R1:W-:Y:S01]  /*68190*/  STSM.16.M88.4 [R155], R28 ;  /* 0x0000001c9b007844 */ /* 0x0083e20000000200 */
[----:B------:R-:W-:Y:S06]  /*681a0*/  BAR.SYNC.DEFER_BLOCKING 0x0 ;  /* 0x0000000000007b1d */ /* 0x000fec0000010000 */
[----:B-1----:R-:W3:Y:S04]  /*681b0*/  LDL.LU R28, [R1+0xd60] ;  /* 0x000d6000011c7983 */ /* 0x002ee80000300800 */
[----:B------:R-:W1:Y:S04]  /*681c0*/  LDS.128 R16, [R24] ;  /* 0x0000000018107984 */ /* 0x000e680000000c00 */
[----:B-1----:R-:W-:Y:S04]  /*681d0*/  STL.64 [R1+0x350], R16 ;  /* 0x0003501001007387 */ /* 0x002fe80000100a00 */
[----:B------:R-:W-:Y:S04]  /*681e0*/  STL.64 [R1+0x358], R18 ;  /* 0x0003581201007387 */ /* 0x000fe80000100a00 */
[----:B------:R-:W3:Y:S04]  /*681f0*/  LDL.LU R29, [R1+0xd68] ;  /* 0x000d6800011d7983 */ /* 0x000ee80000300800 */
[----:B------:R-:W3:Y:S04]  /*68200*/  LDL.LU R30, [R1+0xb60] ;  /* 0x000b6000011e7983 */ /* 0x000ee80000300800 */
[----:B------:R-:W3:Y:S01]  /*68210*/  LDL.LU R31, [R1+0xb68] ;  /* 0x000b6800011f7983 */ /* 0x000ee20000300800 */
[----:B------:R-:W-:Y:S01]  /*68220*/  BAR.SYNC.DEFER_BLOCKING 0x0 ;  /* 0x0000000000007b1d */ /* 0x000fe20000010000 */
[----:B------:R-:W-:Y:S01]  /*68230*/  MOV R34, R109 ;  /* 0x0000006d00227202 */ /* 0x000fe20000000f00 */
[----:B------:R-:W-:-:S05]  /*68240*/  IMAD.MOV.U32 R35, RZ, RZ, R111 ;  /* 0x000000ffff237224 */ /* 0x000fca00078e006f */
        /* <DEDUP_REMOVED lines=8> */
[----:B------:R-:W2:Y:S04]  /*682d0*/  LDL.LU R34, [R1+0x760] ;  /* 0x0007600001227983 */ /* 0x000ea80000300800 */
[----:B------:R-:W2:Y:S04]  /*682e0*/  LDL.LU R35, [R1+0x768] ;  /* 0x0007680001237983 */ /* 0x000ea80000300800 */
[----:B---3--:R1:W-:Y:S01]  /*682f0*/  STSM.16.M88.4 [R155], R28 ;  /* 0x0000001c9b007844 */ /* 0x0083e20000000200 */
[----:B------:R-:W-:Y:S06]  /*68300*/  BAR.SYNC.DEFER_BLOCKING 0x0 ;  /* 0x0000000000007b1d */ /* 0x000fec0000010000 */
[----:B-1----:R-:W3:Y:S04]  /*68310*/  LDL.LU R28, [R1+0x560] ;  /* 0x00056000011c7983 */ /* 0x002ee80000300800 */
[----:B------:R-:W1:Y:S01]  /*68320*/  LDS.128 R16, [R24] ;  /* 0x0000000018107984 */ /* 0x000e620000000c00 */
        /* <DEDUP_REMOVED lines=24> */
[----:B------:R-:W-:Y:S01]  /*684b0*/  IMAD.MOV.U32 R34, RZ, RZ, R112 ;  /* 0x000000ffff227224 */ /* 0x000fe200078e0070 */
[----:B------:R-:W-:-:S05]  /*684c0*/  MOV R35, R114 ;  /* 0x0000007200237202 */ /* 0x000fca0000000f00 */
        /* <DEDUP_REMOVED lines=38> */
[----:B------:R-:W-:-:S02]  /*68730*/  IMAD.MOV.U32 R34, RZ, RZ, R113 ;  /* 0x000000ffff227224 */ /* 0x000fc400078e0071 */
        /* <DEDUP_REMOVED lines=193> */
[----:B-1----:R-:W-:Y:S04]  /*69350*/  STL [R1+0x1c08], R251 ;  /* 0x001c08fb01007387 */ /* 0x002fe80000100800 */
        /* <DEDUP_REMOVED lines=14> */
[----:B---3--:R3:W-:Y:S02]  /*69440*/  STSM.16.M88.4 [R155], R28 ;  /* 0x0000001c9b007844 */ /* 0x0087e40000000200 */
[----:B------:R-:W-:Y:S06]  /*69450*/  BAR.SYNC.DEFER_BLOCKING 0x0 ;  /* 0x0000000000007b1d */ /* 0x000fec0000010000 */
[----:B---3--:R-:W3:Y:S04]  /*69460*/  LDL.LU R28, [R1+0x594] ;  /* 0x00059400011c7983 */ /* 0x008ee80000300800 */
[----:B------:R-:W3:Y:S04]  /*69470*/  LDL.LU R29, [R1+0x59c] ;  /* 0x00059c00011d7983 */ /* 0x000ee80000300800 */
[----:B------:R-:W3:Y:S04]  /*69480*/  LDL.LU R30, [R1+0x394] ;  /* 0x00039400011e7983 */ /* 0x000ee80000300800 */
[----:B------:R-:W3:Y:S04]  /*69490*/  LDL.LU R31, [R1+0x39c] ;  /* 0x00039c00011f7983 */ /* 0x000ee80000300800 */
[----:B------:R-:W4:Y:S01]  /*694a0*/  LDS.128 R240, [R24] ;  /* 0x0000000018f07984 */ /* 0x000f220000000c00 */
[----:B------:R-:W-:Y:S06]  /*694b0*/  BAR.SYNC.DEFER_BLOCKING 0x0 ;  /* 0x0000000000007b1d */ /* 0x000fec0000010000 */
[----:B--2---:R2:W-:Y:S02]  /*694c0*/  STSM.16.M88.4 [R155], R32 ;  /* 0x000000209b007844 */ /* 0x0045e40000000200 */
[----:B------:R-:W-:Y:S06]  /*694d0*/  BAR.SYNC.DEFER_BLOCKING 0x0 ;  /* 0x0000000000007b1d */ /* 0x000fec0000010000 */
[----:B--2---:R-:W2:Y:S04]  /*694e0*/  LDL.LU R32, [R1+0x194] ;  /* 0x0001940001207983 */ /* 0x004ea80000300800 */
[----:B------:R-:W2:Y:S04]  /*694f0*/  LDL.LU R33, [R1+0x19c] ;  /* 0x00019c0001217983 */ /* 0x000ea80000300800 */
[----:B------:R-:W4:Y:S01]  /*69500*/  LDS.128 R236, [R24] ;  /* 0x0000000018ec7984 */ /* 0x000f220000000c00 */
[----:B------:R-:W-:Y:S01]  /*69510*/  BAR.SYNC.DEFER_BLOCKING 0x0 ;  /* 0x0000000000007b1d */ /* 0x000fe20000010000 */
[----:B------:R-:W-:-:S02]  /*69520*/  IMAD.MOV.U32 R34, RZ, RZ, R125 ;  /* 0x000000ffff227224 */ /* 0x000fc400078e007d */
[----:B------:R-:W-:-:S03]  /*69530*/  IMAD.MOV.U32 R35, RZ, RZ, R127 ;  /* 0x000000ffff237224 */ /* 0x000fc600078e007f */
        /* <DEDUP_REMOVED lines=12> */
[----:B------:R-:W2:Y:S04]  /*69600*/  LDL.LU R34, [R1+0x7a0] ;  /* 0x0007a00001227983 */ /* 0x000ea80000300800 */
[----:B------:R-:W2:Y:S04]  /*69610*/  LDL.LU R35, [R1+0x7a8] ;  /* 0x0007a80001237983 */ /* 0x000ea80000300800 */
[----:B------:R-:W4:Y:S01]  /*69620*/  LDS.128 R228, [R24] ;  /* 0x0000000018e47984 */ /* 0x000f220000000c00 */
        /* <DEDUP_REMOVED lines=15> */
[----:B------:R-:W-:Y:S01]  /*69720*/  MOV R34, R128 ;  /* 0x0000008000227202 */ /* 0x000fe20000000f00 */
[----:B------:R-:W-:-:S04]  /*69730*/  IMAD.MOV.U32 R35, RZ, RZ, R130 ;  /* 0x000000ffff237224 */ /* 0x000fc800078e0082 */
        /* <DEDUP_REMOVED lines=30> */
[----:B------:R-:W-:Y:S01]  /*69920*/  IMAD.MOV.U32 R34, RZ, RZ, R129 ;  /* 0x000000ffff227224 */ /* 0x000fe200078e0081 */
[----:B------:R-:W-:-:S04]  /*69930*/  MOV R35, R131 ;  /* 0x0000008300237202 */ /* 0x000fc80000000f00 */
        /* <DEDUP_REMOVED lines=22> */
[----:B------:R-:W4:Y:S04]  /*69aa0*/  LDL.LU R36, [R1+0x1b0] ;  /* 0x0001b00001247983 */ /* 0x000f280000300800 */
[----:B------:R-:W4:Y:S04]  /*69ab0*/  LDL.LU R37, [R1+0x1b8] ;  /* 0x0001b80001257983 */ /* 0x000f280000300800 */
[----:B------:R-:W1:Y:S01]  /*69ac0*/  LDS.128 R192, [R24] ;  /* 0x0000000018c07984 */ /* 0x000e620000000c00 */
[----:B------:R-:W-:Y:S06]  /*69ad0*/  BAR.SYNC.DEFER_BLOCKING 0x0 ;  /* 0x0000000000007b1d */ /* 0x000fec0000010000 */
[----:B--2---:R2:W-:Y:S02]  /*69ae0*/  STSM.16.M88.4 [R155], R32 ;  /* 0x000000209b007844 */ /* 0x0045e40000000200 */
[----:B------:R-:W-:Y:S06]  /*69af0*/  BAR.SYNC.DEFER_BLOCKING 0x0 ;  /* 0x0000000000007b1d */ /* 0x000fec0000010000 */
[----:B--2---:R-:W2:Y:S04]  /*69b00*/  LDL.LU R32, [R1+0xdb4] ;  /* 0x000db40001207983 */ /* 0x004ea80000300800 */
        /* <DEDUP_REMOVED lines=10> */
[----:B------:R-:W1:Y:S01]  /*69bb0*/  LDS.128 R184, [R24] ;  /* 0x0000000018b87984 */ /* 0x000e620000000c00 */
[----:B------:R-:W-:Y:S06]  /*69bc0*/  BAR.SYNC.DEFER_BLOCKING 0x0 ;  /* 0x0000000000007b1d */ /* 0x000fec0000010000 */
[----:B------:R-:W3:Y:S04]  /*69bd0*/  LDL.LU R31, [R1+0x7bc] ;  /* 0x0007bc00011f7983 */ /* 0x000ee80000300800 */
[----:B----4-:R-:W-:Y:S01]  /*69be0*/  STSM.16.M88.4 [R155], R36 ;  /* 0x000000249b007844 */ /* 0x010fe20000000200 */
[----:B------:R-:W-:Y:S06]  /*69bf0*/  BAR.SYNC.DEFER_BLOCKING 0x0 ;  /* 0x0000000000007b1d */ /* 0x000fec0000010000 */
[----:B------:R-:W4:Y:S02]  /*69c00*/  LDS.128 R180, [R24] ;  /* 0x0000000018b47984 */ /* 0x000f240000000c00 */
        /* <DEDUP_REMOVED lines=22> */
[----:B------:R-:W-:Y:S01]  /*69d70*/  MOV R30, R133 ;  /* 0x00000085001e7202 */ /* 0x000fe20000000f00 */
[----:B------:R-:W-:Y:S01]  /*69d80*/  IMAD.MOV.U32 R31, RZ, RZ, R135 ;  /* 0x000000ffff1f7224 */ /* 0x000fe200078e0087 */
        /* <DEDUP_REMOVED lines=29> */
[----:B------:R-:W4:Y:S04]  /*69f60*/  LDL.LU R36, [R1+0x9c4] ;  /* 0x0009c40001247983 */ /* 0x000f280000300800 */
[----:B------:R-:W4:Y:S04]  /*69f70*/  LDL.LU R37, [R1+0x9cc] ;  /* 0x0009cc0001257983 */ /* 0x000f280000300800 */
[----:B------:R-:W4:Y:S04]  /*69f80*/  LDL.LU R38, [R1+0x7c4] ;  /* 0x0007c40001267983 */ /* 0x000f280000300800 */
[----:B------:R-:W4:Y:S04]  /*69f90*/  LDL.LU R39, [R1+0x7cc] ;  /* 0x0007cc0001277983 */ /* 0x000f280000300800 */
[----:B------:R-:W4:Y:S04]  /*69fa0*/  LDL.LU R40, [R1+0x5c4] ;  /* 0x0005c40001287983 */ /* 0x000f280000300800 */
[----:B------:R-:W4:Y:S04]  /*69fb0*/  LDL.LU R41, [R1+0x5cc] ;  /* 0x0005cc0001297983 */ /* 0x000f280000300800 */
[----:B------:R-:W4:Y:S04]  /*69fc0*/  LDL.LU R42, [R1+0x3c4] ;  /* 0x0003c400012a7983 */ /* 0x000f280000300800 */
[----:B------:R-:W4:Y:S04]  /*69fd0*/  LDL.LU R43, [R1+0x3cc] ;  /* 0x0003cc00012b7983 */ /* 0x000f280000300800 */
[----:B------:R-:W1:Y:S01]  /*69fe0*/  LDS.128 R132, [R24] ;  /* 0x0000000018847984 */ /* 0x000e620000000c00 */
[----:B------:R-:W-:Y:S01]  /*69ff0*/  IMAD.MOV.U32 R30, RZ, RZ, R136 ;  /* 0x000000ffff1e7224 */ /* 0x000fe200078e0088 */
[----:B------:R-:W-:Y:S01]  /*6a000*/  MOV R31, R138 ;  /* 0x0000008a001f7202 */ /* 0x000fe20000000f00 */
[----:B------:R-:W-:Y:S06]  /*6a010*/  BAR.SYNC.DEFER_BLOCKING 0x0 ;  /* 0x0000000000007b1d */ /* 0x000fec0000010000 */
[----:B------:R-:W4:Y:S04]  /*6a020*/  LDL.LU R44, [R1+0x1c4] ;  /* 0x0001c400012c7983 */ /* 0x000f280000300800 */
[----:B------:R-:W4:Y:S04]  /*6a030*/  LDL.LU R45, [R1+0x1cc] ;  /* 0x0001cc00012d7983 */ /* 0x000f280000300800 */
[----:B------:R-:W4:Y:S04]  /*6a040*/  LDL.LU R48, [R1+0xdd0] ;  /* 0x000dd00001307983 */ /* 0x000f280000300800 */
[----:B------:R-:W4:Y:S04]  /*6a050*/  LDL.LU R49, [R1+0xdd8] ;  /* 0x000dd80001317983 */ /* 0x000f280000300800 */
[----:B------:R-:W4:Y:S04]  /*6a060*/  LDL.LU R50, [R1+0xbd0] ;  /* 0x000bd00001327983 */ /* 0x000f280000300800 */
[----:B------:R-:W4:Y:S04]  /*6a070*/  LDL.LU R51, [R1+0xbd8] ;  /* 0x000bd80001337983 */ /* 0x000f280000300800 */
[----:B---3--:R-:W-:Y:S01]  /*6a080*/  STSM.16.M88.4 [R155], R28 ;  /* 0x0000001c9b007844 */ /* 0x008fe20000000200 */
[----:B------:R-:W-:Y:S06]  /*6a090*/  BAR.SYNC.DEFER_BLOCKING 0x0 ;  /* 0x0000000000007b1d */ /* 0x000fec0000010000 */
[----:B------:R-:W3:Y:S02]  /*6a0a0*/  LDS.128 R28, [R24] ;  /* 0x00000000181c7984 */ /* 0x000ee40000000c00 */
[----:B------:R-:W-:Y:S06]  /*6a0b0*/  BAR.SYNC.DEFER_BLOCKING 0x0 ;  /* 0x0000000000007b1d */ /* 0x000fec0000010000 */
[----:B--2---:R-:W-:Y:S02]  /*6a0c0*/  STSM.16.M88.4 [R155], R32 ;  /* 0x000000209b007844 */ /* 0x004fe40000000200 */
[----:B------:R-:W-:Y:S06]  /*6a0d0*/  BAR.SYNC.DEFER_BLOCKING 0x0 ;  /* 0x0000000000007b1d */ /* 0x000fec0000010000 */
[----:B------:R-:W2:Y:S02]  /*6a0e0*/  LDS.128 R32, [R24] ;  /* 0x0000000018207984 */ /* 0x000ea40000000c00 */
[----:B------:R-:W-:Y:S06]  /*6a0f0*/  BAR.SYNC.DEFER_BLOCKING 0x0 ;  /* 0x0000000000007b1d */ /* 0x000fec0000010000 */
[----:B----4-:R-:W-:Y:S02]  /*6a100*/  STSM.16.M88.4 [R155], R36 ;  /* 0x000000249b007844 */ /* 0x010fe40000000200 */
[----:B------:R-:W-:Y:S06]  /*6a110*/  BAR.SYNC.DEFER_BLOCKING 0x0 ;  /* 0x0000000000007b1d */ /* 0x000fec0000010000 */
[----:B------:R-:W4:Y:S02]  /*6a120*/  LDS.128 R36, [R24] ;  /* 0x0000000018247984 */ /* 0x000f240000000c00 */
[----:B------:R-:W-:Y:S06]  /*6a130*/  BAR.SYNC.DEFER_BLOCKING 0x0 ;  /* 0x0000000000007b1d */ /* 0x000fec0000010000 */
[----:B------:R1:W-:Y:S02]  /*6a140*/  STSM.16.M88.4 [R155], R40 ;  /* 0x000000289b007844 */ /* 0x0003e40000000200 */
[----:B------:R-:W-:Y:S06]  /*6a150*/  BAR.SYNC.DEFER_BLOCKING 0x0 ;  /* 0x0000000000007b1d */ /* 0x000fec0000010000 */
[----:B-1----:R-:W3:Y:S04]  /*6a160*/  LDL.LU R40, [R1+0x9d0] ;  /* 0x0009d00001287983 */ /* 0x002ee80000300800 */
[----:B------:R-:W3:Y:S04]  /*6a170*/  LDL.LU R41, [R1+0x9d8] ;  /* 0x0009d80001297983 */ /* 0x000ee80000300800 */
[----:B------:R-:W3:Y:S04]  /*6a180*/  LDL.LU R42, [R1+0x7d0] ;  /* 0x0007d000012a7983 */ /* 0x000ee80000300800 */
[----:B------:R-:W3:Y:S04]  /*6a190*/  LDL.LU R43, [R1+0x7d8] ;  /* 0x0007d800012b7983 */ /* 0x000ee80000300800 */
[----:B------:R-:W1:Y:S01]  /*6a1a0*/  LDS.128 R56, [R24] ;  /* 0x0000000018387984 */ /* 0x000e620000000c00 */
[----:B------:R-:W-:Y:S06]  /*6a1b0*/  BAR.SYNC.DEFER_BLOCKING 0x0 ;  /* 0x0000000000007b1d */ /* 0x000fec0000010000 */
[----:B------:R-:W2:Y:S04]  /*6a1c0*/  LDL.LU R60, [R1+0x5d0] ;  /* 0x0005d000013c7983 */ /* 0x000ea80000300800 */
[----:B------:R-:W2:Y:S04]  /*6a1d0*/  LDL.LU R61, [R1+0x5d8] ;  /* 0x0005d800013d7983 */ /* 0x000ea80000300800 */
[----:B------:R-:W2:Y:S04]  /*6a1e0*/  LDL.LU R62, [R1+0x3d0] ;  /* 0x0003d000013e7983 */ /* 0x000ea80000300800 */
[----:B------:R-:W2:Y:S04]  /*6a1f0*/  LDL.LU R63, [R1+0x3d8] ;  /* 0x0003d800013f7983 */ /* 0x000ea80000300800 */
[----:B------:R-:W-:Y:S01]  /*6a200*/  STSM.16.M88.4 [R155], R44 ;  /* 0x0000002c9b007844 */ /* 0x000fe20000000200 */
[----:B------:R-:W-:Y:S06]  /*6a210*/  BAR.SYNC.DEFER_BLOCKING 0x0 ;  /* 0x0000000000007b1d */ /* 0x000fec0000010000 */
[----:B------:R-:W1:Y:S02]  /*6a220*/  LDS.128 R52, [R24] ;  /* 0x0000000018347984 */ /* 0x000e640000000c00 */
[----:B------:R-:W-:Y:S06]  /*6a230*/  BAR.SYNC.DEFER_BLOCKING 0x0 ;  /* 0x0000000000007b1d */ /* 0x000fec0000010000 */
[----:B------:R-:W-:Y:S02]  /*6a240*/  STSM.16.M88.4 [R155], R48 ;  /* 0x000000309b007844 */ /* 0x000fe40000000200 */
[----:B------:R-:W-:Y:S06]  /*6a250*/  BAR.SYNC.DEFER_BLOCKING 0x0 ;  /* 0x0000000000007b1d */ /* 0x000fec0000010000 */
[----:B------:R-:W1:Y:S02]  /*6a260*/  LDS.128 R48, [R24] ;  /* 0x0000000018307984 */ /* 0x000e640000000c00 */
[----:B------:R-:W-:Y:S06]  /*6a270*/  BAR.SYNC.DEFER_BLOCKING 0x0 ;  /* 0x0000000000007b1d */ /* 0x000fec0000010000 */
[----:B---3--:R3:W-:Y:S02]  /*6a280*/  STSM.16.M88.4 [R155], R40 ;  /* 0x000000289b007844 */ /* 0x0087e40000000200 */
[----:B------:R-:W-:Y:S06]  /*6a290*/  BAR.SYNC.DEFER_BLOCKING 0x0 ;  /* 0x0000000000007b1d */ /* 0x000fec0000010000 */
[----:B---3--:R-:W3:Y:S04]  /*6a2a0*/  LDL.LU R40, [R1+0x1d0] ;  /* 0x0001d00001287983 */ /* 0x008ee80000300800 */
[----:B------:R-:W3:Y:S04]  /*6a2b0*/  LDL.LU R41, [R1+0x1d8] ;  /* 0x0001d80001297983 */ /* 0x000ee80000300800 */
        /* <DEDUP_REMOVED lines=13> */
[----:B------:R-:W-:Y:S01]  /*6a390*/  BAR.SYNC.DEFER_BLOCKING 0x0 ;  /* 0x0000000000007b1d */ /* 0x000fe20000010000 */
[----:B------:R-:W-:Y:S01]  /*6a3a0*/  MOV R42, R140 ;  /* 0x0000008c002a7202 */ /* 0x000fe20000000f00 */
[----:B------:R-:W-:-:S04]  /*6a3b0*/  IMAD.MOV.U32 R43, RZ, RZ, R142 ;  /* 0x000000ffff2b7224 */ /* 0x000fc800078e008e */
[----:B------:R-:W4:Y:S04]  /*6a3c0*/  LDL.LU R76, [R1+0x1d4] ;  /* 0x0001d400014c7983 */ /* 0x000f280000300800 */
[----:B------:R-:W4:Y:S04]  /*6a3d0*/  LDL.LU R77, [R1+0x1dc] ;  /* 0x0001dc00014d7983 */ /* 0x000f280000300800 */
[----:B------:R-:W4:Y:S04]  /*6a3e0*/  LDL.LU R80, [R1+0xde0] ;  /* 0x000de00001507983 */ /* 0x000f280000300800 */
[----:B------:R-:W4:Y:S04]  /*6a3f0*/  LDL.LU R81, [R1+0xde8] ;  /* 0x000de80001517983 */ /* 0x000f280000300800 */
[----:B--2---:R-:W-:Y:S01]  /*6a400*/  STSM.16.M88.4 [R155], R60 ;  /* 0x0000003c9b007844 */ /* 0x004fe20000000200 */
[----:B------:R-:W-:Y:S06]  /*6a410*/  BAR.SYNC.DEFER_BLOCKING 0x0 ;  /* 0x0000000000007b1d */ /* 0x000fec0000010000 */
[----:B------:R-:W2:Y:S04]  /*6a420*/  LDL.LU R82, [R1+0xbe0] ;  /* 0x000be00001527983 */ /* 0x000ea80000300800 */
[----:B------:R-:W2:Y:S04]  /*6a430*/  LDL.LU R83, [R1+0xbe8] ;  /* 0x000be80001537983 */ /* 0x000ea80000300800 */
[----:B------:R-:W1:Y:S01]  /*6a440*/  LDS.128 R60, [R24] ;  /* 0x00000000183c7984 */ /* 0x000e620000000c00 */
[----:B------:R-:W-:Y:S06]  /*6a450*/  BAR.SYNC.DEFER_BLOCKING 0x0 ;  /* 0x0000000000007b1d */ /* 0x000fec0000010000 */
[----:B---3--:R-:W-:Y:S02]  /*6a460*/  STSM.16.M88.4 [R155], R40 ;  /* 0x000000289b007844 */ /* 0x008fe40000000200 */
[----:B------:R-:W-:Y:S06]  /*6a470*/  BAR.SYNC.DEFER_BLOCKING 0x0 ;  /* 0x0000000000007b1d */ /* 0x000fec0000010000 */
[----:B------:R-:W3:Y:S02]  /*6a480*/  LDS.128 R40, [R24] ;  /* 0x0000000018287984 */ /* 0x000ee40000000c00 */
[----:B------:R-:W-:Y:S06]  /*6a490*/  BAR.SYNC.DEFER_BLOCKING 0x0 ;  /* 0x0000000000007b1d */ /* 0x000fec0000010000 */
[----:B----4-:R-:W-:Y:S02]  /*6a4a0*/  STSM.16.M88.4 [R155], R64 ;  /* 0x000000409b007844 */ /* 0x010fe40000000200 */
[----:B------:R-:W-:Y:S06]  /*6a4b0*/  BAR.SYNC.DEFER_BLOCKING 0x0 ;  /* 0x0000000000007b1d */ /* 0x000fec0000010000 */
[----:B------:R-:W4:Y:S02]  /*6a4c0*/  LDS.128 R64, [R24] ;  /* 0x0000000018407984 */ /* 0x000f240000000c00 */
[----:B------:R-:W-:Y:S06]  /*6a4d0*/  BAR.SYNC.DEFER_BLOCKING 0x0 ;  /* 0x0000000000007b1d */ /* 0x000fec0000010000 */
[----:B------:R-:W-:Y:S02]  /*6a4e0*/  STSM.16.M88.4 [R155], R68 ;  /* 0x000000449b007844 */ /* 0x000fe40000000200 */
        /* <DEDUP_REMOVED lines=11> */
[----:B------:R-:W4:Y:S04]  /*6a5a0*/  LDL.LU R92, [R1+0x5e0] ;  /* 0x0005e000015c7983 */ /* 0x000f280000300800 */
[----:B------:R-:W4:Y:S04]  /*6a5b0*/  LDL.LU R93, [R1+0x5e8] ;  /* 0x0005e800015d7983 */ /* 0x000f280000300800 */
[----:B------:R-:W4:Y:S04]  /*6a5c0*/  LDL.LU R94, [R1+0x3e0] ;  /* 0x0003e000015e7983 */ /* 0x000f280000300800 */
[----:B------:R-:W4:Y:S04]  /*6a5d0*/  LDL.LU R95, [R1+0x3e8] ;  /* 0x0003e800015f7983 */ /* 0x000f280000300800 */
[----:B------:R-:W-:Y:S01]  /*6a5e0*/  STSM.16.M88.4 [R155], R76 ;  /* 0x0000004c9b007844 */ /* 0x000fe20000000200 */
[----:B------:R-:W-:Y:S06]  /*6a5f0*/  BAR.SYNC.DEFER_BLOCKING 0x0 ;  /* 0x0000000000007b1d */ /* 0x000fec0000010000 */
[----:B------:R-:W1:Y:S02]  /*6a600*/  LDS.128 R88, [R24] ;  /* 0x0000000018587984 */ /* 0x000e640000000c00 */
[----:B------:R-:W-:Y:S06]  /*6a610*/  BAR.SYNC.DEFER_BLOCKING 0x0 ;  /* 0x0000000000007b1d */ /* 0x000fec0000010000 */
[----:B--2---:R-:W-:Y:S02]  /*6a620*/  STSM.16.M88.4 [R155], R80 ;  /* 0x000000509b007844 */ /* 0x004fe40000000200 */
[----:B------:R-:W-:Y:S06]  /*6a630*/  BAR.SYNC.DEFER_BLOCKING 0x0 ;  /* 0x0000000000007b1d */ /* 0x000fec0000010000 */
[----:B------:R-:W2:Y:S02]  /*6a640*/  LDS.128 R76, [R24] ;  /* 0x00000000184c7984 */ /* 0x000ea40000000c00 */
[----:B------:R-:W-:Y:S06]  /*6a650*/  BAR.SYNC.DEFER_BLOCKING 0x0 ;  /* 0x0000000000007b1d */ /* 0x000fec0000010000 */
[----:B---3--:R3:W-:Y:S02]  /*6a660*/  STSM.16.M88.4 [R155], R72 ;  /* 0x000000489b007844 */ /* 0x0087e40000000200 */
[----:B------:R-:W-:Y:S06]  /*6a670*/  BAR.SYNC.DEFER_BLOCKING 0x0 ;  /* 0x0000000000007b1d */ /* 0x000fec0000010000 */
[----:B---3--:R-:W3:Y:S04]  /*6a680*/  LDL.LU R72, [R1+0x1e0] ;  /* 0x0001e00001487983 */ /* 0x008ee80000300800 */
[----:B------:R-:W3:Y:S04]  /*6a690*/  LDL.LU R73, [R1+0x1e8] ;  /* 0x0001e80001497983 */ /* 0x000ee80000300800 */
[----:B------:R-:W2:Y:S04]  /*6a6a0*/  LDL.LU R96, [R1+0xde4] ;  /* 0x000de40001607983 */ /* 0x000ea80000300800 */
        /* <DEDUP_REMOVED lines=13> */
[----:B------:R-:W1:Y:S01]  /*6a780*/  LDS.128 R80, [R24] ;  /* 0x0000000018507984 */ /* 0x000e620000000c00 */
[----:B------:R-:W-:Y:S06]  /*6a790*/  BAR.SYNC.DEFER_BLOCKING 0x0 ;  /* 0x0000000000007b1d */ /* 0x000fec0000010000 */
[----:B------:R-:W2:Y:S04]  /*6a7a0*/  LDL.LU R112, [R1+0xdf0] ;  /* 0x000df00001707983 */ /* 0x000ea80000300800 */
[----:B------:R-:W2:Y:S04]  /*6a7b0*/  LDL.LU R113, [R1+0xdf8] ;  /* 0x000df80001717983 */ /* 0x000ea80000300800 */
[----:B------:R-:W2:Y:S04]  /*6a7c0*/  LDL.LU R114, [R1+0xbf0] ;  /* 0x000bf00001727983 */ /* 0x000ea80000300800 */
[----:B------:R-:W2:Y:S04]  /*6a7d0*/  LDL.LU R115, [R1+0xbf8] ;  /* 0x000bf80001737983 */ /* 0x000ea80000300800 */
[----:B----4-:R-:W-:Y:S01]  /*6a7e0*/  STSM.16.M88.4 [R155], R92 ;  /* 0x0000005c9b007844 */ /* 0x010fe20000000200 */
[----:B------:R-:W-:Y:S01]  /*6a7f0*/  BAR.SYNC.DEFER_BLOCKING 0x0 ;  /* 0x0000000000007b1d */ /* 0x000fe20000010000 */
[----:B------:R-:W-:-:S02]  /*6a800*/  IMAD.MOV.U32 R74, RZ, RZ, R144 ;  /* 0x000000ffff4a7224 */ /* 0x000fc400078e0090 */
[----:B------:R-:W-:-:S03]  /*6a810*/  IMAD.MOV.U32 R75, RZ, RZ, R146 ;  /* 0x000000ffff4b7224 */ /* 0x000fc600078e0092 */
[----:B------:R-:W4:Y:S04]  /*6a820*/  LDL.LU R116, [R1+0x9f0] ;  /* 0x0009f00001747983 */ /* 0x000f280000300800 */
[----:B------:R-:W4:Y:S04]  /*6a830*/  LDL.LU R117, [R1+0x9f8] ;  /* 0x0009f80001757983 */ /* 0x000f280000300800 */
[----:B------:R-:W4:Y:S04]  /*6a840*/  LDL.LU R118, [R1+0x7f0] ;  /* 0x0007f00001767983 */ /* 0x000f280000300800 */
[----:B------:R-:W4:Y:S04]  /*6a850*/  LDL.LU R119, [R1+0x7f8] ;  /* 0x0007f80001777983 */ /* 0x000f280000300800 */
[----:B------:R-:W1:Y:S01]  /*6a860*/  LDS.128 R92, [R24] ;  /* 0x00000000185c7984 */ /* 0x000e620000000c00 */
[----:B------:R-:W-:Y:S01]  /*6a870*/  BAR.SYNC.DEFER_BLOCKING 0x0 ;  /* 0x0000000000007b1d */ /* 0x000fe20000010000 */
[----:B------:R-:W-:-:S05]  /*6a880*/  IMAD.MOV.U32 R111, RZ, RZ, R147 ;  /* 0x000000ffff6f7224 */ /* 0x000fca00078e0093 */
        /* <DEDUP_REMOVED lines=12> */
[----:B------:R-:W-:Y:S02]  /*6a950*/  STSM.16.M88.4 [R155], R100 ;  /* 0x000000649b007844 */ /* 0x000fe40000000200 */
        /* <DEDUP_REMOVED lines=15> */
[----:B----4-:R4:W-:Y:S02]  /*6aa50*/  STSM.16.M88.4 [R155], R116 ;  /* 0x000000749b007844 */ /* 0x0109e40000000200 */
[----:B------:R-:W-:Y:S06]  /*6aa60*/  BAR.SYNC.DEFER_BLOCKING 0x0 ;  /* 0x0000000000007b1d */ /* 0x000fec0000010000 */
[----:B----4-:R-:W4:Y:S04]  /*6aa70*/  LDL.LU R116, [R1+0x1f0] ;  /* 0x0001f00001747983 */ /* 0x010f280000300800 */
[----:B------:R-:W4:Y:S04]  /*6aa80*/  LDL.LU R117, [R1+0x1f8] ;  /* 0x0001f80001757983 */ /* 0x000f280000300800 */
[----:B------:R-:W3:Y:S04]  /*6aa90*/  LDL.LU R128, [R1+0xdf4] ;  /* 0x000df40001807983 */ /* 0x000ee80000300800 */
[----:B------:R-:W3:Y:S04]  /*6aaa0*/  LDL.LU R129, [R1+0xdfc] ;  /* 0x000dfc0001817983 */ /* 0x000ee80000300800 */
[----:B------:R-:W3:Y:S04]  /*6aab0*/  LDL.LU R130, [R1+0xbf4] ;  /* 0x000bf40001827983 */ /* 0x000ee80000300800 */
        /* <DEDUP_REMOVED lines=12> */
[----:B------:R-:W-:Y:S01]  /*6ab80*/  BAR.SYNC.DEFER_BLOCKING 0x0 ;  /* 0x0000000000007b1d */ /* 0x000fe20000010000 */
[----:B------:R-:W-:Y:S01]  /*6ab90*/  IMAD.MOV.U32 R118, RZ, RZ, R148 ;  /* 0x000000ffff767224 */ /* 0x000fe200078e0094 */
[----:B------:R-:W-:-:S04]  /*6aba0*/  MOV R119, R150 ;  /* 0x0000009600777202 */ /* 0x000fc80000000f00 */
[----:B------:R-:W2:Y:S04]  /*6abb0*/  LDL.LU R18, [R1+0xc00] ;  /* 0x000c000001127983 */ /* 0x000ea80000300800 */
[----:B------:R-:W-:Y:S01]  /*6abc0*/  STSM.16.M88.4 [R155], R124 ;  /* 0x0000007c9b007844 */ /* 0x000fe20000000200 */
[----:B------:R-:W-:Y:S06]  /*6abd0*/  BAR.SYNC.DEFER_BLOCKING 0x0 ;  /* 0x0000000000007b1d */ /* 0x000fec0000010000 */
[----:B------:R-:W1:Y:S02]  /*6abe0*/  LDS.128 R124, [R24] ;  /* 0x00000000187c7984 */ /* 0x000e640000000c00 */
[----:B------:R-:W-:Y:S06]  /*6abf0*/  BAR.SYNC.DEFER_BLOCKING 0x0 ;  /* 0x0000000000007b1d */ /* 0x000fec0000010000 */
[----:B----4-:R-:W-:Y:S02]  /*6ac00*/  STSM.16.M88.4 [R155], R116 ;  /* 0x000000749b007844 */ /* 0x010fe40000000200 */
[----:B------:R-:W-:Y:S06]  /*6ac10*/  BAR.SYNC.DEFER_BLOCKING 0x0 ;  /* 0x0000000000007b1d */ /* 0x000fec0000010000 */
[----:B------:R-:W4:Y:S02]  /*6ac20*/  LDS.128 R116, [R24] ;  /* 0x0000000018747984 */ /* 0x000f240000000c00 */
[----:B------:R-:W-:Y:S06]  /*6ac30*/  BAR.SYNC.DEFER_BLOCKING 0x0 ;  /* 0x0000000000007b1d */ /* 0x000fec0000010000 */
[----:B---3--:R-:W-:Y:S02]  /*6ac40*/  STSM.16.M88.4 [R155], R128 ;  /* 0x000000809b007844 */ /* 0x008fe40000000200 */
[----:B------:R-:W-:Y:S06]  /*6ac50*/  BAR.SYNC.DEFER_BLOCKING 0x0 ;  /* 0x0000000000007b1d */ /* 0x000fec0000010000 */
[----:B------:R-:W3:Y:S02]  /*6ac60*/  LDS.128 R128, [R24] ;  /* 0x0000000018807984 */ /* 0x000ee40000000c00 */
[----:B------:R-:W-:Y:S06]  /*6ac70*/  BAR.SYNC.DEFER_BLOCKING 0x0 ;  /* 0x0000000000007b1d */ /* 0x000fec0000010000 */
[----:B--2---:R-:W-:Y:S02]  /*6ac80*/  STSM.16.M88.4 [R155], R136 ;  /* 0x000000889b007844 */ /* 0x004fe40000000200 */
[----:B------:R-:W-:Y:S06]  /*6ac90*/  BAR.SYNC.DEFER_BLOCKING 0x0 ;  /* 0x0000000000007b1d */ /* 0x000fec0000010000 */
[----:B------:R-:W2:Y:S02]  /*6aca0*/  LDS.128 R136, [R24] ;  /* 0x0000000018887984 */ /* 0x000ea40000000c00 */
[----:B------:R-:W-:Y:S06]  /*6acb0*/  BAR.SYNC.DEFER_BLOCKING 0x0 ;  /* 0x0000000000007b1d */ /* 0x000fec0000010000 */
[----:B------:R1:W-:Y:S02]  /*6acc0*/  STSM.16.M88.4 [R155], R140 ;  /* 0x0000008c9b007844 */ /* 0x0003e40000000200 */
[----:B------:R-:W-:Y:S06]  /*6acd0*/  BAR.SYNC.DEFER_BLOCKING 0x0 ;  /* 0x0000000000007b1d */ /* 0x000fec0000010000 */
[----:B-1----:R-:W4:Y:S04]  /*6ace0*/  LDL.LU R140, [R1+0x1f4] ;  /* 0x0001f400018c7983 */ /* 0x002f280000300800 */
[----:B------:R-:W4:Y:S04]  /*6acf0*/  LDL.LU R141, [R1+0x1fc] ;  /* 0x0001fc00018d7983 */ /* 0x000f280000300800 */
[----:B------:R-:W3:Y:S04]  /*6ad00*/  LDL.LU R19, [R1+0xa00] ;  /* 0x000a000001137983 */ /* 0x000ee80000300800 */
[----:B------:R-:W2:Y:S04]  /*6ad10*/  LDL.LU R14, [R1+0x600] ;  /* 0x00060000010e7983 */ /* 0x000ea80000300800 */
[----:B------:R-:W1:Y:S01]  /*6ad20*/  LDS.128 R144, [R24] ;  /* 0x0000000018907984 */ /* 0x000e620000000c00 */
[----:B------:R-:W-:-:S02]  /*6ad30*/  IMAD.MOV.U32 R142, RZ, RZ, R149 ;  /* 0x000000ffff8e7224 */ /* 0x000fc400078e0095 */
[----:B------:R-:W-:Y:S01]  /*6ad40*/  IMAD.MOV.U32 R143, RZ, RZ, R151 ;  /* 0x000000ffff8f7224 */ /* 0x000fe200078e0097 */
[----:B------:R-:W-:Y:S01]  /*6ad50*/  BAR.SYNC.DEFER_BLOCKING 0x0 ;  /* 0x0000000000007b1d */ /* 0x000fe20000010000 */
[C---:B------:R-:W-:Y:S01]  /*6ad60*/  ISETP.LT.AND P5, PT, R22.reuse, UR4, !P5 ;  /* 0x0000000416007c0c */ /* 0x040fe2000efa1270 */
[----:B------:R-:W-:-:S04]  /*6ad70*/  IMAD R16, R22, UR10, RZ ;  /* 0x0000000a16107c24 */ /* 0x000fc8000f8e02ff */
[----:B------:R-:W-:Y:S01]  /*6ad80*/  IMAD.WIDE R26, R16, 0x4, R2 ;  /* 0x00000004101a7825 */ /* 0x000fe200078e0202 */
[----:B------:R-:W-:Y:S01]  /*6ad90*/  ULDC UR4, c[0x0][0x228] ;  /* 0x00008a0000047ab9 */ /* 0x000fe20000000800 */
[----:B------:R-:W-:Y:S01]  /*6ada0*/  ULDC UR10, c[0x0][0x248] ;  /* 0x00009200000a7ab9 */ /* 0x000fe20000000800 */
[----:B----4-:R-:W-:Y:S01]  /*6adb0*/  STSM.16.M88.4 [R155], R140 ;  /* 0x0000008c9b007844 */ /* 0x010fe20000000200 */
[----:B------:R-:W-:Y:S06]  /*6adc0*/  BAR.SYNC.DEFER_BLOCKING 0x0 ;  /* 0x0000000000007b1d */ /* 0x000fec0000010000 */
[----:B------:R4:W-:Y:S04]  /*6add0*/  @P5 STG.E desc[UR8][R26.64], R13 ;  /* 0x0000000d1a005986 */ /* 0x0009e8000c101908 */
[----:B----4-:R-:W4:Y:S01]  /*6ade0*/  LDL.LU R13, [R1+0x400] ;  /* 0x00040000010d7983 */ /* 0x010f220000300800 */
[----:B------:R-:W-:-:S03]  /*6adf0*/  ISETP.GE.AND P5, PT, R22, UR7, PT ;  /* 0x0000000716007c0c */ /* 0x000fc6000bfa6270 */
[----:B------:R-:W4:Y:S01]  /*6ae00*/  LDL.LU R17, [R1+0x200] ;  /* 0x0002000001117983 */ /* 0x000f220000300800 */
[----:B------:R-:W-:Y:S01]  /*6ae10*/  ISETP.LT.AND P6, PT, R152, UR4, !P5 ;  /* 0x0000000498007c0c */ /* 0x000fe2000efc1270 */
[----:B------:R-:W-:-:S12]  /*6ae20*/  IMAD.WIDE R26, R16, 0x4, R4 ;  /* 0x00000004101a7825 */ /* 0x000fd800078e0204 */
[----:B------:R1:W-:Y:S01]  /*6ae30*/  @P6 STG.E desc[UR8][R26.64], R15 ;  /* 0x0000000f1a006986 */ /* 0x0003e2000c101908 */
[----:B------:R-:W-:Y:S01]  /*6ae40*/  ISETP.LT.AND P6, PT, R154, UR5, !P5 ;  /* 0x000000059a007c0c */ /* 0x000fe2000efc1270 */
[----:B------:R-:W-:Y:S02]  /*6ae50*/  VIADD R140, R22, 0x1 ;  /* 0x00000001168c7836 */ /* 0x000fe40000000000 */
[----:B-1----:R-:W4:Y:S01]  /*6ae60*/  LDL.LU R15, [R1] ;  /* 0x00000000010f7983 */ /* 0x002f220000300800 */
[----:B------:R-:W-:Y:S01]  /*6ae70*/  ISETP.LT.AND P5, PT, R153, UR6, !P5 ;  /* 0x0000000699007c0c */ /* 0x000fe2000efa1270 */
[----:B------:R-:W-:Y:S01]  /*6ae80*/  IMAD.WIDE R26, R16, 0x4, R6 ;  /* 0x00000004101a7825 */ /* 0x000fe200078e0206 */
[----:B------:R-:W-:Y:S01]  /*6ae90*/  ULDC.64 UR6, c[0x0][0x228] ;  /* 0x00008a0000067ab9 */ /* 0x000fe20000000a00 */
[----:B------:R-:W-:-:S06]  /*6aea0*/  ULDC UR5, c[0x0][0x228] ;  /* 0x00008a0000057ab9 */ /* 0x000fcc0000000800 */
[----:B------:R1:W-:Y:S02]  /*6aeb0*/  @P6 STG.E desc[UR8][R26.64], R18 ;  /* 0x000000121a006986 */ /* 0x0003e4000c101908 */
[----:B-1----:R-:W-:Y:S02]  /*6aec0*/  IMAD.WIDE R26, R16, 0x4, R8 ;  /* 0x00000004101a7825 */ /* 0x002fe400078e0208 */
[----:B------:R-:W4:Y:S04]  /*6aed0*/  LDL.LU R18, [R1+0x1164] ;  /* 0x0011640001127983 */ /* 0x000f280000300800 */
[----:B---3--:R1:W-:Y:S01]  /*6aee0*/  @P5 STG.E desc[UR8][R26.64], R19 ;  /* 0x000000131a005986 */ /* 0x0083e2000c101908 */
[----:B------:R-:W-:-:S03]  /*6aef0*/  ISETP.GE.AND P5, PT, R140, UR7, PT ;  /* 0x000000078c007c0c */ /* 0x000fc6000bfa6270 */
[----:B------:R-:W3:Y:S01]  /*6af00*/  LDL.LU R20, [R1+0xe14] ;  /* 0x000e140001147983 */ /* 0x000ee20000300800 */
[C---:B------:R-:W-:Y:S01]  /*6af10*/  IMAD R16, R22.reuse, UR11, RZ ;  /* 0x0000000b16107c24 */ /* 0x040fe2000f8e02ff */
[----:B------:R-:W-:Y:S01]  /*6af20*/  ISETP.LT.AND P6, PT, R23, UR5, !P5 ;  /* 0x0000000517007c0c */ /* 0x000fe2000efc1270 */
[----:B------:R-:W-:Y:S01]  /*6af30*/  ULDC UR5, c[0x0][0x228] ;  /* 0x00008a0000057ab9 */ /* 0x000fe20000000800 */
[----:B------:R-:W-:Y:S01]  /*6af40*/  VIADD R140, R22, 0x2 ;  /* 0x00000002168c7836 */ /* 0x000fe20000000000 */
[----:B------:R-:W-:Y:S01]  /*6af50*/  ULDC UR11, c[0x0][0x248] ;  /* 0x00009200000b7ab9 */ /* 0x000fe20000000800 */
[----:B------:R-:W-:Y:S01]  /*6af60*/  IADD3 R16, R16, UR10, RZ ;  /* 0x0000000a10107c10 */ /* 0x000fe2000fffe0ff */
[----:B------:R-:W-:-:S04]  /*6af70*/  ULDC UR10, c[0x0][0x248] ;  /* 0x00009200000a7ab9 */ /* 0x000fc80000000800 */
[----:B-1----:R-:W-:-:S05]  /*6af80*/  IMAD.WIDE R26, R16, 0x4, R2 ;  /* 0x00000004101a7825 */ /* 0x002fca00078e0202 */
[----:B--2---:R1:W-:Y:S04]  /*6af90*/  @P6 STG.E desc[UR8][R26.64], R14 ;  /* 0x0000000e1a006986 */ /* 0x0043e8000c101908 */
[----:B-1----:R-:W2:Y:S01]  /*6afa0*/  LDL.LU R14, [R1+0xe04] ;  /* 0x000e0400010e7983 */ /* 0x002ea20000300800 */
[----:B------:R-:W-:Y:S01]  /*6afb0*/  ISETP.LT.AND P6, PT, R152, UR5, !P5 ;  /* 0x0000000598007c0c */ /* 0x000fe2000efc1270 */
[----:B------:R-:W-:Y:S01]  /*6afc0*/  IMAD.WIDE R26, R16, 0x4, R4 ;  /* 0x00000004101a7825 */ /* 0x000fe200078e0204 */
[----:B------:R-:W-:Y:S01]  /*6afd0*/  ULDC UR5, c[0x0][0x228] ;  /* 0x00008a0000057ab9 */ /* 0x000fe20000000800 */
[----:B------:R-:W2:Y:S10]  /*6afe0*/  LDL.LU R21, [R1+0xc04] ;  /* 0x000c040001157983 */ /* 0x000eb40000300800 */
[----:B----4-:R1:W-:Y:S04]  /*6aff0*/  @P6 STG.E desc[UR8][R26.64], R13 ;  /* 0x0000000d1a006986 */ /* 0x0103e8000c101908 */
[----:B-1----:R-:W4:Y:S01]  /*6b000*/  LDL.LU R13, [R1+0xa04] ;  /* 0x000a0400010d7983 */ /* 0x002f220000300800 */
[----:B------:R-:W-:Y:S01]  /*6b010*/  ISETP.LT.AND P6, PT, R154, UR5, !P5 ;  /* 0x000000059a007c0c */ /* 0x000fe2000efc1270 */
[----:B------:R-:W-:Y:S01]  /*6b020*/  IMAD.WIDE R26, R16, 0x4, R6 ;  /* 0x00000004101a7825 */ /* 0x000fe200078e0206 */
[----:B------:R-:W-:Y:S01]  /*6b030*/  ISETP.LT.AND P5, PT, R153, UR6, !P5 ;  /* 0x0000000699007c0c */ /* 0x000fe2000efa1270 */
[----:B------:R-:W-:Y:S01]  /*6b040*/  ULDC UR5, c[0x0][0x22c] ;  /* 0x00008b0000057ab9 */ /* 0x000fe20000000800 */
[----:B------:R-:W-:-:S09]  /*6b050*/  ULDC UR6, c[0x0][0x228] ;  /* 0x00008a0000067ab9 */ /* 0x000fd20000000800 */
[----:B------:R1:W-:Y:S04]  /*6b060*/  @P6 STG.E desc[UR8][R26.64], R17 ;  /* 0x000000111a006986 */ /* 0x0003e8000c101908 */
[----:B-1----:R-:W4:Y:S04]  /*6b070*/  LDL.LU R17, [R1+0x10a8] ;  /* 0x0010a80001117983 */ /* 0x002f280000300800 */
[----:B------:R-:W4:Y:S01]  /*6b080*/  LDL.LU R19, [R1+0x604] ;  /* 0x0006040001137983 */ /* 0x000f220000300800 */
[----:B------:R-:W-:-:S05]  /*6b090*/  IMAD.WIDE R26, R16, 0x4, R8 ;  /* 0x00000004101a7825 */ /* 0x000fca00078e0208 */
[----:B------:R1:W-:Y:S01]  /*6b0a0*/  @P5 STG.E desc[UR8][R26.64], R15 ;  /* 0x0000000f1a005986 */ /* 0x0003e2000c101908 */
[----:B------:R-:W-:Y:S01]  /*6b0b0*/  IMAD R16, R22, UR12, RZ ;  /* 0x0000000c16107c24 */ /* 0x000fe2000f8e02ff */
[----:B------:R-:W-:Y:S01]  /*6b0c0*/  ISETP.GE.AND P5, PT, R140, UR5, PT ;  /* 0x000000058c007c0c */ /* 0x000fe2000bfa6270 */
[----:B------:R-:W-:Y:S01]  /*6b0d0*/  ULDC UR5, c[0x0][0x228] ;  /* 0x00008a0000057ab9 */ /* 0x000fe20000000800 */
[----:B-1----:R-:W4:Y:S01]  /*6b0e0*/  LDL.LU R15, [R1+0x404] ;  /* 0x00040400010f7983 */ /* 0x002f220000300800 */
[----:B------:R-:W-:Y:S01]  /*6b0f0*/  VIADD R16, R16, UR11 ;  /* 0x0000000b10107c36 */ /* 0x000fe20008000000 */
[----:B------:R-:W-:Y:S01]  /*6b100*/  ISETP.LT.AND P6, PT, R23, UR6, !P5 ;  /* 0x0000000617007c0c */ /* 0x000fe2000efc1270 */
[----:B------:R-:W-:Y:S01]  /*6b110*/  VIADD R140, R22, 0x3 ;  /* 0x00000003168c7836 */ /* 0x000fe20000000000 */
[----:B------:R-:W-:Y:S02]  /*6b120*/  ULDC UR6, c[0x0][0x228] ;  /* 0x00008a0000067ab9 */ /* 0x000fe40000000800 */
[----:B------:R-:W-:-:S05]  /*6b130*/  IADD3 R16, R16, UR10, RZ ;  /* 0x0000000a10107c10 */ /* 0x000fca000fffe0ff */
[----:B------:R-:W-:-:S05]  /*6b140*/  IMAD.WIDE R26, R16, 0x4, R2 ;  /* 0x00000004101a7825 */ /* 0x000fca00078e0202 */
[----:B---3--:R1:W-:Y:S01]  /*6b150*/  @P6 STG.E desc[UR8][R26.64], R20 ;  /* 0x000000141a006986 */ /* 0x0083e2000c101908 */
[----:B------:R-:W-:Y:S01]  /*6b160*/  ISETP.LT.AND P6, PT, R152, UR5, !P5 ;  /* 0x0000000598007c0c */ /* 0x000fe2000efc1270 */
[----:B------:R-:W-:Y:S02]  /*6b170*/  ULDC UR5, c[0x0][0x228] ;  /* 0x00008a0000057ab9 */ /* 0x000fe40000000800 */
[----:B-1----:R-:W3:Y:S01]  /*6b180*/  LDL.LU R20, [R1+0x204] ;  /* 0x0002040001147983 */ /* 0x002ee20000300800 */
[----:B------:R-:W-:-:S09]  /*6b190*/  IMAD.WIDE R26, R16, 0x4, R4 ;  /* 0x00000004101a7825 */ /* 0x000fd200078e0204 */
[----:B--2---:R1:W-:Y:S04]  /*6b1a0*/  @P6 STG.E desc[UR8][R26.64], R14 ;  /* 0x0000000e1a006986 */ /* 0x0043e8000c101908 */
[----:B-1----:R-:W2:Y:S01]  /*6b1b0*/  LDL.LU R14, [R1+0x4] ;  /* 0x00000400010e7983 */ /* 0x002ea20000300800 */
[----:B------:R-:W-:Y:S01]  /*6b1c0*/  ISETP.LT.AND P6, PT, R154, UR5, !P5 ;  /* 0x000000059a007c0c */ /* 0x000fe2000efc1270 */
[----:B------:R-:W-:Y:S01]  /*6b1d0*/  IMAD.WIDE R26, R16, 0x4, R6 ;  /* 0x00000004101a7825 */ /* 0x000fe200078e0206 */
[----:B------:R-:W-:Y:S02]  /*6b1e0*/  ULDC UR5, c[0x0][0x228] ;  /* 0x00008a0000057ab9 */ /* 0x000fe40000000800 */
[----:B------:R-:W-:Y:S01]  /*6b1f0*/  ISETP.LT.AND P5, PT, R153, UR5, !P5 ;  /* 0x0000000599007c0c */ /* 0x000fe2000efa1270 */
[----:B------:R-:W-:-:S08]  /*6b200*/  ULDC UR5, c[0x0][0x22c] ;  /* 0x00008b0000057ab9 */ /* 0x000fd00000000800 */
[----:B------:R1:W-:Y:S02]  /*6b210*/  @P6 STG.E desc[UR8][R26.64], R21 ;  /* 0x000000151a006986 */ /* 0x0003e4000c101908 */
[----:B-1----:R-:W-:Y:S02]  /*6b220*/  IMAD.WIDE R26, R16, 0x4, R8 ;  /* 0x00000004101a7825 */ /* 0x002fe400078e0208 */
[----:B------:R-:W2:Y:S04]  /*6b230*/  LDL.LU R16, [R1+0xe18] ;  /* 0x000e180001107983 */ /* 0x000ea80000300800 */
[----:B----4-:R1:W-:Y:S01]  /*6b240*/  @P5 STG.E desc[UR8][R26.64], R13 ;  /* 0x0000000d1a005986 */ /* 0x0103e2000c101908 */
[----:B------:R-:W-:Y:S01]  /*6b250*/  ISETP.GE.AND P5, PT, R140, UR5, PT ;  /* 0x000000058c007c0c */ /* 0x000fe2000bfa6270 */
[----:B------:R-:W-:-:S02]  /*6b260*/  ULDC UR5, c[0x0][0x228] ;  /* 0x00008a0000057ab9 */ /* 0x000fc40000000800 */
[----:B-1----:R-:W4:Y:S01]  /*6b270*/  LDL.LU R13, [R1+0xe08] ;  /* 0x000e0800010d7983 */ /* 0x002f220000300800 */
[----:B------:R-:W-:Y:S01]  /*6b280*/  ISETP.LT.AND P6, PT, R23, UR6, !P5 ;  /* 0x0000000617007c0c */ /* 0x000fe2000efc1270 */
[----:B------:R-:W-:Y:S01]  /*6b290*/  IMAD.WIDE R26, R18, 0x4, R2 ;  /* 0x00000004121a7825 */ /* 0x000fe200078e0202 */
[----:B------:R-:W-:Y:S01]  /*6b2a0*/  IADD3 R140, R22, 0x4, RZ ;  /* 0x00000004168c7810 */ /* 0x000fe20007ffe0ff */
[----:B------:R-:W-:-:S10]  /*6b2b0*/  ULDC.64 UR6, c[0x0][0x228] ;  /* 0x00008a0000067ab9 */ /* 0x000fd40000000a00 */
[----:B------:R1:W-:Y:S01]  /*6b2c0*/  @P6 STG.E desc[UR8][R26.64], R19 ;  /* 0x000000131a006986 */ /* 0x0003e2000c101908 */
[----:B------:R-:W-:Y:S01]  /*6b2d0*/  ISETP.LT.AND P6, PT, R152, UR5, !P5 ;  /* 0x0000000598007c0c */ /* 0x000fe2000efc1270 */
[----:B------:R-:W-:Y:S02]  /*6b2e0*/  ULDC UR5, c[0x0][0x228] ;  /* 0x00008a0000057ab9 */ /* 0x000fe40000000800 */
[----:B-1----:R-:W4:Y:S01]  /*6b2f0*/  LDL.LU R19, [R1+0xc08] ;  /* 0x000c080001137983 */ /* 0x002f220000300800 */
[----:B------:R-:W-:-:S09]  /*6b300*/  IMAD.WIDE R26, R18, 0x4, R4 ;  /* 0x00000004121a7825 */ /* 0x000fd200078e0204 */
[----:B------:R1:W-:Y:S04]  /*6b310*/  @P6 STG.E desc[UR8][R26.64], R15 ;  /* 0x0000000f1a006986 */ /* 0x0003e8000c101908 */
[----:B-1----:R-:W4:Y:S01]  /*6b320*/  LDL.LU R15, [R1+0xa08] ;  /* 0x000a0800010f7983 */ /* 0x002f220000300800 */
[----:B------:R-:W-:Y:S01]  /*6b330*/  ISETP.LT.AND P6, PT, R154, UR5, !P5 ;  /* 0x000000059a007c0c */ /* 0x000fe2000efc1270 */
[----:B------:R-:W-:Y:S01]  /*6b340*/  IMAD.WIDE R26, R18, 0x4, R6 ;  /* 0x00000004121a7825 */ /* 0x000fe200078e0206 */
[----:B------:R-:W-:Y:S02]  /*6b350*/  ULDC UR5, c[0x0][0x228] ;  /* 0x00008a0000057ab9 */ /* 0x000fe40000000800 */
[----:B------:R-:W-:Y:S01]  /*6b360*/  ISETP.LT.AND P5, PT, R153, UR5, !P5 ;  /* 0x0000000599007c0c */ /* 0x000fe2000efa1270 */
[----:B------:R-:W-:-:S08]  /*6b370*/  ULDC UR5, c[0x0][0x228] ;  /* 0x00008a0000057ab9 */ /* 0x000fd00000000800 */
[----:B---3--:R1:W-:Y:S02]  /*6b380*/  @P6 STG.E desc[UR8][R26.64], R20 ;  /* 0x000000141a006986 */ /* 0x0083e4000c101908 */
[----:B-1----:R-:W-:Y:S02]  /*6b390*/  IMAD.WIDE R26, R18, 0x4, R8 ;  /* 0x00000004121a7825 */ /* 0x002fe400078e0208 */
[----:B------:R-:W3:Y:S04]  /*6b3a0*/  LDL.LU R18, [R1+0x608] ;  /* 0x0006080001127983 */ /* 0x000ee80000300800 */
[----:B--2---:R1:W-:Y:S04]  /*6b3b0*/  @P5 STG.E desc[UR8][R26.64], R14 ;  /* 0x0000000e1a005986 */ /* 0x0043e8000c101908 */
[----:B-1----:R-:W2:Y:S01]  /*6b3c0*/  LDL.LU R14, [R1+0x408] ;  /* 0x00040800010e7983 */ /* 0x002ea20000300800 */
[----:B------:R-:W-:-:S04]  /*6b3d0*/  ISETP.GE.AND P5, PT, R140, UR7, PT ;  /* 0x000000078c007c0c */ /* 0x000fc8000bfa6270 */
[----:B------:R-:W-:Y:S01]  /*6b3e0*/  ISETP.LT.AND P6, PT, R23, UR5, !P5 ;  /* 0x0000000517007c0c */ /* 0x000fe2000efc1270 */
[----:B------:R-:W-:Y:S01]  /*6b3f0*/  IMAD.WIDE R26, R17, 0x4, R2 ;  /* 0x00000004111a7825 */ /* 0x000fe200078e0202 */
[----:B------:R-:W-:-:S11]  /*6b400*/  ULDC UR5, c[0x0][0x228] ;  /* 0x00008a0000057ab9 */ /* 0x000fd60000000800 */
[----:B------:R1:W-:Y:S01]  /*6b410*/  @P6 STG.E desc[UR8][R26.64], R16 ;  /* 0x000000101a006986 */ /* 0x0003e2000c101908 */
[----:B------:R-:W-:Y:S01]  /*6b420*/  ISETP.LT.AND P6, PT, R152, UR5, !P5 ;  /* 0x0000000598007c0c */ /* 0x000fe2000efc1270 */
[----:B------:R-:W-:Y:S02]  /*6b430*/  ULDC UR5, c[0x0][0x228] ;  /* 0x00008a0000057ab9 */ /* 0x000fe40000000800 */
[----:B-1----:R-:W2:Y:S01]  /*6b440*/  LDL.LU R16, [R1+0x208] ;  /* 0x0002080001107983 */ /* 0x002ea20000300800 */
[----:B------:R-:W-:-:S04]  /*6b450*/  IMAD.WIDE R26, R17, 0x4, R4 ;  /* 0x00000004111a7825 */ /* 0x000fc800078e0204 */
[----:B------:R-:W-:-:S05]  /*6b460*/  VIADD R140, R22, 0x5 ;  /* 0x00000005168c7836 */ /* 0x000fca0000000000 */
[----:B----4-:R1:W-:Y:S04]  /*6b470*/  @P6 STG.E desc[UR8][R26.64], R13 ;  /* 0x0000000d1a006986 */ /* 0x0103e8000c101908 */
[----:B-1----:R-:W4:Y:S01]  /*6b480*/  LDL.LU R13, [R1+0x8] ;  /* 0x00000800010d7983 */ /* 0x002f220000300800 */
[----:B------:R-:W-:Y:S01]  /*6b490*/  ISETP.LT.AND P6, PT, R154, UR5, !P5 ;  /* 0x000000059a007c0c */ /* 0x000fe2000efc1270 */
[----:B------:R-:W-:Y:S01]  /*6b4a0*/  IMAD.WIDE R26, R17, 0x4, R6 ;  /* 0x00000004111a7825 */ /* 0x000fe200078e0206 */
[----:B------:R-:W-:Y:S01]  /*6b4b0*/  ISETP.LT.AND P5, PT, R153, UR6, !P5 ;  /* 0x0000000699007c0c */ /* 0x000fe2000efa1270 */
[----:B------:R-:W-:Y:S01]  /*6b4c0*/  ULDC UR5, c[0x0][0x22c] ;  /* 0x00008b0000057ab9 */ /* 0x000fe20000000800 */
[----:B------:R-:W-:-:S09]  /*6b4d0*/  ULDC UR6, c[0x0][0x228] ;  /* 0x00008a0000067ab9 */ /* 0x000fd20000000800 */
[----:B------:R1:W-:Y:S02]  /*6b4e0*/  @P6 STG.E desc[UR8][R26.64], R19 ;  /* 0x000000131a006986 */ /* 0x0003e4000c101908 */
[----:B-1----:R-:W-:Y:S02]  /*6b4f0*/  IMAD.WIDE R26, R17, 0x4, R8 ;  /* 0x00000004111a7825 */ /* 0x002fe400078e0208 */
[----:B------:R-:W4:Y:S04]  /*6b500*/  LDL.LU R17, [R1+0xff0] ;  /* 0x000ff00001117983 */ /* 0x000f280000300800 */
[----:B------:R-:W4:Y:S04]  /*6b510*/  LDL.LU R19, [R1+0xe1c] ;  /* 0x000e1c0001137983 */ /* 0x000f280000300800 */
[----:B------:R1:W-:Y:S01]  /*6b520*/  @P5 STG.E desc[UR8][R26.64], R15 ;  /* 0x0000000f1a005986 */ /* 0x0003e2000c101908 */
[----:B------:R-:W-:Y:S01]  /*6b530*/  ISETP.GE.AND P5, PT, R140, UR5, PT ;  /* 0x000000058c007c0c */ /* 0x000fe2000bfa6270 */
[----:B------:R-:W-:-:S02]  /*6b540*/  ULDC UR5, c[0x0][0x228] ;  /* 0x00008a0000057ab9 */ /* 0x000fc40000000800 */
[----:B-1----:R-:W4:Y:S01]  /*6b550*/  LDL.LU R15, [R1+0xe0c] ;  /* 0x000e0c00010f7983 */ /* 0x002f220000300800 */
[----:B------:R-:W-:Y:S01]  /*6b560*/  ISETP.LT.AND P6, PT, R23, UR6, !P5 ;  /* 0x0000000617007c0c */ /* 0x000fe2000efc1270 */
[----:B------:R-:W-:Y:S01]  /*6b570*/  IMAD.WIDE R26, R25, 0x4, R2 ;  /* 0x00000004191a7825 */ /* 0x000fe200078e0202 */
[----:B------:R-:W-:-:S11]  /*6b580*/  ULDC UR6, c[0x0][0x228] ;  /* 0x00008a0000067ab9 */ /* 0x000fd60000000800 */
        /* <DEDUP_REMOVED lines=11> */
[----:B------:R-:W-:Y:S01]  /*6b640*/  VIADD R140, R22, 0x6 ;  /* 0x00000006168c7836 */ /* 0x000fe20000000000 */
[----:B------:R-:W-:-:S07]  /*6b650*/  ULDC UR5, c[0x0][0x22c] ;  /* 0x00008b0000057ab9 */ /* 0x000fce0000000800 */
[----:B------:R1:W-:Y:S04]  /*6b660*/  @P6 STG.E desc[UR8][R26.64], R16 ;  /* 0x000000101a006986 */ /* 0x0003e8000c101908 */
[----:B-1----:R-:W2:Y:S01]  /*6b670*/  LDL.LU R16, [R1+0x60c] ;  /* 0x00060c0001107983 */ /* 0x002ea20000300800 */
[----:B------:R-:W-:-:S05]  /*6b680*/  IMAD.WIDE R26, R25, 0x4, R8 ;  /* 0x00000004191a7825 */ /* 0x000fca00078e0208 */
[----:B----4-:R1:W-:Y:S04]  /*6b690*/  @P5 STG.E desc[UR8][R26.64], R13 ;  /* 0x0000000d1a005986 */ /* 0x0103e8000c101908 */
[----:B-1----:R-:W4:Y:S01]  /*6b6a0*/  LDL.LU R13, [R1+0x40c] ;  /* 0x00040c00010d7983 */ /* 0x002f220000300800 */
[----:B------:R-:W-:Y:S01]  /*6b6b0*/  ISETP.GE.AND P5, PT, R140, UR5, PT ;  /* 0x000000058c007c0c */ /* 0x000fe2000bfa6270 */
[----:B------:R-:W-:Y:S01]  /*6b6c0*/  IMAD.WIDE R26, R252, 0x4, R2 ;  /* 0x00000004fc1a7825 */ /* 0x000fe200078e0202 */
[----:B------:R-:W-:Y:S01]  /*6b6d0*/  ULDC UR5, c[0x0][0x228] ;  /* 0x00008a0000057ab9 */ /* 0x000fe20000000800 */
[----:B------:R-:W4:Y:S01]  /*6b6e0*/  LDL.LU R20, [R1+0x20c] ;  /* 0x00020c0001147983 */ /* 0x000f220000300800 */
[----:B------:R-:W-:Y:S01]  /*6b6f0*/  ISETP.LT.AND P6, PT, R23, UR6, !P5 ;  /* 0x0000000617007c0c */ /* 0x000fe2000efc1270 */
[----:B------:R-:W-:-:S12]  /*6b700*/  ULDC.64 UR6, c[0x0][0x228] ;  /* 0x00008a0000067ab9 */ /* 0x000fd80000000a00 */
[----:B------:R1:W-:Y:S01]  /*6b710*/  @P6 STG.E desc[UR8][R26.64], R19 ;  /* 0x000000131a006986 */ /* 0x0003e2000c101908 */
[----:B------:R-:W-:Y:S01]  /*6b720*/  ISETP.LT.AND P6, PT, R152, UR5, !P5 ;  /* 0x0000000598007c0c */ /* 0x000fe2000efc1270 */
[----:B------:R-:W-:Y:S01]  /*6b730*/  ULDC UR5, c[0x0][0x228] ;  /* 0x00008a0000057ab9 */ /* 0x000fe20000000800 */
[----:B-1----:R-:W-:-:S11]  /*6b740*/  IMAD.WIDE R26, R252, 0x4, R4 ;  /* 0x00000004fc1a7825 */ /* 0x002fd600078e0204 */
[----:B------:R1:W-:Y:S04]  /*6b750*/  @P6 STG.E desc[UR8][R26.64], R15 ;  /* 0x0000000f1a006986 */ /* 0x0003e8000c101908 */
[----:B-1----:R-:W4:Y:S01]  /*6b760*/  LDL.LU R15, [R1+0xc] ;  /* 0x00000c00010f7983 */ /* 0x002f220000300800 */
[----:B------:R-:W-:Y:S01]  /*6b770*/  ISETP.LT.AND P6, PT, R154, UR5, !P5 ;  /* 0x000000059a007c0c */ /* 0x000fe2000efc1270 */
[----:B------:R-:W-:Y:S01]  /*6b780*/  IMAD.WIDE R26, R252, 0x4, R6 ;  /* 0x00000004fc1a7825 */ /* 0x000fe200078e0206 */
[----:B------:R-:W-:Y:S01]  /*6b790*/  ULDC UR5, c[0x0][0x228] ;  /* 0x00008a0000057ab9 */ /* 0x000fe20000000800 */
[----:B------:R-:W4:Y:S01]  /*6b7a0*/  LDL.LU R19, [R1+0xff4] ;  /* 0x000ff40001137983 */ /* 0x000f220000300800 */
[----:B------:R-:W-:Y:S01]  /*6b7b0*/  ISETP.LT.AND P5, PT, R153, UR5, !P5 ;  /* 0x0000000599007c0c */ /* 0x000fe2000efa1270 */
[----:B------:R-:W-:-:S08]  /*6b7c0*/  ULDC UR5, c[0x0][0x228] ;  /* 0x00008a0000057ab9 */ /* 0x000fd00000000800 */
[----:B---3--:R1:W-:Y:S04]  /*6b7d0*/  @P6 STG.E desc[UR8][R26.64], R18 ;  /* 0x000000121a006986 */ /* 0x0083e8000c101908 */
[----:B-1----:R-:W3:Y:S01]  /*6b7e0*/  LDL.LU R18, [R1+0xe30] ;  /* 0x000e300001127983 */ /* 0x002ee20000300800 */
[----:B------:R-:W-:-:S05]  /*6b7f0*/  IMAD.WIDE R26, R252, 0x4, R8 ;  /* 0x00000004fc1a7825 */ /* 0x000fca00078e0208 */
[----:B--2---:R1:W-:Y:S04]  /*6b800*/  @P5 STG.E desc[UR8][R26.64], R14 ;  /* 0x0000000e1a005986 */ /* 0x0043e8000c101908 */
[----:B-1----:R-:W2:Y:S01]  /*6b810*/  LDL.LU R14, [R1+0xe20] ;  /* 0x000e2000010e7983 */ /* 0x002ea20000300800 */
[----:B------:R-:W-:Y:S01]  /*6b820*/  IADD3 R140, R22, 0x7, RZ ;  /* 0x00000007168c7810 */ /* 0x000fe20007ffe0ff */
[----:B------:R-:W-:Y:S02]  /*6b830*/  IMAD.WIDE R26, R17, 0x4, R2 ;  /* 0x00000004111a7825 */ /* 0x000fe400078e0202 */
[----:B------:R-:W2:Y:S01]  /*6b840*/  LDL.LU R21, [R1+0xc10] ;  /* 0x000c100001157983 */ /* 0x000ea20000300800 */
[----:B------:R-:W-:-:S04]  /*6b850*/  ISETP.GE.AND P5, PT, R140, UR7, PT ;  /* 0x000000078c007c0c */ /* 0x000fc8000bfa6270 */
[----:B------:R-:W-:Y:S01]  /*6b860*/  ISETP.LT.AND P6, PT, R23, UR5, !P5 ;  /* 0x0000000517007c0c */ /* 0x000fe2000efc1270 */
[----:B------:R-:W-:-:S12]  /*6b870*/  ULDC UR5, c[0x0][0x228] ;  /* 0x00008a0000057ab9 */ /* 0x000fd80000000800 */
[----:B------:R1:W-:Y:S01]  /*6b880*/  @P6 STG.E desc[UR8][R26.64], R16 ;  /* 0x000000101a006986 */ /* 0x0003e2000c101908 */
[----:B------:R-:W-:Y:S01]  /*6b890*/  ISETP.LT.AND P6, PT, R152, UR5, !P5 ;  /* 0x0000000598007c0c */ /* 0x000fe2000efc1270 */
[----:B------:R-:W-:Y:S01]  /*6b8a0*/  ULDC UR5, c[0x0][0x228] ;  /* 0x00008a0000057ab9 */ /* 0x000fe20000000800 */
[----:B-1----:R-:W-:-:S04]  /*6b8b0*/  IMAD.WIDE R26, R17, 0x4, R4 ;  /* 0x00000004111a7825 */ /* 0x002fc800078e0204 */
[----:B------:R-:W-:-:S07]  /*6b8c0*/  VIADD R140, R22, 0x8 ;  /* 0x00000008168c7836 */ /* 0x000fce0000000000 */
[----:B----4-:R1:W-:Y:S04]  /*6b8d0*/  @P6 STG.E desc[UR8][R26.64], R13 ;  /* 0x0000000d1a006986 */ /* 0x0103e8000c101908 */
[----:B-1----:R-:W4:Y:S01]  /*6b8e0*/  LDL.LU R13, [R1+0xa10] ;  /* 0x000a1000010d7983 */ /* 0x002f220000300800 */
[----:B------:R-:W-:Y:S01]  /*6b8f0*/  ISETP.LT.AND P6, PT, R154, UR5, !P5 ;  /* 0x000000059a007c0c */ /* 0x000fe2000efc1270 */
[----:B------:R-:W-:Y:S02]  /*6b900*/  IMAD.WIDE R26, R17, 0x4, R6 ;  /* 0x00000004111a7825 */ /* 0x000fe400078e0206 */
[----:B------:R-:W4:Y:S01]  /*6b910*/  LDL.LU R16, [R1+0xff8] ;  /* 0x000ff80001107983 */ /* 0x000f220000300800 */
[----:B------:R-:W-:Y:S01]  /*6b920*/  ISETP.LT.AND P5, PT, R153, UR6, !P5 ;  /* 0x0000000699007c0c */ /* 0x000fe2000efa1270 */
[----:B------:R-:W-:Y:S01]  /*6b930*/  ULDC.64 UR6, c[0x0][0x228] ;  /* 0x00008a0000067ab9 */ /* 0x000fe20000000a00 */
[----:B------:R-:W-:-:S07]  /*6b940*/  ULDC UR5, c[0x0][0x228] ;  /* 0x00008a0000057ab9 */ /* 0x000fce0000000800 */
[----:B------:R1:W-:Y:S04]  /*6b950*/  @P6 STG.E desc[UR8][R26.64], R20 ;  /* 0x000000141a006986 */ /* 0x0003e8000c101908 */
[----:B-1----:R-:W4:Y:S01]  /*6b960*/  LDL.LU R20, [R1+0x800] ;  /* 0x0008000001147983 */ /* 0x002f220000300800 */
[----:B------:R-:W-:-:S05]  /*6b970*/  IMAD.WIDE R26, R17, 0x4, R8 ;  /* 0x00000004111a7825 */ /* 0x000fca00078e0208 */
[----:B------:R1:W-:Y:S01]  /*6b980*/  @P5 STG.E desc[UR8][R26.64], R15 ;  /* 0x0000000f1a005986 */ /* 0x0003e2000c101908 */
[----:B------:R-:W-:-:S03]  /*6b990*/  ISETP.GE.AND P5, PT, R140, UR7, PT ;  /* 0x000000078c007c0c */ /* 0x000fc6000bfa6270 */
[----:B-1----:R-:W4:Y:S01]  /*6b9a0*/  LDL.LU R15, [R1+0x610] ;  /* 0x00061000010f7983 */ /* 0x002f220000300800 */
[----:B------:R-:W-:Y:S01]  /*6b9b0*/  ISETP.LT.AND P6, PT, R23, UR5, !P5 ;  /* 0x0000000517007c0c */ /* 0x000fe2000efc1270 */
[----:B------:R-:W-:Y:S01]  /*6b9c0*/  IMAD.WIDE R26, R19, 0x4, R2 ;  /* 0x00000004131a7825 */ /* 0x000fe200078e0202 */
[----:B------:R-:W-:Y:S01]  /*6b9d0*/  ULDC UR5, c[0x0][0x228] ;  /* 0x00008a0000057ab9 */ /* 0x000fe20000000800 */
[----:B------:R-:W4:Y:S10]  /*6b9e0*/  LDL.LU R17, [R1+0xffc] ;  /* 0x000ffc0001117983 */ /* 0x000f340000300800 */
[----:B---3--:R1:W-:Y:S01]  /*6b9f0*/  @P6 STG.E desc[UR8][R26.64], R18 ;  /* 0x000000121a006986 */ /* 0x0083e2000c101908 */
[----:B------:R-:W-:Y:S01]  /*6ba00*/  ISETP.LT.AND P6, PT, R152, UR5, !P5 ;  /* 0x0000000598007c0c */ /* 0x000fe2000efc1270 */
[----:B------:R-:W-:-:S02]  /*6ba10*/  ULDC UR5, c[0x0][0x228] ;  /* 0x00008a0000057ab9 */ /* 0x000fc40000000800 */
[----:B-1----:R-:W3:Y:S01]  /*6ba20*/  LDL.LU R18, [R1+0x410] ;  /* 0x0004100001127983 */ /* 0x002ee20000300800 */
[----:B------:R-:W-:-:S09]  /*6ba30*/  IMAD.WIDE R26, R19, 0x4, R4 ;  /* 0x00000004131a7825 */ /* 0x000fd200078e0204 */
[----:B--2---:R1:W-:Y:S04]  /*6ba40*/  @P6 STG.E desc[UR8][R26.64], R14 ;  /* 0x0000000e1a006986 */ /* 0x0043e8000c101908 */
[----:B-1----:R-:W2:Y:S01]  /*6ba50*/  LDL.LU R14, [R1+0x210] ;  /* 0x00021000010e7983 */ /* 0x002ea20000300800 */
[----:B------:R-:W-:Y:S01]  /*6ba60*/  ISETP.LT.AND P6, PT, R154, UR5, !P5 ;  /* 0x000000059a007c0c */ /* 0x000fe2000efc1270 */
[----:B------:R-:W-:Y:S01]  /*6ba70*/  IMAD.WIDE R26, R19, 0x4, R6 ;  /* 0x00000004131a7825 */ /* 0x000fe200078e0206 */
[----:B------:R-:W-:Y:S01]  /*6ba80*/  ISETP.LT.AND P5, PT, R153, UR6, !P5 ;  /* 0x0000000699007c0c */ /* 0x000fe2000efa1270 */
[----:B------:R-:W-:Y:S01]  /*6ba90*/  ULDC UR5, c[0x0][0x22c] ;  /* 0x00008b0000057ab9 */ /* 0x000fe20000000800 */
[----:B------:R-:W-:-:S09]  /*6baa0*/  ULDC UR6, c[0x0][0x228] ;  /* 0x00008a0000067ab9 */ /* 0x000fd20000000800 */
[----:B------:R1:W-:Y:S02]  /*6bab0*/  @P6 STG.E desc[UR8][R26.64], R21 ;  /* 0x000000151a006986 */ /* 0x0003e4000c101908 */
[----:B-1----:R-:W-:Y:S02]  /*6bac0*/  IMAD.WIDE R26, R19, 0x4, R8 ;  /* 0x00000004131a7825 */ /* 0x002fe400078e0208 */
[----:B------:R-:W2:Y:S04]  /*6bad0*/  LDL.LU R19, [R1+0x1000] ;  /* 0x0010000001137983 */ /* 0x000ea80000300800 */
[----:B------:R-:W2:Y:S01]  /*6bae0*/  LDL.LU R21, [R1+0xe34] ;  /* 0x000e340001157983 */ /* 0x000ea20000300800 */
[----:B------:R-:W-:-:S03]  /*6baf0*/  VIADD R140, R22, 0x9 ;  /* 0x00000009168c7836 */ /* 0x000fc60000000000 */
[----:B----4-:R1:W-:Y:S02]  /*6bb00*/  @P5 STG.E desc[UR8][R26.64], R13 ;  /* 0x0000000d1a005986 */ /* 0x0103e4000c101908 */
[----:B------:R-:W-:Y:S01]  /*6bb10*/  ISETP.GE.AND P5, PT, R140, UR5, PT ;  /* 0x000000058c007c0c */ /* 0x000fe2000bfa6270 */
[----:B------:R-:W-:Y:S01]  /*6bb20*/  ULDC UR5, c[0x0][0x228] ;  /* 0x00008a0000057ab9 */ /* 0x000fe20000000800 */
[----:B-1----:R-:W4:Y:S02]  /*6bb30*/  LDL.LU R13, [R1+0xe24] ;  /* 0x000e2400010d7983 */ /* 0x002f240000300800 */
[----:B------:R-:W-:Y:S01]  /*6bb40*/  ISETP.LT.AND P6, PT, R23, UR6, !P5 ;  /* 0x0000000617007c0c */ /* 0x000fe2000efc1270 */
[----:B------:R-:W-:Y:S01]  /*6bb50*/  IMAD.WIDE R26, R16, 0x4, R2 ;  /* 0x00000004101a7825 */ /* 0x000fe200078e0202 */
[----:B------:R-:W-:Y:S01]  /*6bb60*/  IADD3 R140, R22, 0xa, RZ ;  /* 0x0000000a168c7810 */ /* 0x000fe20007ffe0ff */
[----:B------:R-:W-:-:S10]  /*6bb70*/  ULDC UR6, c[0x0][0x228] ;  /* 0x00008a0000067ab9 */ /* 0x000fd40000000800 */
        /* <DEDUP_REMOVED lines=15> */
[----:B------:R-:W3:Y:S04]  /*6bc70*/  LDL.LU R18, [R1+0x804] ;  /* 0x0008040001127983 */ /* 0x000ee80000300800 */
[----:B--2---:R1:W-:Y:S04]  /*6bc80*/  @P5 STG.E desc[UR8][R26.64], R14 ;  /* 0x0000000e1a005986 */ /* 0x0043e8000c101908 */
[----:B-1----:R-:W2:Y:S01]  /*6bc90*/  LDL.LU R14, [R1+0x614] ;  /* 0x00061400010e7983 */ /* 0x002ea20000300800 */
[----:B------:R-:W-:Y:S01]  /*6bca0*/  ISETP.GE.AND P5, PT, R140, UR5, PT ;  /* 0x000000058c007c0c */ /* 0x000fe2000bfa6270 */
[----:B------:R-:W-:Y:S01]  /*6bcb0*/  IMAD.WIDE R26, R17, 0x4, R2 ;  /* 0x00000004111a7825 */ /* 0x000fe200078e0202 */
[----:B------:R-:W-:-:S02]  /*6bcc0*/  ULDC UR5, c[0x0][0x228] ;  /* 0x00008a0000057ab9 */ /* 0x000fc40000000800 */
[----:B------:R-:W-:Y:S01]  /*6bcd0*/  ISETP.LT.AND P6, PT, R23, UR6, !P5 ;  /* 0x0000000617007c0c */ /* 0x000fe2000efc1270 */
[----:B------:R-:W-:Y:S01]  /*6bce0*/  VIADD R140, R22, 0xb ;  /* 0x0000000b168c7836 */ /* 0x000fe20000000000 */
[----:B------:R-:W-:-:S11]  /*6bcf0*/  ULDC.64 UR6, c[0x0][0x228] ;  /* 0x00008a0000067ab9 */ /* 0x000fd60000000a00 */
[----:B------:R1:W-:Y:S01]  /*6bd00*/  @P6 STG.E desc[UR8][R26.64], R21 ;  /* 0x000000151a006986 */ /* 0x0003e2000c101908 */
[----:B------:R-:W-:Y:S01]  /*6bd10*/  ISETP.LT.AND P6, PT, R152, UR5, !P5 ;  /* 0x0000000598007c0c */ /* 0x000fe2000efc1270 */
[----:B------:R-:W-:Y:S02]  /*6bd20*/  ULDC UR5, c[0x0][0x228] ;  /* 0x00008a0000057ab9 */ /* 0x000fe40000000800 */
[----:B-1----:R-:W2:Y:S01]  /*6bd30*/  LDL.LU R21, [R1+0x414] ;  /* 0x0004140001157983 */ /* 0x002ea20000300800 */
[----:B------:R-:W-:-:S09]  /*6bd40*/  IMAD.WIDE R26, R17, 0x4, R4 ;  /* 0x00000004111a7825 */ /* 0x000fd200078e0204 */
[----:B----4-:R1:W-:Y:S04]  /*6bd50*/  @P6 STG.E desc[UR8][R26.64], R13 ;  /* 0x0000000d1a006986 */ /* 0x0103e8000c101908 */
[----:B-1----:R-:W4:Y:S01]  /*6bd60*/  LDL.LU R13, [R1+0x214] ;  /* 0x00021400010d7983 */ /* 0x002f220000300800 */
[----:B------:R-:W-:Y:S01]  /*6bd70*/  ISETP.LT.AND P6, PT, R154, UR5, !P5 ;  /* 0x000000059a007c0c */ /* 0x000fe2000efc1270 */
[----:B------:R-:W-:Y:S01]  /*6bd80*/  IMAD.WIDE R26, R17, 0x4, R6 ;  /* 0x00000004111a7825 */ /* 0x000fe200078e0206 */
[----:B------:R-:W-:Y:S02]  /*6bd90*/  ULDC UR5, c[0x0][0x228] ;  /* 0x00008a0000057ab9 */ /* 0x000fe40000000800 */
[----:B------:R-:W-:Y:S01]  /*6bda0*/  ISETP.LT.AND P5, PT, R153, UR5, !P5 ;  /* 0x0000000599007c0c */ /* 0x000fe2000efa1270 */
[----:B------:R-:W-:-:S08]  /*6bdb0*/  ULDC UR5, c[0x0][0x228] ;  /* 0x00008a0000057ab9 */ /* 0x000fd00000000800 */
[----:B------:R1:W-:Y:S02]  /*6bdc0*/  @P6 STG.E desc[UR8][R26.64], R20 ;  /* 0x000000141a006986 */ /* 0x0003e4000c101908 */
[----:B-1----:R-:W-:Y:S02]  /*6bdd0*/  IMAD.WIDE R26, R17, 0x4, R8 ;  /* 0x00000004111a7825 */ /* 0x002fe400078e0208 */
[----:B------:R-:W4:Y:S04]  /*6bde0*/  LDL.LU R17, [R1+0x1008] ;  /* 0x0010080001117983 */ /* 0x000f280000300800 */
[----:B------:R-:W4:Y:S04]  /*6bdf0*/  LDL.LU R20, [R1+0xe38] ;  /* 0x000e380001147983 */ /* 0x000f280000300800 */
[----:B------:R1:W-:Y:S01]  /*6be00*/  @P5 STG.E desc[UR8][R26.64], R15 ;  /* 0x0000000f1a005986 */ /* 0x0003e2000c101908 */
[----:B------:R-:W-:-:S03]  /*6be10*/  ISETP.GE.AND P5, PT, R140, UR7, PT ;  /* 0x000000078c007c0c */ /* 0x000fc6000bfa6270 */
        /* <DEDUP_REMOVED lines=13> */
[----:B------:R-:W-:Y:S01]  /*6bef0*/  ISETP.LT.AND P5, PT, R153, UR6, !P5 ;  /* 0x0000000699007c0c */ /* 0x000fe2000efa1270 */
[----:B------:R-:W-:Y:S01]  /*6bf00*/  ULDC.64 UR6, c[0x0][0x228] ;  /* 0x00008a0000067ab9 */ /* 0x000fe20000000a00 */
[----:B------:R-:W-:-:S09]  /*6bf10*/  ULDC UR5, c[0x0][0x228] ;  /* 0x00008a0000057ab9 */ /* 0x000fd20000000800 */
[----:B------:R1:W-:Y:S02]  /*6bf20*/  @P6 STG.E desc[UR8][R26.64], R21 ;  /* 0x000000151a006986 */ /* 0x0003e4000c101908 */
[----:B-1----:R-:W-:Y:S02]  /*6bf30*/  IMAD.WIDE R26, R19, 0x4, R8 ;  /* 0x00000004131a7825 */ /* 0x002fe400078e0208 */
[----:B------:R-:W2:Y:S04]  /*6bf40*/  LDL.LU R19, [R1+0x100c] ;  /* 0x00100c0001137983 */ /* 0x000ea80000300800 */
[----:B------:R-:W2:Y:S01]  /*6bf50*/  LDL.LU R21, [R1+0x808] ;  /* 0x0008080001157983 */ /* 0x000ea20000300800 */
[----:B------:R-:W-:-:S03]  /*6bf60*/  VIADD R140, R22, 0xc ;  /* 0x0000000c168c7836 */ /* 0x000fc60000000000 */
[----:B----4-:R1:W-:Y:S04]  /*6bf70*/  @P5 STG.E desc[UR8][R26.64], R13 ;  /* 0x0000000d1a005986 */ /* 0x0103e8000c101908 */
[----:B-1----:R-:W4:Y:S01]  /*6bf80*/  LDL.LU R13, [R1+0x618] ;  /* 0x00061800010d7983 */ /* 0x002f220000300800 */
[----:B------:R-:W-:-:S04]  /*6bf90*/  ISETP.GE.AND P5, PT, R140, UR7, PT ;  /* 0x000000078c007c0c */ /* 0x000fc8000bfa6270 */
[----:B------:R-:W-:Y:S01]  /*6bfa0*/  ISETP.LT.AND P6, PT, R23, UR5, !P5 ;  /* 0x0000000517007c0c */ /* 0x000fe2000efc1270 */
[----:B------:R-:W-:Y:S01]  /*6bfb0*/  IMAD.WIDE R26, R16, 0x4, R2 ;  /* 0x00000004101a7825 */ /* 0x000fe200078e0202 */
[----:B------:R-:W-:-:S11]  /*6bfc0*/  ULDC UR5, c[0x0][0x228] ;  /* 0x00008a0000057ab9 */ /* 0x000fd60000000800 */
        /* <DEDUP_REMOVED lines=9> */
[----:B------:R-:W-:Y:S01]  /*6c060*/  ISETP.LT.AND P5, PT, R153, UR6, !P5 ;  /* 0x0000000699007c0c */ /* 0x000fe2000efa1270 */
[----:B------:R-:W-:Y:S01]  /*6c070*/  ULDC UR5, c[0x0][0x22c] ;  /* 0x00008b0000057ab9 */ /* 0x000fe20000000800 */
[----:B------:R-:W-:Y:S01]  /*6c080*/  IADD3 R140, R22, 0xd, RZ ;  /* 0x0000000d168c7810 */ /* 0x000fe20007ffe0ff */
        /* <DEDUP_REMOVED lines=12> */
[----:B------:R-:W-:-:S11]  /*6c150*/  ULDC UR6, c[0x0][0x228] ;  /* 0x00008a0000067ab9 */ /* 0x000fd60000000800 */
        /* <DEDUP_REMOVED lines=15> */
[----:B------:R1:W-:Y:S04]  /*6c250*/  @P5 STG.E desc[UR8][R26.64], R15 ;  /* 0x0000000f1a005986 */ /* 0x0003e8000c101908 */
[----:B-1----:R-:W4:Y:S01]  /*6c260*/  LDL.LU R15, [R1+0x61c] ;  /* 0x00061c00010f7983 */ /* 0x002f220000300800 */
[----:B------:R-:W-:Y:S01]  /*6c270*/  ISETP.GE.AND P5, PT, R140, UR5, PT ;  /* 0x000000058c007c0c */ /* 0x000fe2000bfa6270 */
[----:B------:R-:W-:Y:S01]  /*6c280*/  IMAD.WIDE R26, R19, 0x4, R2 ;  /* 0x00000004131a7825 */ /* 0x000fe200078e0202 */
[----:B------:R-:W-:Y:S01]  /*6c290*/  ULDC UR5, c[0x0][0x228] ;  /* 0x00008a0000057ab9 */ /* 0x000fe20000000800 */
[----:B------:R-:W4:Y:S01]  /*6c2a0*/  LDL.LU R20, [R1+0x41c] ;  /* 0x00041c0001147983 */ /* 0x000f220000300800 */
[----:B------:R-:W-:Y:S01]  /*6c2b0*/  ISETP.LT.AND P6, PT, R23, UR6, !P5 ;  /* 0x0000000617007c0c */ /* 0x000fe2000efc1270 */
[----:B------:R-:W-:Y:S01]  /*6c2c0*/  VIADD R140, R22, 0xf ;  /* 0x0000000f168c7836 */ /* 0x000fe20000000000 */
[----:B------:R-:W-:-:S11]  /*6c2d0*/  ULDC.64 UR6, c[0x0][0x228] ;  /* 0x00008a0000067ab9 */ /* 0x000fd60000000a00 */
[----:B---3--:R1:W-:Y:S01]  /*6c2e0*/  @P6 STG.E desc[UR8][R26.64], R18 ;  /* 0x000000121a006986 */ /* 0x0083e2000c101908 */
[----:B------:R-:W-:Y:S01]  /*6c2f0*/  ISETP.LT.AND P6, PT, R152, UR5, !P5 ;  /* 0x0000000598007c0c */ /* 0x000fe2000efc1270 */
[----:B------:R-:W-:Y:S01]  /*6c300*/  ULDC UR5, c[0x0][0x228] ;  /* 0x00008a0000057ab9 */ /* 0x000fe20000000800 */
[----:B-1----:R-:W-:-:S11]  /*6c310*/  IMAD.WIDE R26, R19, 0x4, R4 ;  /* 0x00000004131a7825 */ /* 0x002fd600078e0204 */
[----:B--2---:R1:W-:Y:S04]  /*6c320*/  @P6 STG.E desc[UR8][R26.64], R14 ;  /* 0x0000000e1a006986 */ /* 0x0043e8000c101908 */
[----:B-1----:R-:W2:Y:S01]  /*6c330*/  LDL.LU R14, [R1+0x21c] ;  /* 0x00021c00010e7983 */ /* 0x002ea20000300800 */
[----:B------:R-:W-:Y:S01]  /*6c340*/  ISETP.LT.AND P6, PT, R154, UR5, !P5 ;  /* 0x000000059a007c0c */ /* 0x000fe2000efc1270 */
[----:B------:R-:W-:Y:S01]  /*6c350*/  IMAD.WIDE R26, R19, 0x4, R6 ;  /* 0x00000004131a7825 */ /* 0x000fe200078e0206 */
[----:B------:R-:W-:Y:S01]  /*6c360*/  ULDC UR5, c[0x0][0x228] ;  /* 0x00008a0000057ab9 */ /* 0x000fe20000000800 */
[----:B------:R-:W3:Y:S01]  /*6c370*/  LDL.LU R18, [R1+0x1014] ;  /* 0x0010140001127983 */ /* 0x000ee20000300800 */
[----:B------:R-:W-:Y:S01]  /*6c380*/  ISETP.LT.AND P5, PT, R153, UR5, !P5 ;  /* 0x0000000599007c0c */ /* 0x000fe2000efa1270 */
[----:B------:R-:W-:-:S08]  /*6c390*/  ULDC UR5, c[0x0][0x228] ;  /* 0x00008a0000057ab9 */ /* 0x000fd00000000800 */
[----:B------:R1:W-:Y:S02]  /*6c3a0*/  @P6 STG.E desc[UR8][R26.64], R21 ;  /* 0x000000151a006986 */ /* 0x0003e4000c101908 */
[----:B-1----:R-:W-:Y:S02]  /*6c3b0*/  IMAD.WIDE R26, R19, 0x4, R8 ;  /* 0x00000004131a7825 */ /* 0x002fe400078e0208 */
[----:B------:R-:W3:Y:S04]  /*6c3c0*/  LDL.LU R19, [R1+0xe60] ;  /* 0x000e600001137983 */ /* 0x000ee80000300800 */
[----:B----4-:R1:W-:Y:S04]  /*6c3d0*/  @P5 STG.E desc[UR8][R26.64], R13 ;  /* 0x0000000d1a005986 */ /* 0x0103e8000c101908 */
[----:B-1----:R-:W4:Y:S01]  /*6c3e0*/  LDL.LU R13, [R1+0xe50] ;  /* 0x000e5000010d7983 */ /* 0x002f220000300800 */
[----:B------:R-:W-:-:S03]  /*6c3f0*/  ISETP.GE.AND P5, PT, R140, UR7, PT ;  /* 0x000000078c007c0c */ /* 0x000fc6000bfa6270 */
[----:B------:R-:W4:Y:S01]  /*6c400*/  LDL.LU R21, [R1+0xe40] ;  /* 0x000e400001157983 */ /* 0x000f220000300800 */
        /* <DEDUP_REMOVED lines=8> */
[----:B------:R1:W-:Y:S01]  /*6c490*/  @P6 STG.E desc[UR8][R26.64], R15 ;  /* 0x0000000f1a006986 */ /* 0x0003e2000c101908 */
[----:B------:R-:W-:Y:S01]  /*6c4a0*/  ISETP.LT.AND P6, PT, R154, UR5, !P5 ;  /* 0x000000059a007c0c */ /* 0x000fe2000efc1270 */
[----:B------:R-:W-:Y:S01]  /*6c4b0*/  ULDC UR5, c[0x0][0x228] ;  /* 0x00008a0000057ab9 */ /* 0x000fe20000000800 */
[C---:B-1----:R-:W-:Y:S01]  /*6c4c0*/  IMAD.WIDE R26, R16.reuse, 0x4, R6 ;  /* 0x00000004101a7825 */ /* 0x042fe200078e0206 */
[----:B------:R-:W4:Y:S10]  /*6c4d0*/  LDL.LU R15, [R1+0x1018] ;  /* 0x00101800010f7983 */ /* 0x000f340000300800 */
[----:B------:R1:W-:Y:S04]  /*6c4e0*/  @P6 STG.E desc[UR8][R26.64], R20 ;  /* 0x000000141a006986 */ /* 0x0003e8000c101908 */
[----:B-1----:R-:W4:Y:S01]  /*6c4f0*/  LDL.LU R20, [R1+0x620] ;  /* 0x0006200001147983 */ /* 0x002f220000300800 */
[----:B------:R-:W-:Y:S01]  /*6c500*/  ISETP.LT.AND P5, PT, R153, UR6, !P5 ;  /* 0x0000000699007c0c */ /* 0x000fe2000efa1270 */
[----:B------:R-:W-:Y:S01]  /*6c510*/  IMAD.WIDE R26, R16, 0x4, R8 ;  /* 0x00000004101a7825 */ /* 0x000fe200078e0208 */
[----:B------:R-:W-:Y:S01]  /*6c520*/  IADD3 R140, R22, 0x10, RZ ;  /* 0x00000010168c7810 */ /* 0x000fe20007ffe0ff */
[----:B------:R-:W-:-:S10]  /*6c530*/  ULDC.64 UR6, c[0x0][0x228] ;  /* 0x00008a0000067ab9 */ /* 0x000fd40000000a00 */
[----:B--2---:R1:W-:Y:S04]  /*6c540*/  @P5 STG.E desc[UR8][R26.64], R14 ;  /* 0x0000000e1a005986 */ /* 0x0043e8000c101908 */
[----:B-1----:R-:W2:Y:S01]  /*6c550*/  LDL.LU R14, [R1+0x420] ;  /* 0x00042000010e7983 */ /* 0x002ea20000300800 */
[----:B------:R-:W-:Y:S01]  /*6c560*/  ISETP.GE.AND P5, PT, R140, UR7, PT ;  /* 0x000000078c007c0c */ /* 0x000fe2000bfa6270 */
[----:B---3--:R-:W-:Y:S02]  /*6c570*/  IMAD.WIDE R26, R18, 0x4, R2 ;  /* 0x00000004121a7825 */ /* 0x008fe400078e0202 */
[----:B------:R-:W3:Y:S01]  /*6c580*/  LDL.LU R16, [R1+0x101c] ;  /* 0x00101c0001107983 */ /* 0x000ee20000300800 */
[----:B------:R-:W-:Y:S01]  /*6c590*/  ISETP.LT.AND P6, PT, R23, UR5, !P5 ;  /* 0x0000000517007c0c */ /* 0x000fe2000efc1270 */
[----:B------:R-:W-:-:S12]  /*6c5a0*/  ULDC UR5, c[0x0][0x228] ;  /* 0x00008a0000057ab9 */ /* 0x000fd80000000800 */
[----:B------:R1:W-:Y:S01]  /*6c5b0*/  @P6 STG.E desc[UR8][R26.64], R19 ;  /* 0x000000131a006986 */ /* 0x0003e2000c101908 */
[----:B------:R-:W-:Y:S01]  /*6c5c0*/  ISETP.LT.AND P6, PT, R152, UR5, !P5 ;  /* 0x0000000598007c0c */ /* 0x000fe2000efc1270 */
[----:B------:R-:W-:Y:S02]  /*6c5d0*/  ULDC UR5, c[0x0][0x228] ;  /* 0x00008a0000057ab9 */ /* 0x000fe40000000800 */
[----:B-1----:R-:W3:Y:S01]  /*6c5e0*/  LDL.LU R19, [R1+0x220] ;  /* 0x0002200001137983 */ /* 0x002ee20000300800 */
[----:B------:R-:W-:-:S04]  /*6c5f0*/  IMAD.WIDE R26, R18, 0x4, R4 ;  /* 0x00000004121a7825 */ /* 0x000fc800078e0204 */
[----:B------:R-:W-:-:S05]  /*6c600*/  VIADD R140, R22, 0x11 ;  /* 0x00000011168c7836 */ /* 0x000fca0000000000 */
[----:B----4-:R1:W-:Y:S01]  /*6c610*/  @P6 STG.E desc[UR8][R26.64], R13 ;  /* 0x0000000d1a006986 */ /* 0x0103e2000c101908 */
[----:B------:R-:W-:Y:S01]  /*6c620*/  ISETP.LT.AND P6, PT, R154, UR5, !P5 ;  /* 0x000000059a007c0c */ /* 0x000fe2000efc1270 */
[----:B------:R-:W-:Y:S02]  /*6c630*/  ULDC UR5, c[0x0][0x22c] ;  /* 0x00008b0000057ab9 */ /* 0x000fe40000000800 */
[----:B-1----:R-:W4:Y:S01]  /*6c640*/  LDL.LU R13, [R1+0x20] ;  /* 0x00002000010d7983 */ /* 0x002f220000300800 */
[----:B------:R-:W-:-:S09]  /*6c650*/  IMAD.WIDE R26, R18, 0x4, R6 ;  /* 0x00000004121a7825 */ /* 0x000fd200078e0206 */
[----:B------:R1:W-:Y:S01]  /*6c660*/  @P6 STG.E desc[UR8][R26.64], R21 ;  /* 0x000000151a006986 */ /* 0x0003e2000c101908 */
[----:B------:R-:W-:Y:S01]  /*6c670*/  ISETP.LT.AND P5, PT, R153, UR6, !P5 ;  /* 0x0000000699007c0c */ /* 0x000fe2000efa1270 */
[----:B------:R-:W-:Y:S01]  /*6c680*/  ULDC UR6, c[0x0][0x228] ;  /* 0x00008a0000067ab9 */ /* 0x000fe20000000800 */
[----:B-1----:R-:W-:Y:S02]  /*6c690*/  IMAD.WIDE R26, R18, 0x4, R8 ;  /* 0x00000004121a7825 */ /* 0x002fe400078e0208 */
[----:B------:R-:W4:Y:S04]  /*6c6a0*/  LDL.LU R18, [R1+0x1020] ;  /* 0x0010200001127983 */ /* 0x000f280000300800 */
[----:B------:R-:W4:Y:S05]  /*6c6b0*/  LDL.LU R21, [R1+0xe64] ;  /* 0x000e640001157983 */ /* 0x000f2a0000300800 */
[----:B------:R1:W-:Y:S01]  /*6c6c0*/  @P5 STG.E desc[UR8][R26.64], R17 ;  /* 0x000000111a005986 */ /* 0x0003e2000c101908 */
[----:B------:R-:W-:Y:S01]  /*6c6d0*/  ISETP.GE.AND P5, PT, R140, UR5, PT ;  /* 0x000000058c007c0c */ /* 0x000fe2000bfa6270 */
[----:B------:R-:W-:-:S02]  /*6c6e0*/  ULDC UR5, c[0x0][0x228] ;  /* 0x00008a0000057ab9 */ /* 0x000fc40000000800 */
[----:B-1----:R-:W4:Y:S01]  /*6c6f0*/  LDL.LU R17, [R1+0xe54] ;  /* 0x000e540001117983 */ /* 0x002f220000300800 */
[----:B------:R-:W-:Y:S01]  /*6c700*/  ISETP.LT.AND P6, PT, R23, UR6, !P5 ;  /* 0x0000000617007c0c */ /* 0x000fe2000efc1270 */
[----:B------:R-:W-:Y:S01]  /*6c710*/  IMAD.WIDE R26, R15, 0x4, R2 ;  /* 0x000000040f1a7825 */ /* 0x000fe200078e0202 */
[----:B------:R-:W-:-:S11]  /*6c720*/  ULDC UR6, c[0x0][0x228] ;  /* 0x00008a0000067ab9 */ /* 0x000fd60000000800 */
[----:B------:R1:W-:Y:S04]  /*6c730*/  @P6 STG.E desc[UR8][R26.64], R20 ;  /* 0x000000141a006986 */ /* 0x0003e8000c101908 */
[----:B-1----:R-:W4:Y:S01]  /*6c740*/  LDL.LU R20, [R1+0xe44] ;  /* 0x000e440001147983 */ /* 0x002f220000300800 */
[----:B------:R-:W-:Y:S01]  /*6c750*/  ISETP.LT.AND P6, PT, R152, UR5, !P5 ;  /* 0x0000000598007c0c */ /* 0x000fe2000efc1270 */
[----:B------:R-:W-:Y:S01]  /*6c760*/  IMAD.WIDE R26, R15, 0x4, R4 ;  /* 0x000000040f1a7825 */ /* 0x000fe200078e0204 */
[----:B------:R-:W-:-:S11]  /*6c770*/  ULDC UR5, c[0x0][0x228] ;  /* 0x00008a0000057ab9 */ /* 0x000fd60000000800 */
        /* <DEDUP_REMOVED lines=8> */
[----:B---3--:R1:W-:Y:S02]  /*6c800*/  @P6 STG.E desc[UR8][R26.64], R19 ;  /* 0x000000131a006986 */ /* 0x0083e4000c101908 */
[----:B-1----:R-:W-:Y:S02]  /*6c810*/  IMAD.WIDE R26, R15, 0x4, R8 ;  /* 0x000000040f1a7825 */ /* 0x002fe400078e0208 */
[----:B------:R-:W3:Y:S04]  /*6c820*/  LDL.LU R15, [R1+0x1024] ;  /* 0x00102400010f7983 */ /* 0x000ee80000300800 */
[----:B------:R-:W3:Y:S04]  /*6c830*/  LDL.LU R19, [R1+0x624] ;  /* 0x0006240001137983 */ /* 0x000ee80000300800 */
[----:B----4-:R1:W-:Y:S01]  /*6c840*/  @P5 STG.E desc[UR8][R26.64], R13 ;  /* 0x0000000d1a005986 */ /* 0x0103e2000c101908 */
[----:B------:R-:W-:Y:S01]  /*6c850*/  ISETP.GE.AND P5, PT, R140, UR5, PT ;  /* 0x000000058c007c0c */ /* 0x000fe2000bfa6270 */
[----:B------:R-:W-:-:S03]  /*6c860*/  ULDC UR5, c[0x0][0x228] ;  /* 0x00008a0000057ab9 */ /* 0x000fc60000000800 */
[----:B------:R-:W-:Y:S01]  /*6c870*/  ISETP.LT.AND P6, PT, R23, UR6, !P5 ;  /* 0x0000000617007c0c */ /* 0x000fe2000efc1270 */
[----:B------:R-:W-:Y:S01]  /*6c880*/  ULDC.64 UR6, c[0x0][0x228] ;  /* 0x00008a0000067ab9 */ /* 0x000fe20000000a00 */
[----:B-1----:R-:W4:Y:S01]  /*6c890*/  LDL.LU R13, [R1+0x424] ;  /* 0x00042400010d7983 */ /* 0x002f220000300800 */
[----:B------:R-:W-:-:S10]  /*6c8a0*/  IMAD.WIDE R26, R16, 0x4, R2 ;  /* 0x00000004101a7825 */ /* 0x000fd400078e0202 */
[----:B------:R1:W-:Y:S01]  /*6c8b0*/  @P6 STG.E desc[UR8][R26.64], R21 ;  /* 0x000000151a006986 */ /* 0x0003e2000c101908 */
[----:B------:R-:W-:Y:S01]  /*6c8c0*/  ISETP.LT.AND P6, PT, R152, UR5, !P5 ;  /* 0x0000000598007c0c */ /* 0x000fe2000efc1270 */
[----:B------:R-:W-:Y:S02]  /*6c8d0*/  ULDC UR5, c[0x0][0x228] ;  /* 0x00008a0000057ab9 */ /* 0x000fe40000000800 */
[----:B-1----:R-:W4:Y:S01]  /*6c8e0*/  LDL.LU R21, [R1+0x224] ;  /* 0x0002240001157983 */ /* 0x002f220000300800 */
[----:B------:R-:W-:-:S09]  /*6c8f0*/  IMAD.WIDE R26, R16, 0x4, R4 ;  /* 0x00000004101a7825 */ /* 0x000fd200078e0204 */
[----:B------:R1:W-:Y:S01]  /*6c900*/  @P6 STG.E desc[UR8][R26.64], R17 ;  /* 0x000000111a006986 */ /* 0x0003e2000c101908 */
[----:B------:R-:W-:Y:S01]  /*6c910*/  ISETP.LT.AND P6, PT, R154, UR5, !P5 ;  /* 0x000000059a007c0c */ /* 0x000fe2000efc1270 */
[----:B------:R-:W-:Y:S02]  /*6c920*/  ULDC UR5, c[0x0][0x228] ;  /* 0x00008a0000057ab9 */ /* 0x000fe40000000800 */
[----:B-1----:R-:W4:Y:S01]  /*6c930*/  LDL.LU R17, [R1+0x24] ;  /* 0x0000240001117983 */ /* 0x002f220000300800 */
[----:B------:R-:W-:-:S09]  /*6c940*/  IMAD.WIDE R26, R16, 0x4, R6 ;  /* 0x00000004101a7825 */ /* 0x000fd200078e0206 */
[----:B------:R1:W-:Y:S02]  /*6c950*/  @P6 STG.E desc[UR8][R26.64], R20 ;  /* 0x000000141a006986 */ /* 0x0003e4000c101908 */
[----:B-1----:R-:W-:Y:S02]  /*6c960*/  IMAD.WIDE R26, R16, 0x4, R8 ;  /* 0x00000004101a7825 */ /* 0x002fe400078e0208 */
[----:B------:R-:W4:Y:S04]  /*6c970*/  LDL.LU R16, [R1+0x1028] ;  /* 0x0010280001107983 */ /* 0x000f280000300800 */
[----:B------:R-:W4:Y:S01]  /*6c980*/  LDL.LU R20, [R1+0xe68] ;  /* 0x000e680001147983 */ /* 0x000f220000300800 */
[----:B------:R-:W-:Y:S01]  /*6c990*/  ISETP.LT.AND P5, PT, R153, UR5, !P5 ;  /* 0x0000000599007c0c */ /* 0x000fe2000efa1270 */
[----:B------:R-:W-:-:S12]  /*6c9a0*/  ULDC UR5, c[0x0][0x228] ;  /* 0x00008a0000057ab9 */ /* 0x000fd80000000800 */
[----:B--2---:R1:W-:Y:S04]  /*6c9b0*/  @P5 STG.E desc[UR8][R26.64], R14 ;  /* 0x0000000e1a005986 */ /* 0x0043e8000c101908 */
[----:B-1----:R-:W2:Y:S01]  /*6c9c0*/  LDL.LU R14, [R1+0xe58] ;  /* 0x000e5800010e7983 */ /* 0x002ea20000300800 */
[----:B------:R-:W-:-:S04]  /*6c9d0*/  IADD3 R140, R22, 0x13, RZ ;  /* 0x00000013168c7810 */ /* 0x000fc80007ffe0ff */
[----:B------:R-:W-:-:S04]  /*6c9e0*/  ISETP.GE.AND P5, PT, R140, UR7, PT ;  /* 0x000000078c007c0c */ /* 0x000fc8000bfa6270 */
[----:B------:R-:W-:Y:S01]  /*6c9f0*/  ISETP.LT.AND P6, PT, R23, UR5, !P5 ;  /* 0x0000000517007c0c */ /* 0x000fe2000efc1270 */
[----:B------:R-:W-:Y:S01]  /*6ca00*/  IMAD.WIDE R26, R18, 0x4, R2 ;  /* 0x00000004121a7825 */ /* 0x000fe200078e0202 */
[----:B------:R-:W-:-:S11]  /*6ca10*/  ULDC UR5, c[0x0][0x228] ;  /* 0x00008a0000057ab9 */ /* 0x000fd60000000800 */
[----:B---3--:R1:W-:Y:S01]  /*6ca20*/  @P6 STG.E desc[UR8][R26.64], R19 ;  /* 0x000000131a006986 */ /* 0x0083e2000c101908 */
        /* <DEDUP_REMOVED lines=9> */
[----:B------:R-:W-:Y:S01]  /*6cac0*/  IMAD.WIDE R26, R18, 0x4, R6 ;  /* 0x00000004121a7825 */ /* 0x000fe200078e0206 */
[----:B------:R-:W-:Y:S01]  /*6cad0*/  ISETP.LT.AND P5, PT, R153, UR6, !P5 ;  /* 0x0000000699007c0c */ /* 0x000fe2000efa1270 */
[----:B------:R-:W-:-:S07]  /*6cae0*/  ULDC.64 UR6, c[0x0][0x228] ;  /* 0x00008a0000067ab9 */ /* 0x000fce0000000a00 */
        /* <DEDUP_REMOVED lines=19> */
[----:B------:R-:W-:Y:S01]  /*6cc20*/  ISETP.LT.AND P5, PT, R153, UR6, !P5 ;  /* 0x0000000699007c0c */ /* 0x000fe2000efa1270 */
[----:B------:R-:W-:Y:S01]  /*6cc30*/  ULDC UR5, c[0x0][0x22c] ;  /* 0x00008b0000057ab9 */ /* 0x000fe20000000800 */
[----:B------:R-:W-:Y:S01]  /*6cc40*/  ULDC UR6, c[0x0][0x228] ;  /* 0x00008a0000067ab9 */ /* 0x000fe20000000800 */
[----:B------:R-:W-:-:S08]  /*6cc50*/  VIADD R140, R22, 0x15 ;  /* 0x00000015168c7836 */ /* 0x000fd00000000000 */
        /* <DEDUP_REMOVED lines=8> */
[----:B------:R-:W-:Y:S01]  /*6cce0*/  ULDC UR6, c[0x0][0x228] ;  /* 0x00008a0000067ab9 */ /* 0x000fe20000000800 */
[----:B-1----:R-:W4:Y:S01]  /*6ccf0*/  LDL.LU R13, [R1+0xe5c] ;  /* 0x000e5c00010d7983 */ /* 0x002f220000300800 */
[----:B------:R-:W-:-:S10]  /*6cd00*/  IMAD.WIDE R26, R16, 0x4, R2 ;  /* 0x00000004101a7825 */ /* 0x000fd400078e0202 */
        /* <DEDUP_REMOVED lines=9> */
[----:B------:R-:W-:-:S11]  /*6cda0*/  ULDC UR5, c[0x0][0x228] ;  /* 0x00008a0000057ab9 */ /* 0x000fd60000000800 */
[----:B------:R1:W-:Y:S02]  /*6cdb0*/  @P6 STG.E desc[UR8][R26.64], R20 ;  /* 0x000000141a006986 */ /* 0x0003e4000c101908 */
[----:B-1----:R-:W-:Y:S02]  /*6cdc0*/  IMAD.WIDE R26, R16, 0x4, R8 ;  /* 0x00000004101a7825 */ /* 0x002fe400078e0208 */
[----:B------:R-:W4:Y:S01]  /*6cdd0*/  LDL.LU R16, [R1+0x62c] ;  /* 0x00062c0001107983 */ /* 0x000f220000300800 */
[----:B------:R-:W-:Y:S01]  /*6cde0*/  ISETP.LT.AND P5, PT, R153, UR5, !P5 ;  /* 0x0000000599007c0c */ /* 0x000fe2000efa1270 */
[----:B------:R-:W-:-:S12]  /*6cdf0*/  ULDC UR5, c[0x0][0x22c] ;  /* 0x00008b0000057ab9 */ /* 0x000fd80000000800 */
[----:B--2---:R1:W-:Y:S04]  /*6ce00*/  @P5 STG.E desc[UR8][R26.64], R14 ;  /* 0x0000000e1a005986 */ /* 0x0043e8000c101908 */
[----:B-1----:R-:W2:Y:S01]  /*6ce10*/  LDL.LU R14, [R1+0x42c] ;  /* 0x00042c00010e7983 */ /* 0x002ea20000300800 */
[----:B------:R-:W-:Y:S01]  /*6ce20*/  IADD3 R140, R22, 0x16, RZ ;  /* 0x00000016168c7810 */ /* 0x000fe20007ffe0ff */
[----:B------:R-:W-:Y:S02]  /*6ce30*/  IMAD.WIDE R26, R18, 0x4, R2 ;  /* 0x00000004121a7825 */ /* 0x000fe400078e0202 */
[----:B------:R-:W2:Y:S01]  /*6ce40*/  LDL.LU R20, [R1+0x22c] ;  /* 0x00022c0001147983 */ /* 0x000ea20000300800 */
[----:B------:R-:W-:Y:S01]  /*6ce50*/  ISETP.GE.AND P5, PT, R140, UR5, PT ;  /* 0x000000058c007c0c */ /* 0x000fe2000bfa6270 */
[----:B------:R-:W-:-:S03]  /*6ce60*/  ULDC UR5, c[0x0][0x228] ;  /* 0x00008a0000057ab9 */ /* 0x000fc60000000800 */
[----:B------:R-:W-:Y:S01]  /*6ce70*/  ISETP.LT.AND P6, PT, R23, UR6, !P5 ;  /* 0x0000000617007c0c */ /* 0x000fe2000efc1270 */
[----:B------:R-:W-:Y:S01]  /*6ce80*/  VIADD R140, R22, 0x17 ;  /* 0x00000017168c7836 */ /* 0x000fe20000000000 */
[----:B------:R-:W-:-:S11]  /*6ce90*/  ULDC.64 UR6, c[0x0][0x228] ;  /* 0x00008a0000067ab9 */ /* 0x000fd60000000a00 */
[----:B---3--:R1:W-:Y:S01]  /*6cea0*/  @P6 STG.E desc[UR8][R26.64], R15 ;  /* 0x0000000f1a006986 */ /* 0x0083e2000c101908 */
[----:B------:R-:W-:Y:S01]  /*6ceb0*/  ISETP.LT.AND P6, PT, R152, UR5, !P5 ;  /* 0x0000000598007c0c */ /* 0x000fe2000efc1270 */
[----:B------:R-:W-:Y:S01]  /*6cec0*/  ULDC UR5, c[0x0][0x228] ;  /* 0x00008a0000057ab9 */ /* 0x000fe20000000800 */
[----:B-1----:R-:W-:-:S11]  /*6ced0*/  IMAD.WIDE R26, R18, 0x4, R4 ;  /* 0x00000004121a7825 */ /* 0x002fd600078e0204 */
[----:B----4-:R1:W-:Y:S01]  /*6cee0*/  @P6 STG.E desc[UR8][R26.64], R13 ;  /* 0x0000000d1a006986 */ /* 0x0103e2000c101908 */
[----:B------:R-:W-:Y:S01]  /*6cef0*/  ISETP.LT.AND P6, PT, R154, UR5, !P5 ;  /* 0x000000059a007c0c */ /* 0x000fe2000efc1270 */
[----:B------:R-:W-:Y:S02]  /*6cf00*/  ULDC UR5, c[0x0][0x228] ;  /* 0x00008a0000057ab9 */ /* 0x000fe40000000800 */
[----:B------:R-:W-:Y:S01]  /*6cf10*/  ISETP.LT.AND P5, PT, R153, UR5, !P5 ;  /* 0x0000000599007c0c */ /* 0x000fe2000efa1270 */
[----:B------:R-:W-:Y:S01]  /*6cf20*/  ULDC UR5, c[0x0][0x228] ;  /* 0x00008a0000057ab9 */ /* 0x000fe20000000800 */
[----:B-1----:R-:W3:Y:S01]  /*6cf30*/  LDL.LU R13, [R1+0x2c] ;  /* 0x00002c00010d7983 */ /* 0x002ee20000300800 */
[----:B------:R-:W-:-:S03]  /*6cf40*/  IMAD.WIDE R26, R18, 0x4, R6 ;  /* 0x00000004121a7825 */ /* 0x000fc600078e0206 */
[----:B------:R-:W4:Y:S04]  /*6cf50*/  LDL.LU R15, [R1+0x1034] ;  /* 0x00103400010f7983 */ /* 0x000f280000300800 */
[----:B------:R1:W-:Y:S02]  /*6cf60*/  @P6 STG.E desc[UR8][R26.64], R21 ;  /* 0x000000151a006986 */ /* 0x0003e4000c101908 */
[----:B-1----:R-:W-:-:S05]  /*6cf70*/  IMAD.WIDE R26, R18, 0x4, R8 ;  /* 0x00000004121a7825 */ /* 0x002fca00078e0208 */
[----:B------:R1:W-:Y:S01]  /*6cf80*/  @P5 STG.E desc[UR8][R26.64], R17 ;  /* 0x000000111a005986 */ /* 0x0003e2000c101908 */
[----:B------:R-:W-:-:S03]  /*6cf90*/  ISETP.GE.AND P5, PT, R140, UR7, PT ;  /* 0x000000078c007c0c */ /* 0x000fc6000bfa6270 */
[----:B-1----:R-:W4:Y:S01]  /*6cfa0*/  LDL.LU R17, [R1+0xe70] ;  /* 0x000e700001117983 */ /* 0x002f220000300800 */
[----:B------:R-:W-:Y:S01]  /*6cfb0*/  ISETP.LT.AND P6, PT, R23, UR5, !P5 ;  /* 0x0000000517007c0c */ /* 0x000fe2000efc1270 */
[C---:B------:R-:W-:Y:S01]  /*6cfc0*/  IMAD.WIDE R26, R19.reuse, 0x4, R2 ;  /* 0x00000004131a7825 */ /* 0x040fe200078e0202 */
[----:B------:R-:W-:Y:S01]  /*6cfd0*/  ULDC UR5, c[0x0][0x228] ;  /* 0x00008a0000057ab9 */ /* 0x000fe20000000800 */
[----:B------:R-:W4:Y:S10]  /*6cfe0*/  LDL.LU R251, [R1+0xc20] ;  /* 0x000c200001fb7983 */ /* 0x000f340000300800 */
        /* <DEDUP_REMOVED lines=10> */
[----:B------:R-:W2:Y:S01]  /*6d090*/  LDL.LU R18, [R1+0x1038] ;  /* 0x0010380001127983 */ /* 0x000ea20000300800 */
[----:B------:R-:W-:Y:S01]  /*6d0a0*/  ULDC.64 UR6, c[0x0][0x228] ;  /* 0x00008a0000067ab9 */ /* 0x000fe20000000a00 */
[----:B------:R-:W-:Y:S01]  /*6d0b0*/  VIADD R140, R22, 0x18 ;  /* 0x00000018168c7836 */ /* 0x000fe20000000000 */
[----:B------:R-:W-:Y:S01]  /*6d0c0*/  ULDC UR5, c[0x0][0x228] ;  /* 0x00008a0000057ab9 */ /* 0x000fe20000000800 */
[----:B------:R-:W2:Y:S06]  /*6d0d0*/  LDL.LU R21, [R1+0x630] ;  /* 0x0006300001157983 */ /* 0x000eac0000300800 */
[----:B------:R1:W-:Y:S02]  /*6d0e0*/  @P6 STG.E desc[UR8][R26.64], R20 ;  /* 0x000000141a006986 */ /* 0x0003e4000c101908 */
[----:B-1----:R-:W-:-:S02]  /*6d0f0*/  IMAD.WIDE R26, R19, 0x4, R8 ;  /* 0x00000004131a7825 */ /* 0x002fc400078e0208 */
[----:B------:R-:W2:Y:S04]  /*6d100*/  LDL.LU R20, [R1+0x430] ;  /* 0x0004300001147983 */ /* 0x000ea80000300800 */
[----:B------:R-:W2:Y:S04]  /*6d110*/  LDL.LU R19, [R1+0x230] ;  /* 0x0002300001137983 */ /* 0x000ea80000300800 */
[----:B---3--:R4:W-:Y:S01]  /*6d120*/  @P5 STG.E desc[UR8][R26.64], R13 ;  /* 0x0000000d1a005986 */ /* 0x0089e2000c101908 */
[----:B------:R-:W-:-:S04]  /*6d130*/  ISETP.GE.AND P5, PT, R140, UR7, PT ;  /* 0x000000078c007c0c */ /* 0x000fc8000bfa6270 */
[----:B------:R-:W-:Y:S01]  /*6d140*/  ISETP.LT.AND P6, PT, R23, UR5, !P5 ;  /* 0x0000000517007c0c */ /* 0x000fe2000efc1270 */
[----:B------:R-:W-:Y:S01]  /*6d150*/  ULDC UR5, c[0x0][0x228] ;  /* 0x00008a0000057ab9 */ /* 0x000fe20000000800 */
[C---:B----4-:R-:W-:Y:S01]  /*6d160*/  IMAD.WIDE R26, R15.reuse, 0x4, R2 ;  /* 0x000000040f1a7825 */ /* 0x050fe200078e0202 */
[----:B------:R-:W3:Y:S10]  /*6d170*/  LDL.LU R13, [R1+0x103c] ;  /* 0x00103c00010d7983 */ /* 0x000ef40000300800 */
[----:B------:R1:W-:Y:S01]  /*6d180*/  @P6 STG.E desc[UR8][R26.64], R17 ;  /* 0x000000111a006986 */ /* 0x0003e2000c101908 */
[----:B------:R-:W-:Y:S01]  /*6d190*/  ISETP.LT.AND P6, PT, R152, UR5, !P5 ;  /* 0x0000000598007c0c */ /* 0x000fe2000efc1270 */
[----:B------:R-:W-:Y:S01]  /*6d1a0*/  ULDC UR5, c[0x0][0x228] ;  /* 0x00008a0000057ab9 */ /* 0x000fe20000000800 */
[C---:B-1----:R-:W-:Y:S01]  /*6d1b0*/  IMAD.WIDE R26, R15.reuse, 0x4, R4 ;  /* 0x000000040f1a7825 */ /* 0x042fe200078e0204 */
[----:B------:R-:W4:Y:S10]  /*6d1c0*/  LDL.LU R17, [R1+0x30] ;  /* 0x0000300001117983 */ /* 0x000f340000300800 */
[----:B------:R1:W-:Y:S01]  /*6d1d0*/  @P6 STG.E desc[UR8][R26.64], R251 ;  /* 0x000000fb1a006986 */ /* 0x0003e2000c101908 */
[----:B------:R-:W-:Y:S01]  /*6d1e0*/  ISETP.LT.AND P6, PT, R154, UR5, !P5 ;  /* 0x000000059a007c0c */ /* 0x000fe2000efc1270 */
[----:B------:R-:W-:Y:S01]  /*6d1f0*/  ULDC UR5, c[0x0][0x22c] ;  /* 0x00008b0000057ab9 */ /* 0x000fe20000000800 */
[----:B-1----:R-:W-:-:S11]  /*6d200*/  IMAD.WIDE R26, R15, 0x4, R6 ;  /* 0x000000040f1a7825 */ /* 0x002fd600078e0206 */
[----:B------:R1:W-:Y:S04]  /*6d210*/  @P6 STG.E desc[UR8][R26.64], R16 ;  /* 0x000000101a006986 */ /* 0x0003e8000c101908 */
[----:B-1----:R-:W3:Y:S01]  /*6d220*/  LDL.LU R16, [R1+0xe74] ;  /* 0x000e740001107983 */ /* 0x002ee20000300800 */
[----:B------:R-:W-:Y:S01]  /*6d230*/  IMAD.WIDE R26, R15, 0x4, R8 ;  /* 0x000000040f1a7825 */ /* 0x000fe200078e0208 */
[----:B------:R-:W-:Y:S01]  /*6d240*/  ISETP.LT.AND P5, PT, R153, UR6, !P5 ;  /* 0x0000000699007c0c */ /* 0x000fe2000efa1270 */
[----:B------:R-:W-:Y:S01]  /*6d250*/  ULDC UR6, c[0x0][0x228] ;  /* 0x00008a0000067ab9 */ /* 0x000fe20000000800 */
[----:B------:R-:W3:Y:S11]  /*6d260*/  LDL.LU R15, [R1+0xc24] ;  /* 0x000c2400010f7983 */ /* 0x000ef60000300800 */
[----:B--2---:R1:W-:Y:S04]  /*6d270*/  @P5 STG.E desc[UR8][R26.64], R14 ;  /* 0x0000000e1a005986 */ /* 0x0043e8000c101908 */
[----:B-1----:R-:W2:Y:S04]  /*6d280*/  LDL.LU R14, [R1+0xa24] ;  /* 0x000a2400010e7983 */ /* 0x002ea80000300800 */
[----:B------:R-:W2:Y:S01]  /*6d290*/  LDL.LU R251, [R1+0x824] ;  /* 0x0008240001fb7983 */ /* 0x000ea20000300800 */
[----:B------:R-:W-:Y:S01]  /*6d2a0*/  IADD3 R140, R22, 0x19, RZ ;  /* 0x00000019168c7810 */ /* 0x000fe20007ffe0ff */
[----:B------:R-:W-:-:S02]  /*6d2b0*/  IMAD.WIDE R26, R18, 0x4, R2 ;  /* 0x00000004121a7825 */ /* 0x000fc400078e0202 */
[----:B------:R-:W2:Y:S01]  /*6d2c0*/  LDL.LU R143, [R1+0x1040] ;  /* 0x00104000018f7983 */ /* 0x000ea20000300800 */
[----:B------:R-:W-:Y:S01]  /*6d2d0*/  ISETP.GE.AND P5, PT, R140, UR5, PT ;  /* 0x000000058c007c0c */ /* 0x000fe2000bfa6270 */
[----:B------:R-:W-:Y:S02]  /*6d2e0*/  ULDC UR5, c[0x0][0x228] ;  /* 0x00008a0000057ab9 */ /* 0x000fe40000000800 */
[----:B------:R-:W2:Y:S01]  /*6d2f0*/  LDL.LU R252, [R1+0x634] ;  /* 0x0006340001fc7983 */ /* 0x000ea20000300800 */
[----:B------:R-:W-:Y:S01]  /*6d300*/  ISETP.LT.AND P6, PT, R23, UR6, !P5 ;  /* 0x0000000617007c0c */ /* 0x000fe2000efc1270 */
[----:B------:R-:W-:Y:S01]  /*6d310*/  VIADD R140, R22, 0x1a ;  /* 0x0000001a168c7836 */ /* 0x000fe20000000000 */
[----:B------:R-:W-:Y:S01]  /*6d320*/  ULDC UR6, c[0x0][0x228] ;  /* 0x00008a0000067ab9 */ /* 0x000fe20000000800 */
[----:B------:R-:W2:Y:S04]  /*6d330*/  LDL.LU R141, [R1+0x434] ;  /* 0x00043400018d7983 */ /* 0x000ea80000300800 */
[----:B------:R-:W2:Y:S04]  /*6d340*/  LDL.LU R142, [R1+0x234] ;  /* 0x00023400018e7983 */ /* 0x000ea80000300800 */
[----:B------:R-:W2:Y:S04]  /*6d350*/  LDL.LU R155, [R1+0x34] ;  /* 0x00003400019b7983 */ /* 0x000ea80000300800 */
[----:B------:R1:W-:Y:S01]  /*6d360*/  @P6 STG.E desc[UR8][R26.64], R21 ;  /* 0x000000151a006986 */ /* 0x0003e2000c101908 */
[----:B------:R-:W-:Y:S01]  /*6d370*/  ISETP.LT.AND P6, PT, R152, UR5, !P5 ;  /* 0x0000000598007c0c */ /* 0x000fe2000efc1270 */
[----:B------:R-:W-:-:S02]  /*6d380*/  ULDC UR5, c[0x0][0x228] ;  /* 0x00008a0000057ab9 */ /* 0x000fc40000000800 */
[----:B------:R-:W2:Y:S04]  /*6d390*/  LDL.LU R151, [R1+0xe78] ;  /* 0x000e780001977983 */ /* 0x000ea80000300800 */
[----:B------:R-:W2:Y:S01]  /*6d3a0*/  LDL.LU R149, [R1+0xc28] ;  /* 0x000c280001957983 */ /* 0x000ea20000300800 */
[----:B-1----:R-:W-:-:S03]  /*6d3b0*/  IMAD.WIDE R26, R18, 0x4, R4 ;  /* 0x00000004121a7825 */ /* 0x002fc600078e0204 */
[----:B------:R-:W2:Y:S04]  /*6d3c0*/  LDL.LU R150, [R1+0xa28] ;  /* 0x000a280001967983 */ /* 0x000ea80000300800 */
[----:B------:R1:W-:Y:S01]  /*6d3d0*/  @P6 STG.E desc[UR8][R26.64], R20 ;  /* 0x000000141a006986 */ /* 0x0003e2000c101908 */
[----:B------:R-:W-:Y:S01]  /*6d3e0*/  ISETP.LT.AND P6, PT, R154, UR5, !P5 ;  /* 0x000000059a007c0c */ /* 0x000fe2000efc1270 */
[----:B------:R-:W-:Y:S02]  /*6d3f0*/  ULDC UR5, c[0x0][0x228] ;  /* 0x00008a0000057ab9 */ /* 0x000fe40000000800 */
[----:B------:R-:W-:Y:S01]  /*6d400*/  ISETP.LT.AND P5, PT, R153, UR5, !P5 ;  /* 0x0000000599007c0c */ /* 0x000fe2000efa1270 */
[----:B------:R-:W-:Y:S01]  /*6d410*/  ULDC UR5, c[0x0][0x22c] ;  /* 0x00008b0000057ab9 */ /* 0x000fe20000000800 */
[----:B------:R-:W2:Y:S04]  /*6d420*/  LDL.LU R148, [R1+0x1044] ;  /* 0x0010440001947983 */ /* 0x000ea80000300800 */
[----:B------:R-:W2:Y:S01]  /*6d430*/  LDL.LU R21, [R1+0x638] ;  /* 0x0006380001157983 */ /* 0x000ea20000300800 */
[----:B-1----:R-:W-:-:S03]  /*6d440*/  IMAD.WIDE R26, R18, 0x4, R6 ;  /* 0x00000004121a7825 */ /* 0x002fc600078e0206 */
[----:B------:R-:W2:Y:S04]  /*6d450*/  LDL.LU R20, [R1+0x438] ;  /* 0x0004380001147983 */ /* 0x000ea80000300800 */
[----:B------:R1:W-:Y:S02]  /*6d460*/  @P6 STG.E desc[UR8][R26.64], R19 ;  /* 0x000000131a006986 */ /* 0x0003e4000c101908 */
[----:B-1----:R-:W-:Y:S02]  /*6d470*/  IMAD.WIDE R26, R18, 0x4, R8 ;  /* 0x00000004121a7825 */ /* 0x002fe400078e0208 */
[----:B------:R-:W2:Y:S04]  /*6d480*/  LDL.LU R18, [R1+0x238] ;  /* 0x0002380001127983 */ /* 0x000ea80000300800 */
[----:B----4-:R3:W-:Y:S01]  /*6d490*/  @P5 STG.E desc[UR8][R26.64], R17 ;  /* 0x000000111a005986 */ /* 0x0107e2000c101908 */
[----:B------:R-:W-:Y:S01]  /*6d4a0*/  ISETP.GE.AND P5, PT, R140, UR5, PT ;  /* 0x000000058c007c0c */ /* 0x000fe2000bfa6270 */
[----:B------:R-:W-:-:S03]  /*6d4b0*/  ULDC UR5, c[0x0][0x228] ;  /* 0x00008a0000057ab9 */ /* 0x000fc60000000800 */
[----:B------:R-:W-:Y:S01]  /*6d4c0*/  ISETP.LT.AND P6, PT, R23, UR6, !P5 ;  /* 0x0000000617007c0c */ /* 0x000fe2000efc1270 */
[----:B---3--:R-:W-:Y:S01]  /*6d4d0*/  IMAD.WIDE R26, R13, 0x4, R2 ;  /* 0x000000040d1a7825 */ /* 0x008fe200078e0202 */
[----:B------:R-:W3:Y:S01]  /*6d4e0*/  LDL.LU R17, [R1+0x1048] ;  /* 0x0010480001117983 */ /* 0x000ee20000300800 */
[----:B------:R-:W-:-:S10]  /*6d4f0*/  ULDC.64 UR6, c[0x0][0x228] ;  /* 0x00008a0000067ab9 */ /* 0x000fd40000000a00 */
[----:B------:R1:W-:Y:S01]  /*6d500*/  @P6 STG.E desc[UR8][R26.64], R16 ;  /* 0x000000101a006986 */ /* 0x0003e2000c101908 */
[----:B------:R-:W-:Y:S01]  /*6d510*/  ISETP.LT.AND P6, PT, R152, UR5, !P5 ;  /* 0x0000000598007c0c */ /* 0x000fe2000efc1270 */
[----:B------:R-:W-:Y:S01]  /*6d520*/  ULDC UR5, c[0x0][0x228] ;  /* 0x00008a0000057ab9 */ /* 0x000fe20000000800 */
[----:B-1----:R-:W-:Y:S01]  /*6d530*/  IMAD.WIDE R26, R13, 0x4, R4 ;  /* 0x000000040d1a7825 */ /* 0x002fe200078e0204 */
[----:B------:R-:W4:Y:S10]  /*6d540*/  LDL.LU R16, [R1+0x38] ;  /* 0x0000380001107983 */ /* 0x000f340000300800 */
[----:B------:R1:W-:Y:S01]  /*6d550*/  @P6 STG.E desc[UR8][R26.64], R15 ;  /* 0x0000000f1a006986 */ /* 0x0003e2000c101908 */
[----:B------:R-:W-:Y:S01]  /*6d560*/  ISETP.LT.AND P6, PT, R154, UR5, !P5 ;  /* 0x000000059a007c0c */ /* 0x000fe2000efc1270 */
[----:B------:R-:W-:-:S02]  /*6d570*/  ULDC UR5, c[0x0][0x228] ;  /* 0x00008a0000057ab9 */ /* 0x000fc40000000800 */
[----:B------:R-:W-:Y:S01]  /*6d580*/  ISETP.LT.AND P5, PT, R153, UR5, !P5 ;  /* 0x0000000599007c0c */ /* 0x000fe2000efa1270 */
[----:B------:R-:W-:Y:S01]  /*6d590*/  VIADD R140, R22, 0x1b ;  /* 0x0000001b168c7836 */ /* 0x000fe20000000000 */
[----:B------:R-:W-:Y:S01]  /*6d5a0*/  ULDC UR5, c[0x0][0x228] ;  /* 0x00008a0000057ab9 */ /* 0x000fe20000000800 */
[C---:B-1----:R-:W-:Y:S01]  /*6d5b0*/  IMAD.WIDE R26, R13.reuse, 0x4, R6 ;  /* 0x000000040d1a7825 */ /* 0x042fe200078e0206 */
[----:B------:R-:W4:Y:S06]  /*6d5c0*/  LDL.LU R15, [R1+0xe7c] ;  /* 0x000e7c00010f7983 */ /* 0x000f2c0000300800 */
[----:B--2---:R1:W-:Y:S02]  /*6d5d0*/  @P6 STG.E desc[UR8][R26.64], R14 ;  /* 0x0000000e1a006986 */ /* 0x0043e4000c101908 */
[----:B-1----:R-:W-:-:S02]  /*6d5e0*/  IMAD.WIDE R26, R13, 0x4, R8 ;  /* 0x000000040d1a7825 */ /* 0x002fc400078e0208 */
[----:B------:R-:W2:Y:S04]  /*6d5f0*/  LDL.LU R14, [R1+0xc2c] ;  /* 0x000c2c00010e7983 */ /* 0x000ea80000300800 */
[----:B------:R-:W2:Y:S04]  /*6d600*/  LDL.LU R13, [R1+0xa2c] ;  /* 0x000a2c00010d7983 */ /* 0x000ea80000300800 */
[----:B------:R-:W2:Y:S04]  /*6d610*/  LDL.LU R19, [R1+0x104c] ;  /* 0x00104c0001137983 */ /* 0x000ea80000300800 */
[----:B------:R1:W-:Y:S04]  /*6d620*/  @P5 STG.E desc[UR8][R26.64], R251 ;  /* 0x000000fb1a005986 */ /* 0x0003e8000c101908 */
[----:B-1----:R-:W3:Y:S01]  /*6d630*/  LDL.LU R251, [R1+0x828] ;  /* 0x0008280001fb7983 */ /* 0x002ee20000300800 */
[----:B------:R-:W-:-:S04]  /*6d640*/  ISETP.GE.AND P5, PT, R140, UR7, PT ;  /* 0x000000078c007c0c */ /* 0x000fc8000bfa6270 */
[----:B------:R-:W-:Y:S01]  /*6d650*/  ISETP.LT.AND P6, PT, R23, UR5, !P5 ;  /* 0x0000000517007c0c */ /* 0x000fe2000efc1270 */
[----:B------:R-:W-:Y:S01]  /*6d660*/  IMAD.WIDE R26, R143, 0x4, R2 ;  /* 0x000000048f1a7825 */ /* 0x000fe200078e0202 */
[----:B------:R-:W-:-:S11]  /*6d670*/  ULDC UR5, c[0x0][0x228] ;  /* 0x00008a0000057ab9 */ /* 0x000fd60000000800 */
[----:B------:R1:W-:Y:S01]  /*6d680*/  @P6 STG.E desc[UR8][R26.64], R252 ;  /* 0x000000fc1a006986 */ /* 0x0003e2000c101908 */
[----:B------:R-:W-:Y:S01]  /*6d690*/  ISETP.LT.AND P6, PT, R152, UR5, !P5 ;  /* 0x0000000598007c0c */ /* 0x000fe2000efc1270 */
[----:B------:R-:W-:Y:S01]  /*6d6a0*/  ULDC UR5, c[0x0][0x228] ;  /* 0x00008a0000057ab9 */ /* 0x000fe20000000800 */
[----:B-1----:R-:W-:-:S11]  /*6d6b0*/  IMAD.WIDE R26, R143, 0x4, R4 ;  /* 0x000000048f1a7825 */ /* 0x002fd600078e0204 */
[----:B------:R1:W-:Y:S01]  /*6d6c0*/  @P6 STG.E desc[UR8][R26.64], R141 ;  /* 0x0000008d1a006986 */ /* 0x0003e2000c101908 */
[----:B------:R-:W-:Y:S01]  /*6d6d0*/  ISETP.LT.AND P6, PT, R154, UR5, !P5 ;  /* 0x000000059a007c0c */ /* 0x000fe2000efc1270 */
[----:B------:R-:W-:Y:S01]  /*6d6e0*/  ULDC UR5, c[0x0][0x22c] ;  /* 0x00008b0000057ab9 */ /* 0x000fe20000000800 */
[----:B------:R-:W-:Y:S01]  /*6d6f0*/  ISETP.LT.AND P5, PT, R153, UR6, !P5 ;  /* 0x0000000699007c0c */ /* 0x000fe2000efa1270 */
[----:B-1----:R-:W-:-:S10]  /*6d700*/  IMAD.WIDE R26, R143, 0x4, R6 ;  /* 0x000000048f1a7825 */ /* 0x002fd400078e0206 */
[----:B------:R1:W-:Y:S02]  /*6d710*/  @P6 STG.E desc[UR8][R26.64], R142 ;  /* 0x0000008e1a006986 */ /* 0x0003e4000c101908 */
[----:B-1----:R-:W-:-:S05]  /*6d720*/  IMAD.WIDE R26, R143, 0x4, R8 ;  /* 0x000000048f1a7825 */ /* 0x002fca00078e0208 */
[----:B------:R1:W-:Y:S02]  /*6d730*/  @P5 STG.E desc[UR8][R26.64], R155 ;  /* 0x0000009b1a005986 */ /* 0x0003e4000c101908 */
[----:B-1----:R-:W-:-:S05]  /*6d740*/  IMAD.WIDE R26, R148, 0x4, R2 ;  /* 0x00000004941a7825 */ /* 0x002fca00078e0202 */
[----:B------:R1:W-:Y:S02]  /*6d750*/  @P4 STG.E desc[UR8][R26.64], R151 ;  /* 0x000000971a004986 */ /* 0x0003e4000c101908 */
[----:B-1----:R-:W-:-:S05]  /*6d760*/  IMAD.WIDE R26, R148, 0x4, R4 ;  /* 0x00000004941a7825 */ /* 0x002fca00078e0204 */
[----:B------:R1:W-:Y:S02]  /*6d770*/  @P3 STG.E desc[UR8][R26.64], R149 ;  /* 0x000000951a003986 */ /* 0x0003e4000c101908 */
[----:B-1----:R-:W-:-:S05]  /*6d780*/  IMAD.WIDE R26, R148, 0x4, R6 ;  /* 0x00000004941a7825 */ /* 0x002fca00078e0206 */
[----:B------:R1:W-:Y:S02]  /*6d790*/  @P2 STG.E desc[UR8][R26.64], R150 ;  /* 0x000000961a002986 */ /* 0x0003e4000c101908 */
[----:B-1----:R-:W-:Y:S01]  /*6d7a0*/  IMAD.WIDE R26, R148, 0x4, R8 ;  /* 0x00000004941a7825 */ /* 0x002fe200078e0208 */
[C---:B------:R-:W-:Y:S02]  /*6d7b0*/  LOP3.LUT P2, RZ, R0.reuse, 0x2, RZ, 0xc0, !PT ;  /* 0x0000000200ff7812 */ /* 0x040fe4000784c0ff */
[C---:B------:R-:W-:Y:S02]  /*6d7c0*/  LOP3.LUT P3, RZ, R0.reuse, 0x4, RZ, 0xc0, !PT ;  /* 0x0000000400ff7812 */ /* 0x040fe4000786c0ff */
[C---:B------:R-:W-:Y:S02]  /*6d7d0*/  LOP3.LUT P4, RZ, R0.reuse, 0x20, RZ, 0xc0, !PT ;  /* 0x0000002000ff7812 */ /* 0x040fe4000788c0ff */
[C---:B------:R-:W-:Y:S02]  /*6d7e0*/  LOP3.LUT P5, RZ, R0.reuse, 0x40, RZ, 0xc0, !PT ;  /* 0x0000004000ff7812 */ /* 0x040fe400078ac0ff */
[C---:B------:R-:W-:Y:S01]  /*6d7f0*/  LOP3.LUT P6, RZ, R0.reuse, 0x80, RZ, 0xc0, !PT ;  /* 0x0000008000ff7812 */ /* 0x040fe200078cc0ff */
[----:B---3--:R1:W-:Y:S01]  /*6d800*/  @P1 STG.E desc[UR8][R26.64], R251 ;  /* 0x000000fb1a001986 */ /* 0x0083e2000c101908 */
[----:B------:R-:W-:Y:S01]  /*6d810*/  LOP3.LUT P1, RZ, R0, 0x1, RZ, 0xc0, !PT ;  /* 0x0000000100ff7812 */ /* 0x000fe2000782c0ff */
[----:B-1----:R-:W-:-:S12]  /*6d820*/  IMAD.WIDE R26, R17, 0x4, R2 ;  /* 0x00000004111a7825 */ /* 0x002fd800078e0202 */
[----:B------:R1:W-:Y:S02]  /*6d830*/  @P1 STG.E desc[UR8][R26.64], R21 ;  /* 0x000000151a001986 */ /* 0x0003e4000c101908 */
[----:B-1----:R-:W-:-:S05]  /*6d840*/  IMAD.WIDE R26, R17, 0x4, R4 ;  /* 0x00000004111a7825 */ /* 0x002fca00078e0204 */
[----:B------:R1:W-:Y:S02]  /*6d850*/  @P2 STG.E desc[UR8][R26.64], R20 ;  /* 0x000000141a002986 */ /* 0x0003e4000c101908 */
[----:B-1----:R-:W-:-:S05]  /*6d860*/  IMAD.WIDE R26, R17, 0x4, R6 ;  /* 0x00000004111a7825 */ /* 0x002fca00078e0206 */
[----:B------:R1:W-:Y:S02]  /*6d870*/  @P3 STG.E desc[UR8][R26.64], R18 ;  /* 0x000000121a003986 */ /* 0x0003e4000c101908 */
[----:B-1----:R-:W-:Y:S02]  /*6d880*/  IMAD.WIDE R26, R17, 0x4, R8 ;  /* 0x00000004111a7825 */ /* 0x002fe400078e0208 */
[----:B------:R-:W3:Y:S04]  /*6d890*/  LDL.LU R18, [R1+0x82c] ;  /* 0x00082c0001127983 */ /* 0x000ee80000300800 */
[----:B----4-:R2:W-:Y:S04]  /*6d8a0*/  @P4 STG.E desc[UR8][R26.64], R16 ;  /* 0x000000101a004986 */ /* 0x0105e8000c101908 */
[----:B------:R-:W4:Y:S01]  /*6d8b0*/  LDL.LU R17, [R1+0x63c] ;  /* 0x00063c0001117983 */ /* 0x000f220000300800 */
[----:B--2---:R-:W-:-:S03]  /*6d8c0*/  IMAD.WIDE R26, R19, 0x4, R2 ;  /* 0x00000004131a7825 */ /* 0x004fc600078e0202 */
[----:B------:R-:W2:Y:S04]  /*6d8d0*/  LDL.LU R16, [R1+0x43c] ;  /* 0x00043c0001107983 */ /* 0x000ea80000300800 */
[----:B------:R1:W-:Y:S02]  /*6d8e0*/  @P5 STG.E desc[UR8][R26.64], R15 ;  /* 0x0000000f1a005986 */ /* 0x0003e4000c101908 */
[C---:B-1----:R-:W-:Y:S02]  /*6d8f0*/  IMAD.WIDE R26, R19.reuse, 0x4, R4 ;  /* 0x00000004131a7825 */ /* 0x042fe400078e0204 */
[----:B------:R-:W2:Y:S04]  /*6d900*/  LDL.LU R15, [R1+0x23c] ;  /* 0x00023c00010f7983 */ /* 0x000ea80000300800 */
[----:B------:R1:W-:Y:S04]  /*6d910*/  @P6 STG.E desc[UR8][R26.64], R14 ;  /* 0x0000000e1a006986 */ /* 0x0003e8000c101908 */
[----:B-1----:R-:W4:Y:S01]  /*6d920*/  LDL.LU R14, [R1+0x1050] ;  /* 0x00105000010e7983 */ /* 0x002f220000300800 */
[----:B------:R-:W-:-:S05]  /*6d930*/  IMAD.WIDE R26, R19, 0x4, R6 ;  /* 0x00000004131a7825 */ /* 0x000fca00078e0206 */
[----:B------:R1:W-:Y:S04]  /*6d940*/  @P0 STG.E desc[UR8][R26.64], R13 ;  /* 0x0000000d1a000986 */ /* 0x0003e8000c101908 */
[----:B-1----:R-:W2:Y:S04]  /*6d950*/  LDL.LU R13, [R1+0x3c] ;  /* 0x00003c00010d7983 */ /* 0x002ea80000300800 */
[----:B------:R-:W2:Y:S04]  /*6d960*/  LDL.LU R155, [R1+0x1054] ;  /* 0x00105400019b7983 */ /* 0x000ea80000300800 */
[----:B------:R-:W2:Y:S04]  /*6d970*/  LDL.LU R141, [R1+0xe80] ;  /* 0x000e8000018d7983 */ /* 0x000ea80000300800 */
[----:B------:R-:W2:Y:S01]  /*6d980*/  LDL.LU R142, [R1+0xc30] ;  /* 0x000c3000018e7983 */ /* 0x000ea20000300800 */
[----:B------:R-:W-:-:S03]  /*6d990*/  LOP3.LUT P1, RZ, R0, 0x200000, RZ, 0xc0, !PT ;  /* 0x0020000000ff7812 */ /* 0x000fc6000782c0ff */
[----:B------:R-:W2:Y:S01]  /*6d9a0*/  LDL.LU R143, [R1+0xa30] ;  /* 0x000a3000018f7983 */ /* 0x000ea20000300800 */
[----:B------:R-:W-:-:S03]  /*6d9b0*/  LOP3.LUT R25, R25, 0xffefffff, RZ, 0xc0, !PT ;  /* 0xffefffff19197812 */ /* 0x000fc600078ec0ff */
[----:B------:R-:W2:Y:S04]  /*6d9c0*/  LDL.LU R151, [R1+0x840] ;  /* 0x0008400001977983 */ /* 0x000ea80000300800 */
[----:B------:R-:W2:Y:S02]  /*6d9d0*/  LDL.LU R251, [R1+0x1058] ;  /* 0x0010580001fb7983 */ /* 0x000ea40000300800 */
[----:B------:R-:W-:Y:S02]  /*6d9e0*/  @P1 LOP3.LUT R25, R25, 0x100000, RZ, 0xfc, !PT ;  /* 0x0010000019191812 */ /* 0x000fe400078efcff */
[----:B------:R-:W-:Y:S01]  /*6d9f0*/  LOP3.LUT P1, RZ, R0, 0x100000, RZ, 0xc0, !PT ;  /* 0x0010000000ff7812 */ /* 0x000fe2000782c0ff */
[----:B------:R-:W2:Y:S01]  /*6da00*/  LDL.LU R149, [R1+0x830] ;  /* 0x0008300001957983 */ /* 0x000ea20000300800 */
[----:B------:R-:W-:-:S03]  /*6da10*/  LOP3.LUT R25, R25, 0xffdfffff, RZ, 0xc0, !PT ;  /* 0xffdfffff19197812 */ /* 0x000fc600078ec0ff */
[----:B------:R-:W2:Y:S01]  /*6da20*/  LDL.LU R150, [R1+0x640] ;  /* 0x0006400001967983 */ /* 0x000ea20000300800 */
[C---:B------:R-:W-:Y:S02]  /*6da30*/  LOP3.LUT P4, RZ, R0.reuse, 0x200, RZ, 0xc0, !PT ;  /* 0x0000020000ff7812 */ /* 0x040fe4000788c0ff */
[C---:B------:R-:W-:Y:S01]  /*6da40*/  LOP3.LUT P5, RZ, R0.reuse, 0x400, RZ, 0xc0, !PT ;  /* 0x0000040000ff7812 */ /* 0x040fe200078ac0ff */
[----:B------:R-:W2:Y:S04]  /*6da50*/  LDL.LU R148, [R1+0x440] ;  /* 0x0004400001947983 */ /* 0x000ea80000300800 */
[----:B------:R-:W-:Y:S02]  /*6da60*/  @P1 LOP3.LUT R25, R25, 0x200000, RZ, 0xfc, !PT ;  /* 0x0020000019191812 */ /* 0x000fe400078efcff */
[----:B------:R-:W-:-:S02]  /*6da70*/  LOP3.LUT P1, RZ, R0, 0x80000, RZ, 0xc0, !PT ;  /* 0x0008000000ff7812 */ /* 0x000fc4000782c0ff */
[----:B------:R-:W-:-:S11]  /*6da80*/  LOP3.LUT R25, R25, 0xffbfffff, RZ, 0xc0, !PT ;  /* 0xffbfffff19197812 */ /* 0x000fd600078ec0ff */
[----:B------:R-:W-:Y:S02]  /*6da90*/  @P1 LOP3.LUT R25, R25, 0x400000, RZ, 0xfc, !PT ;  /* 0x0040000019191812 */ /* 0x000fe400078efcff */
[----:B------:R-:W-:Y:S02]  /*6daa0*/  LOP3.LUT P1, RZ, R0, 0x40000, RZ, 0xc0, !PT ;  /* 0x0004000000ff7812 */ /* 0x000fe4000782c0ff */
[----:B------:R-:W-:Y:S01]  /*6dab0*/  LOP3.LUT R25, R25, 0xff7fffff, RZ, 0xc0, !PT ;  /* 0xff7fffff19197812 */ /* 0x000fe200078ec0ff */
[----:B------:R-:W-:-:S10]  /*6dac0*/  IMAD.WIDE R26, R19, 0x4, R8 ;  /* 0x00000004131a7825 */ /* 0x000fd400078e0208 */
[----:B------:R-:W-:Y:S02]  /*6dad0*/  @P1 LOP3.LUT R25, R25, 0x800000, RZ, 0xfc, !PT ;  /* 0x0080000019191812 */ /* 0x000fe400078efcff */
[----:B------:R-:W-:Y:S02]  /*6dae0*/  LOP3.LUT P1, RZ, R0, 0x20000, RZ, 0xc0, !PT ;  /* 0x0002000000ff7812 */ /* 0x000fe4000782c0ff */
[----:B------:R-:W-:-:S11]  /*6daf0*/  LOP3.LUT R25, R25, 0xfeffffff, RZ, 0xc0, !PT ;  /* 0xfeffffff19197812 */ /* 0x000fd600078ec0ff */
[----:B------:R-:W-:Y:S02]  /*6db00*/  @P1 LOP3.LUT R25, R25, 0x1000000, RZ, 0xfc, !PT ;  /* 0x0100000019191812 */ /* 0x000fe400078efcff */
[----:B------:R-:W-:Y:S02]  /*6db10*/  LOP3.LUT P1, RZ, R0, 0x10000, RZ, 0xc0, !PT ;  /* 0x0001000000ff7812 */ /* 0x000fe4000782c0ff */
[----:B------:R-:W-:-:S11]  /*6db20*/  LOP3.LUT R25, R25, 0xfdffffff, RZ, 0xc0, !PT ;  /* 0xfdffffff19197812 */ /* 0x000fd600078ec0ff */
[----:B------:R-:W-:Y:S02]  /*6db30*/  @P1 LOP3.LUT R25, R25, 0x2000000, RZ, 0xfc, !PT ;  /* 0x0200000019191812 */ /* 0x000fe400078efcff */
[C---:B------:R-:W-:Y:S02]  /*6db40*/  LOP3.LUT P1, RZ, R0.reuse, 0x8000, RZ, 0xc0, !PT ;  /* 0x0000800000ff7812 */ /* 0x040fe4000782c0ff */
[----:B------:R-:W-:Y:S02]  /*6db50*/  LOP3.LUT R25, R25, 0xfbffffff, RZ, 0xc0, !PT ;  /* 0xfbffffff19197812 */ /* 0x000fe400078ec0ff */
[----:B------:R-:W-:-:S09]  /*6db60*/  LOP3.LUT P6, RZ, R0, 0x800, RZ, 0xc0, !PT ;  /* 0x0000080000ff7812 */ /* 0x000fd200078cc0ff */
[----:B------:R-:W-:Y:S02]  /*6db70*/  @P1 LOP3.LUT R25, R25, 0x4000000, RZ, 0xfc, !PT ;  /* 0x0400000019191812 */ /* 0x000fe400078efcff */
[C---:B------:R-:W-:Y:S02]  /*6db80*/  LOP3.LUT P1, RZ, R0.reuse, 0x4000, RZ, 0xc0, !PT ;  /* 0x0000400000ff7812 */ /* 0x040fe4000782c0ff */
[----:B------:R-:W-:Y:S02]  /*6db90*/  LOP3.LUT P0, RZ, R0, 0x1000, RZ, 0xc0, !PT ;  /* 0x0000100000ff7812 */ /* 0x000fe4000780c0ff */
[----:B------:R-:W-:-:S09]  /*6dba0*/  LOP3.LUT R25, R25, 0xf7ffffff, RZ, 0xc0, !PT ;  /* 0xf7ffffff19197812 */ /* 0x000fd200078ec0ff */
[----:B------:R-:W-:Y:S02]  /*6dbb0*/  @P1 LOP3.LUT R25, R25, 0x8000000, RZ, 0xfc, !PT ;  /* 0x0800000019191812 */ /* 0x000fe400078efcff */
[----:B------:R-:W-:Y:S01]  /*6dbc0*/  LOP3.LUT P1, RZ, R0, 0x2000, RZ, 0xc0, !PT ;  /* 0x0000200000ff7812 */ /* 0x000fe2000782c0ff */
[----:B---3--:R4:W-:Y:S02]  /*6dbd0*/  @P4 STG.E desc[UR8][R26.64], R18 ;  /* 0x000000121a004986 */ /* 0x0089e4000c101908 */
[----:B----4-:R-:W-:-:S05]  /*6dbe0*/  IMAD.WIDE R26, R14, 0x4, R2 ;  /* 0x000000040e1a7825 */ /* 0x010fca00078e0202 */
[----:B------:R1:W-:Y:S04]  /*6dbf0*/  @P5 STG.E desc[UR8][R26.64], R17 ;  /* 0x000000111a005986 */ /* 0x0003e8000c101908 */
[----:B-1----:R-:W3:Y:S04]  /*6dc00*/  LDL.LU R17, [R1+0x105c] ;  /* 0x00105c0001117983 */ /* 0x002ee80000300800 */
[----:B------:R-:W4:Y:S04]  /*6dc10*/  LDL.LU R21, [R1+0x240] ;  /* 0x0002400001157983 */ /* 0x000f280000300800 */
[----:B------:R-:W3:Y:S04]  /*6dc20*/  LDL.LU R20, [R1+0xe84] ;  /* 0x000e840001147983 */ /* 0x000ee80000300800 */
[----:B------:R-:W3:Y:S01]  /*6dc30*/  LDL.LU R19, [R1+0xc34] ;  /* 0x000c340001137983 */ /* 0x000ee20000300800 */
[----:B------:R-:W-:-:S03]  /*6dc40*/  IMAD.WIDE R26, R14, 0x4, R4 ;  /* 0x000000040e1a7825 */ /* 0x000fc600078e0204 */
[----:B------:R-:W3:Y:S04]  /*6dc50*/  LDL.LU R18, [R1+0xa34] ;  /* 0x000a340001127983 */ /* 0x000ee80000300800 */
[----:B--2---:R1:W-:Y:S02]  /*6dc60*/  @P6 STG.E desc[UR8][R26.64], R16 ;  /* 0x000000101a006986 */ /* 0x0043e4000c101908 */
[----:B-1----:R-:W-:-:S05]  /*6dc70*/  IMAD.WIDE R26, R14, 0x4, R6 ;  /* 0x000000040e1a7825 */ /* 0x002fca00078e0206 */
[----:B------:R1:W-:Y:S02]  /*6dc80*/  @P0 STG.E desc[UR8][R26.64], R15 ;  /* 0x0000000f1a000986 */ /* 0x0003e4000c101908 */
[----:B-1----:R-:W-:Y:S02]  /*6dc90*/  IMAD.WIDE R26, R14, 0x4, R8 ;  /* 0x000000040e1a7825 */ /* 0x002fe400078e0208 */
[----:B------:R-:W2:Y:S04]  /*6dca0*/  LDL.LU R15, [R1+0x844] ;  /* 0x00084400010f7983 */ /* 0x000ea80000300800 */
[----:B------:R1:W-:Y:S04]  /*6dcb0*/  @P1 STG.E desc[UR8][R26.64], R13 ;  /* 0x0000000d1a001986 */ /* 0x0003e8000c101908 */
[----:B------:R-:W2:Y:S04]  /*6dcc0*/  LDL.LU R14, [R1+0x834] ;  /* 0x00083400010e7983 */ /* 0x000ea80000300800 */
[----:B-1----:R-:W2:Y:S04]  /*6dcd0*/  LDL.LU R13, [R1+0x644] ;  /* 0x00064400010d7983 */ /* 0x002ea80000300800 */
[----:B------:R-:W2:Y:S01]  /*6dce0*/  LDL.LU R16, [R1+0x1060] ;  /* 0x0010600001107983 */ /* 0x000ea20000300800 */
[----:B------:R-:W-:Y:S01]  /*6dcf0*/  LOP3.LUT P1, RZ, R25, 0x8000000, RZ, 0xc0, !PT ;  /* 0x0800000019ff7812 */ /* 0x000fe2000782c0ff */
[----:B------:R-:W-:-:S12]  /*6dd00*/  IMAD.WIDE R26, R155, 0x4, R2 ;  /* 0x000000049b1a7825 */ /* 0x000fd800078e0202 */
[----:B------:R1:W-:Y:S01]  /*6dd10*/  @P1 STG.E desc[UR8][R26.64], R141 ;  /* 0x0000008d1a001986 */ /* 0x0003e2000c101908 */
[----:B------:R-:W-:Y:S01]  /*6dd20*/  LOP3.LUT P1, RZ, R25, 0x4000000, RZ, 0xc0, !PT ;  /* 0x0400000019ff7812 */ /* 0x000fe2000782c0ff */
[----:B-1----:R-:W-:-:S12]  /*6dd30*/  IMAD.WIDE R26, R155, 0x4, R4 ;  /* 0x000000049b1a7825 */ /* 0x002fd800078e0204 */
        /* <DEDUP_REMOVED lines=8> */
[----:B-1----:R-:W-:Y:S01]  /*6ddc0*/  IMAD.WIDE R26, R251, 0x4, R2 ;  /* 0x00000004fb1a7825 */ /* 0x002fe200078e0202 */
[----:B------:R-:W-:Y:S01]  /*6ddd0*/  LOP3.LUT P2, RZ, R0, 0x400000, RZ, 0xc0, !PT ;  /* 0x0040000000ff7812 */ /* 0x000fe2000784c0ff */
[----:B------:R-:W2:Y:S10]  /*6dde0*/  LDL.LU R151, [R1+0x1068] ;  /* 0x0010680001977983 */ /* 0x000eb40000300800 */
[----:B------:R1:W-:Y:S01]  /*6ddf0*/  @P1 STG.E desc[UR8][R26.64], R149 ;  /* 0x000000951a001986 */ /* 0x0003e2000c101908 */
[----:B------:R-:W-:Y:S01]  /*6de00*/  LOP3.LUT P1, RZ, R25, 0x400000, RZ, 0xc0, !PT ;  /* 0x0040000019ff7812 */ /* 0x000fe2000782c0ff */
[----:B-1----:R-:W-:-:S12]  /*6de10*/  IMAD.WIDE R26, R251, 0x4, R4 ;  /* 0x00000004fb1a7825 */ /* 0x002fd800078e0204 */
[----:B------:R1:W-:Y:S01]  /*6de20*/  @P1 STG.E desc[UR8][R26.64], R150 ;  /* 0x000000961a001986 */ /* 0x0003e2000c101908 */
[----:B------:R-:W-:Y:S01]  /*6de30*/  LOP3.LUT P1, RZ, R25, 0x200000, RZ, 0xc0, !PT ;  /* 0x0020000019ff7812 */ /* 0x000fe2000782c0ff */
[----:B-1----:R-:W-:-:S12]  /*6de40*/  IMAD.WIDE R26, R251, 0x4, R6 ;  /* 0x00000004fb1a7825 */ /* 0x002fd800078e0206 */
[----:B------:R1:W-:Y:S01]  /*6de50*/  @P1 STG.E desc[UR8][R26.64], R148 ;  /* 0x000000941a001986 */ /* 0x0003e2000c101908 */
[----:B------:R-:W-:Y:S02]  /*6de60*/  LOP3.LUT P1, RZ, R25, 0x100000, RZ, 0xc0, !PT ;  /* 0x0010000019ff7812 */ /* 0x000fe4000782c0ff */
[C---:B------:R-:W-:Y:S01]  /*6de70*/  LOP3.LUT P3, RZ, R0.reuse, 0x800000, RZ, 0xc0, !PT ;  /* 0x0080000000ff7812 */ /* 0x040fe2000786c0ff */
[----:B-1----:R-:W-:Y:S01]  /*6de80*/  IMAD.WIDE R26, R251, 0x4, R8 ;  /* 0x00000004fb1a7825 */ /* 0x002fe200078e0208 */
[C---:B------:R-:W-:Y:S02]  /*6de90*/  LOP3.LUT P4, RZ, R0.reuse, 0x1000000, RZ, 0xc0, !PT ;  /* 0x0100000000ff7812 */ /* 0x040fe4000788c0ff */
[C---:B------:R-:W-:Y:S02]  /*6dea0*/  LOP3.LUT P5, RZ, R0.reuse, 0x2000000, RZ, 0xc0, !PT ;  /* 0x0200000000ff7812 */ /* 0x040fe400078ac0ff */
[C---:B------:R-:W-:Y:S02]  /*6deb0*/  LOP3.LUT P6, RZ, R0.reuse, 0x4000000, RZ, 0xc0, !PT ;  /* 0x0400000000ff7812 */ /* 0x040fe400078cc0ff */
[----:B------:R-:W-:-:S03]  /*6dec0*/  LOP3.LUT P0, RZ, R0, 0x8000000, RZ, 0xc0, !PT ;  /* 0x0800000000ff7812 */ /* 0x000fc6000780c0ff */
[----:B----4-:R3:W-:Y:S02]  /*6ded0*/  @P1 STG.E desc[UR8][R26.64], R21 ;  /* 0x000000151a001986 */ /* 0x0107e4000c101908 */
[----:B---3--:R-:W-:-:S05]  /*6dee0*/  IMAD.WIDE R26, R17, 0x4, R2 ;  /* 0x00000004111a7825 */ /* 0x008fca00078e0202 */
[----:B------:R1:W-:Y:S02]  /*6def0*/  @P2 STG.E desc[UR8][R26.64], R20 ;  /* 0x000000141a002986 */ /* 0x0003e4000c101908 */
[----:B-1----:R-:W-:-:S05]  /*6df00*/  IMAD.WIDE R26, R17, 0x4, R4 ;  /* 0x00000004111a7825 */ /* 0x002fca00078e0204 */
[----:B------:R1:W-:Y:S04]  /*6df10*/  @P3 STG.E desc[UR8][R26.64], R19 ;  /* 0x000000131a003986 */ /* 0x0003e8000c101908 */
[----:B-1----:R-:W3:Y:S01]  /*6df20*/  LDL.LU R19, [R1+0x444] ;  /* 0x0004440001137983 */ /* 0x002ee20000300800 */
[----:B------:R-:W-:-:S05]  /*6df30*/  IMAD.WIDE R26, R17, 0x4, R6 ;  /* 0x00000004111a7825 */ /* 0x000fca00078e0206 */
[----:B------:R1:W-:Y:S02]  /*6df40*/  @P4 STG.E desc[UR8][R26.64], R18 ;  /* 0x000000121a004986 */ /* 0x0003e4000c101908 */
[----:B-1----:R-:W-:Y:S02]  /*6df50*/  IMAD.WIDE R26, R17, 0x4, R8 ;  /* 0x00000004111a7825 */ /* 0x002fe400078e0208 */
[----:B------:R-:W4:Y:S04]  /*6df60*/  LDL.LU R18, [R1+0x244] ;  /* 0x0002440001127983 */ /* 0x000f280000300800 */
[----:B--2---:R1:W-:Y:S04]  /*6df70*/  @P5 STG.E desc[UR8][R26.64], R15 ;  /* 0x0000000f1a005986 */ /* 0x0043e8000c101908 */
[----:B------:R-:W2:Y:S01]  /*6df80*/  LDL.LU R17, [R1+0xe88] ;  /* 0x000e880001117983 */ /* 0x000ea20000300800 */
[----:B-1----:R-:W-:-:S03]  /*6df90*/  IMAD.WIDE R26, R16, 0x4, R2 ;  /* 0x00000004101a7825 */ /* 0x002fc600078e0202 */
[----:B------:R-:W2:Y:S04]  /*6dfa0*/  LDL.LU R15, [R1+0xc38] ;  /* 0x000c3800010f7983 */ /* 0x000ea80000300800 */
[----:B------:R1:W-:Y:S02]  /*6dfb0*/  @P6 STG.E desc[UR8][R26.64], R14 ;  /* 0x0000000e1a006986 */ /* 0x0003e4000c101908 */
[----:B-1----:R-:W-:Y:S02]  /*6dfc0*/  IMAD.WIDE R26, R16, 0x4, R4 ;  /* 0x00000004101a7825 */ /* 0x002fe400078e0204 */
[----:B------:R-:W2:Y:S04]  /*6dfd0*/  LDL.LU R14, [R1+0xa38] ;  /* 0x000a3800010e7983 */ /* 0x000ea80000300800 */
[----:B------:R1:W-:Y:S04]  /*6dfe0*/  @P0 STG.E desc[UR8][R26.64], R13 ;  /* 0x0000000d1a000986 */ /* 0x0003e8000c101908 */
[----:B-1----:R-:W2:Y:S01]  /*6dff0*/  LDL.LU R13, [R1+0x1064] ;  /* 0x00106400010d7983 */ /* 0x002ea20000300800 */
        /* <DEDUP_REMOVED lines=8> */
[----:B------:R-:W-:-:S02]  /*6e080*/  LOP3.LUT R25, R25, 0xffffdfff, RZ, 0xc0, !PT ;  /* 0xffffdfff19197812 */ /* 0x000fc400078ec0ff */
[----:B------:R-:W-:Y:S01]  /*6e090*/  LOP3.LUT P4, RZ, R0, 0x10000000, RZ, 0xc0, !PT ;  /* 0x1000000000ff7812 */ /* 0x000fe2000788c0ff */
[----:B------:R-:W-:Y:S01]  /*6e0a0*/  IMAD.WIDE R26, R16, 0x4, R6 ;  /* 0x00000004101a7825 */ /* 0x000fe200078e0206 */
[----:B------:R-:W2:Y:S04]  /*6e0b0*/  LDL.LU R150, [R1+0xe8c] ;  /* 0x000e8c0001967983 */ /* 0x000ea80000300800 */
[----:B------:R-:W2:Y:S03]  /*6e0c0*/  LDL.LU R148, [R1+0xc3c] ;  /* 0x000c3c0001947983 */ /* 0x000ea60000300800 */
[----:B------:R-:W-:Y:S01]  /*6e0d0*/  @P1 LOP3.LUT R25, R25, 0x2000, RZ, 0xfc, !PT ;  /* 0x0000200019191812 */ /* 0x000fe200078efcff */
[----:B------:R-:W2:Y:S01]  /*6e0e0*/  LDL.LU R251, [R1+0xa3c] ;  /* 0x000a3c0001fb7983 */ /* 0x000ea20000300800 */
[----:B------:R-:W-:-:S02]  /*6e0f0*/  LOP3.LUT P1, RZ, R10, 0x40, RZ, 0xc0, !PT ;  /* 0x000000400aff7812 */ /* 0x000fc4000782c0ff */
[----:B------:R-:W-:Y:S01]  /*6e100*/  LOP3.LUT R25, R25, 0xffffbfff, RZ, 0xc0, !PT ;  /* 0xffffbfff19197812 */ /* 0x000fe200078ec0ff */
[----:B------:R-:W2:Y:S04]  /*6e110*/  LDL.LU R21, [R1+0x106c] ;  /* 0x00106c0001157983 */ /* 0x000ea80000300800 */
[----:B------:R-:W2:Y:S06]  /*6e120*/  LDL.LU R20, [R1+0x84c] ;  /* 0x00084c0001147983 */ /* 0x000eac0000300800 */
[----:B------:R-:W-:-:S02]  /*6e130*/  @P1 LOP3.LUT R25, R25, 0x4000, RZ, 0xfc, !PT ;  /* 0x0000400019191812 */ /* 0x000fc400078efcff */
[----:B------:R-:W-:Y:S02]  /*6e140*/  LOP3.LUT P1, RZ, R10, 0x20, RZ, 0xc0, !PT ;  /* 0x000000200aff7812 */ /* 0x000fe4000782c0ff */
[----:B------:R-:W-:-:S11]  /*6e150*/  LOP3.LUT R25, R25, 0xffff7fff, RZ, 0xc0, !PT ;  /* 0xffff7fff19197812 */ /* 0x000fd600078ec0ff */
[----:B------:R-:W-:Y:S02]  /*6e160*/  @P1 LOP3.LUT R25, R25, 0x8000, RZ, 0xfc, !PT ;  /* 0x0000800019191812 */ /* 0x000fe400078efcff */
[----:B------:R-:W-:Y:S02]  /*6e170*/  LOP3.LUT P1, RZ, R10, 0x10, RZ, 0xc0, !PT ;  /* 0x000000100aff7812 */ /* 0x000fe4000782c0ff */
[----:B------:R-:W-:-:S11]  /*6e180*/  LOP3.LUT R25, R25, 0xfffeffff, RZ, 0xc0, !PT ;  /* 0xfffeffff19197812 */ /* 0x000fd600078ec0ff */
[----:B------:R-:W-:Y:S02]  /*6e190*/  @P1 LOP3.LUT R25, R25, 0x10000, RZ, 0xfc, !PT ;  /* 0x0001000019191812 */ /* 0x000fe400078efcff */
[----:B------:R-:W-:Y:S02]  /*6e1a0*/  LOP3.LUT P1, RZ, R10, 0x8, RZ, 0xc0, !PT ;  /* 0x000000080aff7812 */ /* 0x000fe4000782c0ff */
[----:B------:R-:W-:-:S11]  /*6e1b0*/  LOP3.LUT R25, R25, 0xfffdffff, RZ, 0xc0, !PT ;  /* 0xfffdffff19197812 */ /* 0x000fd600078ec0ff */
[----:B------:R-:W-:Y:S02]  /*6e1c0*/  @P1 LOP3.LUT R25, R25, 0x20000, RZ, 0xfc, !PT ;  /* 0x0002000019191812 */ /* 0x000fe400078efcff */
[----:B------:R-:W-:Y:S02]  /*6e1d0*/  LOP3.LUT P1, RZ, R10, 0x4, RZ, 0xc0, !PT ;  /* 0x000000040aff7812 */ /* 0x000fe4000782c0ff */
[----:B------:R-:W-:Y:S02]  /*6e1e0*/  LOP3.LUT R25, R25, 0xfffbffff, RZ, 0xc0, !PT ;  /* 0xfffbffff19197812 */ /* 0x000fe400078ec0ff */
[C---:B------:R-:W-:Y:S02]  /*6e1f0*/  LOP3.LUT P5, RZ, R0.reuse, 0x20000000, RZ, 0xc0, !PT ;  /* 0x2000000000ff7812 */ /* 0x040fe400078ac0ff */
[----:B------:R-:W-:-:S07]  /*6e200*/  LOP3.LUT P6, RZ, R0, 0x40000000, RZ, 0xc0, !PT ;  /* 0x4000000000ff7812 */ /* 0x000fce00078cc0ff */
[----:B------:R-:W-:Y:S02]  /*6e210*/  @P1 LOP3.LUT R25, R25, 0x40000, RZ, 0xfc, !PT ;  /* 0x0004000019191812 */ /* 0x000fe400078efcff */
[----:B------:R-:W-:Y:S02]  /*6e220*/  LOP3.LUT P1, RZ, R10, 0x2, RZ, 0xc0, !PT ;  /* 0x000000020aff7812 */ /* 0x000fe4000782c0ff */
[----:B------:R-:W-:Y:S02]  /*6e230*/  LOP3.LUT P0, RZ, R0, 0x80000000, RZ, 0xc0, !PT ;  /* 0x8000000000ff7812 */ /* 0x000fe4000780c0ff */
[----:B------:R-:W-:-:S09]  /*6e240*/  LOP3.LUT R25, R25, 0xfff7ffff, RZ, 0xc0, !PT ;  /* 0xfff7ffff19197812 */ /* 0x000fd200078ec0ff */
[----:B------:R-:W-:Y:S02]  /*6e250*/  @P1 LOP3.LUT R25, R25, 0x80000, RZ, 0xfc, !PT ;  /* 0x0008000019191812 */ /* 0x000fe400078efcff */
[----:B------:R-:W-:Y:S01]  /*6e260*/  LOP3.LUT P1, RZ, R10, 0x1, RZ, 0xc0, !PT ;  /* 0x000000010aff7812 */ /* 0x000fe2000782c0ff */
[----:B---3--:R1:W-:Y:S02]  /*6e270*/  @P4 STG.E desc[UR8][R26.64], R19 ;  /* 0x000000131a004986 */ /* 0x0083e4000c101908 */
[----:B-1----:R-:W-:Y:S02]  /*6e280*/  IMAD.WIDE R26, R16, 0x4, R8 ;  /* 0x00000004101a7825 */ /* 0x002fe400078e0208 */
[----:B------:R-:W3:Y:S04]  /*6e290*/  LDL.LU R16, [R1+0x1070] ;  /* 0x0010700001107983 */ /* 0x000ee80000300800 */
[----:B------:R-:W3:Y:S04]  /*6e2a0*/  LDL.LU R149, [R1+0x248] ;  /* 0x0002480001957983 */ /* 0x000ee80000300800 */
[----:B----4-:R1:W-:Y:S04]  /*6e2b0*/  @P5 STG.E desc[UR8][R26.64], R18 ;  /* 0x000000121a005986 */ /* 0x0103e8000c101908 */
[----:B------:R-:W4:Y:S04]  /*6e2c0*/  LDL.LU R19, [R1+0x83c] ;  /* 0x00083c0001137983 */ /* 0x000f280000300800 */
[----:B-1----:R-:W4:Y:S01]  /*6e2d0*/  LDL.LU R18, [R1+0x64c] ;  /* 0x00064c0001127983 */ /* 0x002f220000300800 */
[----:B--2---:R-:W-:-:S05]  /*6e2e0*/  IMAD.WIDE R26, R13, 0x4, R2 ;  /* 0x000000040d1a7825 */ /* 0x004fca00078e0202 */
[----:B------:R1:W-:Y:S02]  /*6e2f0*/  @P6 STG.E desc[UR8][R26.64], R17 ;  /* 0x000000111a006986 */ /* 0x0003e4000c101908 */
[C---:B-1----:R-:W-:Y:S02]  /*6e300*/  IMAD.WIDE R26, R13.reuse, 0x4, R4 ;  /* 0x000000040d1a7825 */ /* 0x042fe400078e0204 */
[----:B------:R-:W2:Y:S04]  /*6e310*/  LDL.LU R17, [R1+0x44c] ;  /* 0x00044c0001117983 */ /* 0x000ea80000300800 */
[----:B------:R1:W-:Y:S02]  /*6e320*/  @P0 STG.E desc[UR8][R26.64], R15 ;  /* 0x0000000f1a000986 */ /* 0x0003e4000c101908 */
[----:B-1----:R-:W-:-:S05]  /*6e330*/  IMAD.WIDE R26, R13, 0x4, R6 ;  /* 0x000000040d1a7825 */ /* 0x002fca00078e0206 */
[----:B------:R1:W-:Y:S02]  /*6e340*/  @P1 STG.E desc[UR8][R26.64], R14 ;  /* 0x0000000e1a001986 */ /* 0x0003e4000c101908 */
[----:B-1----:R-:W-:Y:S02]  /*6e350*/  IMAD.WIDE R26, R13, 0x4, R8 ;  /* 0x000000040d1a7825 */ /* 0x002fe400078e0208 */
[----:B------:R-:W2:Y:S04]  /*6e360*/  LDL.LU R14, [R1+0x24c] ;  /* 0x00024c00010e7983 */ /* 0x000ea80000300800 */
[----:B------:R-:W2:Y:S04]  /*6e370*/  LDL.LU R13, [R1+0xea0] ;  /* 0x000ea000010d7983 */ /* 0x000ea80000300800 */
[----:B------:R-:W2:Y:S01]  /*6e380*/  LDL.LU R15, [R1+0x1074] ;  /* 0x00107400010f7983 */ /* 0x000ea20000300800 */
[----:B------:R-:W-:-:S13]  /*6e390*/  LOP3.LUT P1, RZ, R25, 0x80000, RZ, 0xc0, !PT ;  /* 0x0008000019ff7812 */ /* 0x000fda000782c0ff */
        /* <DEDUP_REMOVED lines=12> */
[C---:B------:R-:W-:Y:S02]  /*6e460*/  LOP3.LUT P2, RZ, R10.reuse, 0x200, RZ, 0xc0, !PT ;  /* 0x000002000aff7812 */ /* 0x040fe4000784c0ff */
[C---:B------:R-:W-:Y:S02]  /*6e470*/  LOP3.LUT P3, RZ, R10.reuse, 0x400, RZ, 0xc0, !PT ;  /* 0x000004000aff7812 */ /* 0x040fe4000786c0ff */
[C---:B------:R-:W-:Y:S02]  /*6e480*/  LOP3.LUT P4, RZ, R10.reuse, 0x800, RZ, 0xc0, !PT ;  /* 0x000008000aff7812 */ /* 0x040fe4000788c0ff */
[C---:B------:R-:W-:Y:S02]  /*6e490*/  LOP3.LUT P5, RZ, R10.reuse, 0x1000, RZ, 0xc0, !PT ;  /* 0x000010000aff7812 */ /* 0x040fe400078ac0ff */
[----:B------:R-:W-:-:S02]  /*6e4a0*/  LOP3.LUT P6, RZ, R10, 0x2000, RZ, 0xc0, !PT ;  /* 0x000020000aff7812 */ /* 0x000fc400078cc0ff */
[----:B------:R-:W-:Y:S01]  /*6e4b0*/  LOP3.LUT P0, RZ, R10, 0x4000, RZ, 0xc0, !PT ;  /* 0x000040000aff7812 */ /* 0x000fe2000780c0ff */
[----:B---3--:R1:W-:Y:S01]  /*6e4c0*/  @P1 STG.E desc[UR8][R26.64], R149 ;  /* 0x000000951a001986 */ /* 0x0083e2000c101908 */
[----:B------:R-:W-:Y:S01]  /*6e4d0*/  LOP3.LUT P1, RZ, R25, 0x4000, RZ, 0xc0, !PT ;  /* 0x0000400019ff7812 */ /* 0x000fe2000782c0ff */
[----:B-1----:R-:W-:Y:S02]  /*6e4e0*/  IMAD.WIDE R26, R21, 0x4, R2 ;  /* 0x00000004151a7825 */ /* 0x002fe400078e0202 */
[----:B------:R-:W3:Y:S10]  /*6e4f0*/  LDL.LU R149, [R1+0x107c] ;  /* 0x00107c0001957983 */ /* 0x000ef40000300800 */
[----:B------:R1:W-:Y:S01]  /*6e500*/  @P1 STG.E desc[UR8][R26.64], R150 ;  /* 0x000000961a001986 */ /* 0x0003e2000c101908 */
[----:B------:R-:W-:Y:S01]  /*6e510*/  LOP3.LUT P1, RZ, R25, 0x2000, RZ, 0xc0, !PT ;  /* 0x0000200019ff7812 */ /* 0x000fe2000782c0ff */
[----:B-1----:R-:W-:-:S12]  /*6e520*/  IMAD.WIDE R26, R21, 0x4, R4 ;  /* 0x00000004151a7825 */ /* 0x002fd800078e0204 */
[----:B------:R1:W-:Y:S01]  /*6e530*/  @P1 STG.E desc[UR8][R26.64], R148 ;  /* 0x000000941a001986 */ /* 0x0003e2000c101908 */
[----:B------:R-:W-:Y:S01]  /*6e540*/  LOP3.LUT P1, RZ, R25, 0x1000, RZ, 0xc0, !PT ;  /* 0x0000100019ff7812 */ /* 0x000fe2000782c0ff */
[----:B-1----:R-:W-:-:S12]  /*6e550*/  IMAD.WIDE R26, R21, 0x4, R6 ;  /* 0x00000004151a7825 */ /* 0x002fd800078e0206 */
[----:B------:R1:W-:Y:S02]  /*6e560*/  @P1 STG.E desc[UR8][R26.64], R251 ;  /* 0x000000fb1a001986 */ /* 0x0003e4000c101908 */
[----:B-1----:R-:W-:-:S05]  /*6e570*/  IMAD.WIDE R26, R21, 0x4, R8 ;  /* 0x00000004151a7825 */ /* 0x002fca00078e0208 */
[----:B------:R1:W-:Y:S02]  /*6e580*/  @P2 STG.E desc[UR8][R26.64], R20 ;  /* 0x000000141a002986 */ /* 0x0003e4000c101908 */
[----:B-1----:R-:W-:-:S05]  /*6e590*/  IMAD.WIDE R26, R16, 0x4, R2 ;  /* 0x00000004101a7825 */ /* 0x002fca00078e0202 */
[----:B----4-:R1:W-:Y:S02]  /*6e5a0*/  @P3 STG.E desc[UR8][R26.64], R19 ;  /* 0x000000131a003986 */ /* 0x0103e4000c101908 */
[----:B-1----:R-:W-:-:S05]  /*6e5b0*/  IMAD.WIDE R26, R16, 0x4, R4 ;  /* 0x00000004101a7825 */ /* 0x002fca00078e0204 */
[----:B------:R1:W-:Y:S02]  /*6e5c0*/  @P4 STG.E desc[UR8][R26.64], R18 ;  /* 0x000000121a004986 */ /* 0x0003e4000c101908 */
[----:B-1----:R-:W-:-:S05]  /*6e5d0*/  IMAD.WIDE R26, R16, 0x4, R6 ;  /* 0x00000004101a7825 */ /* 0x002fca00078e0206 */
[----:B--2---:R1:W-:Y:S02]  /*6e5e0*/  @P5 STG.E desc[UR8][R26.64], R17 ;  /* 0x000000111a005986 */ /* 0x0043e4000c101908 */
[----:B-1----:R-:W-:Y:S02]  /*6e5f0*/  IMAD.WIDE R26, R16, 0x4, R8 ;  /* 0x00000004101a7825 */ /* 0x002fe400078e0208 */
[----:B------:R-:W2:Y:S04]  /*6e600*/  LDL.LU R17, [R1+0xe90] ;  /* 0x000e900001117983 */ /* 0x000ea80000300800 */
[----:B------:R1:W-:Y:S04]  /*6e610*/  @P6 STG.E desc[UR8][R26.64], R14 ;  /* 0x0000000e1a006986 */ /* 0x0003e8000c101908 */
[----:B------:R-:W4:Y:S01]  /*6e620*/  LDL.LU R16, [R1+0xc40] ;  /* 0x000c400001107983 */ /* 0x000f220000300800 */
[----:B-1----:R-:W-:-:S05]  /*6e630*/  IMAD.WIDE R26, R15, 0x4, R2 ;  /* 0x000000040f1a7825 */ /* 0x002fca00078e0202 */
[----:B------:R1:W-:Y:S04]  /*6e640*/  @P0 STG.E desc[UR8][R26.64], R13 ;  /* 0x0000000d1a000986 */ /* 0x0003e8000c101908 */
[----:B-1----:R-:W3:Y:S04]  /*6e650*/  LDL.LU R13, [R1+0xa40] ;  /* 0x000a4000010d7983 */ /* 0x002ee80000300800 */
[----:B------:R-:W3:Y:S04]  /*6e660*/  LDL.LU R140, [R1+0x850] ;  /* 0x00085000018c7983 */ /* 0x000ee80000300800 */
[----:B------:R-:W3:Y:S04]  /*6e670*/  LDL.LU R252, [R1+0x650] ;  /* 0x0006500001fc7983 */ /* 0x000ee80000300800 */
[----:B------:R-:W3:Y:S04]  /*6e680*/  LDL.LU R14, [R1+0x1078] ;  /* 0x00107800010e7983 */ /* 0x000ee80000300800 */
[----:B------:R-:W3:Y:S01]  /*6e690*/  LDL.LU R141, [R1+0x450] ;  /* 0x00045000018d7983 */ /* 0x000ee20000300800 */
[----:B------:R-:W-:-:S02]  /*6e6a0*/  LOP3.LUT P1, RZ, R10, 0x8000000, RZ, 0xc0, !PT ;  /* 0x080000000aff7812 */ /* 0x000fc4000782c0ff */
[----:B------:R-:W-:Y:S01]  /*6e6b0*/  LOP3.LUT R25, R25, 0xffffffef, RZ, 0xc0, !PT ;  /* 0xffffffef19197812 */ /* 0x000fe200078ec0ff */
[----:B------:R-:W3:Y:S04]  /*6e6c0*/  LDL.LU R142, [R1+0x250] ;  /* 0x00025000018e7983 */ /* 0x000ee80000300800 */
[----:B------:R-:W3:Y:S04]  /*6e6d0*/  LDL.LU R143, [R1+0xea4] ;  /* 0x000ea400018f7983 */ /* 0x000ee80000300800 */
[----:B------:R-:W3:Y:S02]  /*6e6e0*/  LDL.LU R155, [R1+0xe94] ;  /* 0x000e9400019b7983 */ /* 0x000ee40000300800 */
[----:B------:R-:W-:-:S02]  /*6e6f0*/  @P1 LOP3.LUT R25, R25, 0x10, RZ, 0xfc, !PT ;  /* 0x0000001019191812 */ /* 0x000fc400078efcff */
[----:B------:R-:W-:Y:S01]  /*6e700*/  LOP3.LUT P1, RZ, R10, 0x4000000, RZ, 0xc0, !PT ;  /* 0x040000000aff7812 */ /* 0x000fe2000782c0ff */
[----:B------:R-:W3:Y:S01]  /*6e710*/  LDL.LU R151, [R1+0xc44] ;  /* 0x000c440001977983 */ /* 0x000ee20000300800 */
[----:B------:R-:W-:-:S03]  /*6e720*/  LOP3.LUT R25, R25, 0xffffffdf, RZ, 0xc0, !PT ;  /* 0xffffffdf19197812 */ /* 0x000fc600078ec0ff */
[----:B------:R-:W3:Y:S04]  /*6e730*/  LDL.LU R150, [R1+0xa44] ;  /* 0x000a440001967983 */ /* 0x000ee80000300800 */
[----:B------:R-:W3:Y:S04]  /*6e740*/  LDL.LU R148, [R1+0x854] ;  /* 0x0008540001947983 */ /* 0x000ee80000300800 */
[----:B------:R-:W-:Y:S01]  /*6e750*/  @P1 LOP3.LUT R25, R25, 0x20, RZ, 0xfc, !PT ;  /* 0x0000002019191812 */ /* 0x000fe200078efcff */
[----:B------:R-:W3:Y:S01]  /*6e760*/  LDL.LU R251, [R1+0x654] ;  /* 0x0006540001fb7983 */ /* 0x000ee20000300800 */
[----:B------:R-:W-:-:S02]  /*6e770*/  LOP3.LUT P1, RZ, R10, 0x2000000, RZ, 0xc0, !PT ;  /* 0x020000000aff7812 */ /* 0x000fc4000782c0ff */
[----:B------:R-:W-:Y:S01]  /*6e780*/  LOP3.LUT R25, R25, 0xffffffbf, RZ, 0xc0, !PT ;  /* 0xffffffbf19197812 */ /* 0x000fe200078ec0ff */
[----:B------:R-:W3:Y:S01]  /*6e790*/  LDL.LU R21, [R1+0x454] ;  /* 0x0004540001157983 */ /* 0x000ee20000300800 */
[----:B------:R-:W-:-:S03]  /*6e7a0*/  LOP3.LUT P4, RZ, R10, 0x8000, RZ, 0xc0, !PT ;  /* 0x000080000aff7812 */ /* 0x000fc6000788c0ff */
[----:B------:R-:W3:Y:S01]  /*6e7b0*/  LDL.LU R20, [R1+0x1080] ;  /* 0x0010800001147983 */ /* 0x000ee20000300800 */
[C---:B------:R-:W-:Y:S01]  /*6e7c0*/  LOP3.LUT P5, RZ, R10.reuse, 0x10000, RZ, 0xc0, !PT ;  /* 0x000100000aff7812 */ /* 0x040fe200078ac0ff */
[----:B------:R-:W-:Y:S01]  /*6e7d0*/  IMAD.WIDE R26, R15, 0x4, R4 ;  /* 0x000000040f1a7825 */ /* 0x000fe200078e0204 */
[C---:B------:R-:W-:Y:S01]  /*6e7e0*/  LOP3.LUT P6, RZ, R10.reuse, 0x20000, RZ, 0xc0, !PT ;  /* 0x000200000aff7812 */ /* 0x040fe200078cc0ff */
[----:B------:R-:W3:Y:S02]  /*6e7f0*/  LDL.LU R19, [R1+0x254] ;  /* 0x0002540001137983 */ /* 0x000ee40000300800 */
[----:B------:R-:W-:Y:S02]  /*6e800*/  @P1 LOP3.LUT R25, R25, 0x40, RZ, 0xfc, !PT ;  /* 0x0000004019191812 */ /* 0x000fe400078efcff */
[----:B------:R-:W-:Y:S01]  /*6e810*/  LOP3.LUT P1, RZ, R10, 0x1000000, RZ, 0xc0, !PT ;  /* 0x010000000aff7812 */ /* 0x000fe2000782c0ff */
[----:B------:R-:W3:Y:S01]  /*6e820*/  LDL.LU R18, [R1+0xea8] ;  /* 0x000ea80001127983 */ /* 0x000ee20000300800 */
        /* <DEDUP_REMOVED lines=12> */
[----:B------:R-:W-:Y:S02]  /*6e8f0*/  LOP3.LUT P1, RZ, R10, 0x100000, RZ, 0xc0, !PT ;  /* 0x001000000aff7812 */ /* 0x000fe4000782c0ff */
[----:B------:R-:W-:-:S11]  /*6e900*/  LOP3.LUT R25, R25, 0xfffff7ff, RZ, 0xc0, !PT ;  /* 0xfffff7ff19197812 */ /* 0x000fd600078ec0ff */
[----:B------:R-:W-:Y:S02]  /*6e910*/  @P1 LOP3.LUT R25, R25, 0x800, RZ, 0xfc, !PT ;  /* 0x0000080019191812 */ /* 0x000fe400078efcff */
[----:B------:R-:W-:Y:S01]  /*6e920*/  LOP3.LUT P1, RZ, R10, 0x80000, RZ, 0xc0, !PT ;  /* 0x000800000aff7812 */ /* 0x000fe2000782c0ff */
[----:B--2---:R1:W-:Y:S02]  /*6e930*/  @P4 STG.E desc[UR8][R26.64], R17 ;  /* 0x000000111a004986 */ /* 0x0043e4000c101908 */
[C---:B-1----:R-:W-:Y:S02]  /*6e940*/  IMAD.WIDE R26, R15.reuse, 0x4, R6 ;  /* 0x000000040f1a7825 */ /* 0x042fe400078e0206 */
[----:B------:R-:W2:Y:S04]  /*6e950*/  LDL.LU R17, [R1+0xe98] ;  /* 0x000e980001117983 */ /* 0x000ea80000300800 */
[----:B----4-:R1:W-:Y:S02]  /*6e960*/  @P5 STG.E desc[UR8][R26.64], R16 ;  /* 0x000000101a005986 */ /* 0x0103e4000c101908 */
[----:B-1----:R-:W-:-:S02]  /*6e970*/  IMAD.WIDE R26, R15, 0x4, R8 ;  /* 0x000000040f1a7825 */ /* 0x002fc400078e0208 */
[----:B------:R-:W4:Y:S04]  /*6e980*/  LDL.LU R16, [R1+0xc48] ;  /* 0x000c480001107983 */ /* 0x000f280000300800 */
[----:B---3--:R1:W-:Y:S04]  /*6e990*/  @P6 STG.E desc[UR8][R26.64], R13 ;  /* 0x0000000d1a006986 */ /* 0x0083e8000c101908 */
[----:B------:R-:W3:Y:S01]  /*6e9a0*/  LDL.LU R15, [R1+0x1084] ;  /* 0x00108400010f7983 */ /* 0x000ee20000300800 */
[----:B-1----:R-:W-:-:S03]  /*6e9b0*/  IMAD.WIDE R26, R14, 0x4, R2 ;  /* 0x000000040e1a7825 */ /* 0x002fc600078e0202 */
[----:B------:R-:W4:Y:S04]  /*6e9c0*/  LDL.LU R13, [R1+0x1c18] ;  /* 0x001c1800010d7983 */ /* 0x000f280000300800 */
[----:B------:R1:W-:Y:S02]  /*6e9d0*/  @P0 STG.E desc[UR8][R26.64], R140 ;  /* 0x0000008c1a000986 */ /* 0x0003e4000c101908 */
[----:B-1----:R-:W-:-:S05]  /*6e9e0*/  IMAD.WIDE R26, R14, 0x4, R4 ;  /* 0x000000040e1a7825 */ /* 0x002fca00078e0204 */
[----:B------:R1:W-:Y:S01]  /*6e9f0*/  @P1 STG.E desc[UR8][R26.64], R252 ;  /* 0x000000fc1a001986 */ /* 0x0003e2000c101908 */
[----:B------:R-:W-:Y:S01]  /*6ea00*/  LOP3.LUT P1, RZ, R25, 0x800, RZ, 0xc0, !PT ;  /* 0x0000080019ff7812 */ /* 0x000fe2000782c0ff */
[----:B-1----:R-:W-:-:S12]  /*6ea10*/  IMAD.WIDE R26, R14, 0x4, R6 ;  /* 0x000000040e1a7825 */ /* 0x002fd800078e0206 */
[----:B------:R1:W-:Y:S02]  /*6ea20*/  @P1 STG.E desc[UR8][R26.64], R141 ;  /* 0x0000008d1a001986 */ /* 0x0003e4000c101908 */
[----:B-1----:R-:W-:Y:S02]  /*6ea30*/  IMAD.WIDE R26, R14, 0x4, R8 ;  /* 0x000000040e1a7825 */ /* 0x002fe400078e0208 */
[----:B------:R-:W4:Y:S01]  /*6ea40*/  LDL.LU R14, [R1+0xa48] ;  /* 0x000a4800010e7983 */ /* 0x000f220000300800 */
        /* <DEDUP_REMOVED lines=14> */
[C---:B------:R-:W-:Y:S01]  /*6eb30*/  LOP3.LUT P1, RZ, R25.reuse, 0x20, RZ, 0xc0, !PT ;  /* 0x0000002019ff7812 */ /* 0x040fe2000782c0ff */
[----:B-1----:R-:W-:Y:S01]  /*6eb40*/  IMAD.WIDE R26, R20, 0x4, R2 ;  /* 0x00000004141a7825 */ /* 0x002fe200078e0202 */
[----:B------:R-:W-:Y:S01]  /*6eb50*/  LOP3.LUT P2, RZ, R10, 0x10000000, RZ, 0xc0, !PT ;  /* 0x100000000aff7812 */ /* 0x000fe2000784c0ff */
[----:B------:R-:W4:Y:S10]  /*6eb60*/  LDL.LU R150, [R1+0x1090] ;  /* 0x0010900001967983 */ /* 0x000f340000300800 */
[----:B------:R1:W-:Y:S01]  /*6eb70*/  @P1 STG.E desc[UR8][R26.64], R148 ;  /* 0x000000941a001986 */ /* 0x0003e2000c101908 */
[----:B------:R-:W-:-:S02]  /*6eb80*/  LOP3.LUT P1, RZ, R25, 0x10, RZ, 0xc0, !PT ;  /* 0x0000001019ff7812 */ /* 0x000fc4000782c0ff */
[----:B------:R-:W-:Y:S01]  /*6eb90*/  LOP3.LUT P3, RZ, R10, 0x20000000, RZ, 0xc0, !PT ;  /* 0x200000000aff7812 */ /* 0x000fe2000786c0ff */
[----:B-1----:R-:W-:-:S10]  /*6eba0*/  IMAD.WIDE R26, R20, 0x4, R4 ;  /* 0x00000004141a7825 */ /* 0x002fd400078e0204 */
[----:B------:R1:W-:Y:S01]  /*6ebb0*/  @P1 STG.E desc[UR8][R26.64], R251 ;  /* 0x000000fb1a001986 */ /* 0x0003e2000c101908 */
[----:B------:R-:W-:Y:S01]  /*6ebc0*/  LOP3.LUT P4, RZ, R10, 0x40000000, RZ, 0xc0, !PT ;  /* 0x400000000aff7812 */ /* 0x000fe2000788c0ff */
[----:B-1----:R-:W-:-:S05]  /*6ebd0*/  IMAD.WIDE R26, R20, 0x4, R6 ;  /* 0x00000004141a7825 */ /* 0x002fca00078e0206 */
[----:B------:R1:W-:Y:S01]  /*6ebe0*/  @P2 STG.E desc[UR8][R26.64], R21 ;  /* 0x000000151a002986 */ /* 0x0003e2000c101908 */
[----:B------:R-:W-:Y:S01]  /*6ebf0*/  LOP3.LUT P5, RZ, R10, 0x80000000, RZ, 0xc0, !PT ;  /* 0x800000000aff7812 */ /* 0x000fe200078ac0ff */
[----:B-1----:R-:W-:-:S05]  /*6ec00*/  IMAD.WIDE R26, R20, 0x4, R8 ;  /* 0x00000004141a7825 */ /* 0x002fca00078e0208 */
[----:B------:R3:W-:Y:S01]  /*6ec10*/  @P3 STG.E desc[UR8][R26.64], R19 ;  /* 0x000000131a003986 */ /* 0x0007e2000c101908 */
[C---:B------:R-:W-:Y:S02]  /*6ec20*/  LOP3.LUT P6, RZ, R11.reuse, 0x1, RZ, 0xc0, !PT ;  /* 0x000000010bff7812 */ /* 0x040fe400078cc0ff */
[----:B------:R-:W-:Y:S01]  /*6ec30*/  LOP3.LUT P0, RZ, R11, 0x2, RZ, 0xc0, !PT ;  /* 0x000000020bff7812 */ /* 0x000fe2000780c0ff */
[----:B---3--:R-:W-:-:S05]  /*6ec40*/  IMAD.WIDE R26, R15, 0x4, R2 ;  /* 0x000000040f1a7825 */ /* 0x008fca00078e0202 */
[----:B------:R1:W-:Y:S02]  /*6ec50*/  @P4 STG.E desc[UR8][R26.64], R18 ;  /* 0x000000121a004986 */ /* 0x0003e4000c101908 */
[----:B-1----:R-:W-:-:S05]  /*6ec60*/  IMAD.WIDE R26, R15, 0x4, R4 ;  /* 0x000000040f1a7825 */ /* 0x002fca00078e0204 */
[----:B--2---:R1:W-:Y:S02]  /*6ec70*/  @P5 STG.E desc[UR8][R26.64], R17 ;  /* 0x000000111a005986 */ /* 0x0043e4000c101908 */
[----:B-1----:R-:W-:-:S05]  /*6ec80*/  IMAD.WIDE R26, R15, 0x4, R6 ;  /* 0x000000040f1a7825 */ /* 0x002fca00078e0206 */
[----:B----4-:R1:W-:Y:S02]  /*6ec90*/  @P6 STG.E desc[UR8][R26.64], R16 ;  /* 0x000000101a006986 */ /* 0x0103e4000c101908 */
[----:B-1----:R-:W-:-:S05]  /*6eca0*/  IMAD.WIDE R26, R15, 0x4, R8 ;  /* 0x000000040f1a7825 */ /* 0x002fca00078e0208 */
[----:B------:R1:W-:Y:S04]  /*6ecb0*/  @P0 STG.E desc[UR8][R26.64], R14 ;  /* 0x0000000e1a000986 */ /* 0x0003e8000c101908 */
[----:B-1----:R-:W2:Y:S04]  /*6ecc0*/  LDL.LU R14, [R1+0x858] ;  /* 0x00085800010e7983 */ /* 0x002ea80000300800 */
[----:B------:R-:W3:Y:S04]  /*6ecd0*/  LDL.LU R20, [R1+0x658] ;  /* 0x0006580001147983 */ /* 0x000ee80000300800 */
[----:B------:R-:W4:Y:S04]  /*6ece0*/  LDL.LU R19, [R1+0x458] ;  /* 0x0004580001137983 */ /* 0x000f280000300800 */
[----:B------:R-:W2:Y:S04]  /*6ecf0*/  LDL.LU R18, [R1+0x1088] ;  /* 0x0010880001127983 */ /* 0x000ea80000300800 */
[----:B------:R-:W4:Y:S04]  /*6ed00*/  LDL.LU R17, [R1+0x258] ;  /* 0x0002580001117983 */ /* 0x000f280000300800 */
[----:B------:R-:W4:Y:S04]  /*6ed10*/  LDL.LU R16, [R1+0xeac] ;  /* 0x000eac0001107983 */ /* 0x000f280000300800 */
[----:B------:R-:W4:Y:S04]  /*6ed20*/  LDL.LU R15, [R1+0xe9c] ;  /* 0x000e9c00010f7983 */ /* 0x000f280000300800 */
[----:B------:R-:W4:Y:S01]  /*6ed30*/  LDL.LU R142, [R1+0x108c] ;  /* 0x00108c00018e7983 */ /* 0x000f220000300800 */
[----:B------:R-:W-:-:S02]  /*6ed40*/  LOP3.LUT P4, RZ, R11, 0x4, RZ, 0xc0, !PT ;  /* 0x000000040bff7812 */ /* 0x000fc4000788c0ff */
        /* <DEDUP_REMOVED lines=13> */
[----:B------:R-:W-:Y:S01]  /*6ee20*/  LOP3.LUT R25, R25, 0xfffffffe, RZ, 0xc0, !PT ;  /* 0xfffffffe19197812 */ /* 0x000fe200078ec0ff */
[----:B--2---:R-:W-:-:S05]  /*6ee30*/  IMAD.WIDE R26, R18, 0x4, R2 ;  /* 0x00000004121a7825 */ /* 0x004fca00078e0202 */
[----:B------:R1:W-:Y:S04]  /*6ee40*/  @P4 STG.E desc[UR8][R26.64], R14 ;  /* 0x0000000e1a004986 */ /* 0x0003e8000c101908 */
[----:B-1----:R-:W2:Y:S04]  /*6ee50*/  LDL.LU R14, [R1+0xc4c] ;  /* 0x000c4c00010e7983 */ /* 0x002ea80000300800 */
[----:B------:R-:W2:Y:S04]  /*6ee60*/  LDL.LU R143, [R1+0xa4c] ;  /* 0x000a4c00018f7983 */ /* 0x000ea80000300800 */
[----:B------:R-:W2:Y:S01]  /*6ee70*/  LDL.LU R155, [R1+0x85c] ;  /* 0x00085c00019b7983 */ /* 0x000ea20000300800 */
[----:B------:R-:W-:-:S02]  /*6ee80*/  @P1 LOP3.LUT R25, R25, 0x1, RZ, 0xfc, !PT ;  /* 0x0000000119191812 */ /* 0x000fc400078efcff */
[----:B------:R-:W-:Y:S01]  /*6ee90*/  LOP3.LUT P1, RZ, R11, 0x200, RZ, 0xc0, !PT ;  /* 0x000002000bff7812 */ /* 0x000fe2000782c0ff */
[----:B------:R-:W2:Y:S01]  /*6eea0*/  LDL.LU R151, [R1+0x65c] ;  /* 0x00065c0001977983 */ /* 0x000ea20000300800 */
[----:B------:R-:W-:Y:S02]  /*6eeb0*/  LOP3.LUT R25, R25, 0xfffffffd, RZ, 0xc0, !PT ;  /* 0xfffffffd19197812 */ /* 0x000fe400078ec0ff */
[C---:B------:R-:W-:Y:S01]  /*6eec0*/  LOP3.LUT P5, RZ, R11.reuse, 0x8, RZ, 0xc0, !PT ;  /* 0x000000080bff7812 */ /* 0x040fe200078ac0ff */
[----:B------:R-:W2:Y:S01]  /*6eed0*/  LDL.LU R149, [R1+0x45c] ;  /* 0x00045c0001957983 */ /* 0x000ea20000300800 */
[----:B------:R-:W-:-:S07]  /*6eee0*/  LOP3.LUT P6, RZ, R11, 0x10, RZ, 0xc0, !PT ;  /* 0x000000100bff7812 */ /* 0x000fce00078cc0ff */
[----:B------:R-:W-:Y:S02]  /*6eef0*/  @P1 LOP3.LUT R25, R25, 0x2, RZ, 0xfc, !PT ;  /* 0x0000000219191812 */ /* 0x000fe400078efcff */
[----:B------:R-:W-:Y:S01]  /*6ef00*/  LOP3.LUT P1, RZ, R11, 0x100, RZ, 0xc0, !PT ;  /* 0x000001000bff7812 */ /* 0x000fe2000782c0ff */
[----:B------:R-:W-:Y:S01]  /*6ef10*/  IMAD.WIDE R26, R18, 0x4, R4 ;  /* 0x00000004121a7825 */ /* 0x000fe200078e0204 */
[----:B------:R-:W-:-:S04]  /*6ef20*/  LOP3.LUT R25, R25, 0xfffffffb, RZ, 0xc0, !PT ;  /* 0xfffffffb19197812 */ /* 0x000fc800078ec0ff */
[----:B---3--:R1:W-:Y:S07]  /*6ef30*/  @P5 STG.E desc[UR8][R26.64], R20 ;  /* 0x000000141a005986 */ /* 0x0083ee000c101908 */
[----:B------:R-:W-:Y:S02]  /*6ef40*/  @P1 LOP3.LUT R25, R25, 0x4, RZ, 0xfc, !PT ;  /* 0x0000000419191812 */ /* 0x000fe400078efcff */
[C---:B------:R-:W-:Y:S01]  /*6ef50*/  LOP3.LUT P1, RZ, R11.reuse, 0x80, RZ, 0xc0, !PT ;  /* 0x000000800bff7812 */ /* 0x040fe2000782c0ff */
[----:B-1----:R-:W-:Y:S01]  /*6ef60*/  IMAD.WIDE R26, R18, 0x4, R6 ;  /* 0x00000004121a7825 */ /* 0x002fe200078e0206 */
[----:B------:R-:W-:-:S04]  /*6ef70*/  LOP3.LUT P0, RZ, R11, 0x20, RZ, 0xc0, !PT ;  /* 0x000000200bff7812 */ /* 0x000fc8000780c0ff */
[----:B----4-:R1:W-:Y:S01]  /*6ef80*/  @P6 STG.E desc[UR8][R26.64], R19 ;  /* 0x000000131a006986 */ /* 0x0103e2000c101908 */
[----:B------:R-:W-:-:S03]  /*6ef90*/  LOP3.LUT R25, R25, 0xfffffff7, RZ, 0xc0, !PT ;  /* 0xfffffff719197812 */ /* 0x000fc600078ec0ff */
[----:B-1----:R-:W3:Y:S04]  /*6efa0*/  LDL.LU R19, [R1+0x1094] ;  /* 0x0010940001137983 */ /* 0x002ee80000300800 */
[----:B------:R-:W4:Y:S01]  /*6efb0*/  LDL.LU R148, [R1+0x25c] ;  /* 0x00025c0001947983 */ /* 0x000f220000300800 */
[----:B------:R-:W-:Y:S02]  /*6efc0*/  @P1 LOP3.LUT R25, R25, 0x8, RZ, 0xfc, !PT ;  /* 0x0000000819191812 */ /* 0x000fe400078efcff */
[----:B------:R-:W-:Y:S01]  /*6efd0*/  LOP3.LUT P1, RZ, R11, 0x40, RZ, 0xc0, !PT ;  /* 0x000000400bff7812 */ /* 0x000fe2000782c0ff */
[----:B------:R-:W-:Y:S01]  /*6efe0*/  IMAD.WIDE R26, R18, 0x4, R8 ;  /* 0x00000004121a7825 */ /* 0x000fe200078e0208 */
[----:B------:R-:W3:Y:S04]  /*6eff0*/  LDL.LU R251, [R1+0xeb0] ;  /* 0x000eb00001fb7983 */ /* 0x000ee80000300800 */
[----:B------:R1:W-:Y:S04]  /*6f000*/  @P0 STG.E desc[UR8][R26.64], R17 ;  /* 0x000000111a000986 */ /* 0x0003e8000c101908 */
[----:B------:R-:W3:Y:S04]  /*6f010*/  LDL.LU R21, [R1+0xc50] ;  /* 0x000c500001157983 */ /* 0x000ee80000300800 */
[----:B------:R-:W3:Y:S01]  /*6f020*/  LDL.LU R20, [R1+0xa50] ;  /* 0x000a500001147983 */ /* 0x000ee20000300800 */
[----:B-1----:R-:W-:-:S03]  /*6f030*/  IMAD.WIDE R26, R142, 0x4, R2 ;  /* 0x000000048e1a7825 */ /* 0x002fc600078e0202 */
[----:B------:R-:W3:Y:S04]  /*6f040*/  LDL.LU R18, [R1+0x860] ;  /* 0x0008600001127983 */ /* 0x000ee80000300800 */
[----:B------:R1:W-:Y:S01]  /*6f050*/  @P1 STG.E desc[UR8][R26.64], R16 ;  /* 0x000000101a001986 */ /* 0x0003e2000c101908 */
[----:B------:R-:W-:-:S03]  /*6f060*/  LOP3.LUT P1, RZ, R25, 0x8, RZ, 0xc0, !PT ;  /* 0x0000000819ff7812 */ /* 0x000fc6000782c0ff */
[----:B------:R-:W3:Y:S01]  /*6f070*/  LDL.LU R17, [R1+0x1098] ;  /* 0x0010980001117983 */ /* 0x000ee20000300800 */
[----:B-1----:R-:W-:-:S03]  /*6f080*/  IMAD.WIDE R26, R142, 0x4, R4 ;  /* 0x000000048e1a7825 */ /* 0x002fc600078e0204 */
[----:B------:R-:W3:Y:S06]  /*6f090*/  LDL.LU R16, [R1+0x660] ;  /* 0x0006600001107983 */ /* 0x000eec0000300800 */
[----:B------:R1:W-:Y:S01]  /*6f0a0*/  @P1 STG.E desc[UR8][R26.64], R15 ;  /* 0x0000000f1a001986 */ /* 0x0003e2000c101908 */
[----:B------:R-:W-:-:S03]  /*6f0b0*/  LOP3.LUT P1, RZ, R25, 0x4, RZ, 0xc0, !PT ;  /* 0x0000000419ff7812 */ /* 0x000fc6000782c0ff */
[----:B-1----:R-:W3:Y:S01]  /*6f0c0*/  LDL.LU R15, [R1+0x460] ;  /* 0x00046000010f7983 */ /* 0x002ee20000300800 */
[----:B------:R-:W-:-:S09]  /*6f0d0*/  IMAD.WIDE R26, R142, 0x4, R6 ;  /* 0x000000048e1a7825 */ /* 0x000fd200078e0206 */
[----:B--2---:R1:W-:Y:S04]  /*6f0e0*/  @P1 STG.E desc[UR8][R26.64], R14 ;  /* 0x0000000e1a001986 */ /* 0x0043e8000c101908 */
[----:B-1----:R-:W2:Y:S01]  /*6f0f0*/  LDL.LU R14, [R1+0x260] ;  /* 0x00026000010e7983 */ /* 0x002ea20000300800 */
        /* <DEDUP_REMOVED lines=14> */
[----:B----4-:R3:W-:Y:S01]  /*6f1e0*/  @P1 STG.E desc[UR8][R26.64], R148 ;  /* 0x000000941a001986 */ /* 0x0107e2000c101908 */
[----:B------:R-:W-:Y:S02]  /*6f1f0*/  LOP3.LUT P1, RZ, R10, 0x10000000, RZ, 0xc0, !PT ;  /* 0x100000000aff7812 */ /* 0x000fe4000782c0ff */
[C---:B------:R-:W-:Y:S02]  /*6f200*/  LOP3.LUT P2, RZ, R11.reuse, 0x8000, RZ, 0xc0, !PT ;  /* 0x000080000bff7812 */ /* 0x040fe4000784c0ff */
[----:B------:R-:W-:Y:S01]  /*6f210*/  LOP3.LUT P3, RZ, R11, 0x10000, RZ, 0xc0, !PT ;  /* 0x000100000bff7812 */ /* 0x000fe2000786c0ff */
[----:B---3--:R-:W-:-:S08]  /*6f220*/  IMAD.WIDE R26, R19, 0x4, R2 ;  /* 0x00000004131a7825 */ /* 0x008fd000078e0202 */
[----:B------:R1:W-:Y:S01]  /*6f230*/  @P1 STG.E desc[UR8][R26.64], R251 ;  /* 0x000000fb1a001986 */ /* 0x0003e2000c101908 */
[----:B------:R-:W-:Y:S01]  /*6f240*/  LOP3.LUT P4, RZ, R11, 0x20000, RZ, 0xc0, !PT ;  /* 0x000200000bff7812 */ /* 0x000fe2000788c0ff */
[----:B-1----:R-:W-:-:S05]  /*6f250*/  IMAD.WIDE R26, R19, 0x4, R4 ;  /* 0x00000004131a7825 */ /* 0x002fca00078e0204 */
[----:B------:R1:W-:Y:S01]  /*6f260*/  @P2 STG.E desc[UR8][R26.64], R21 ;  /* 0x000000151a002986 */ /* 0x0003e2000c101908 */
[----:B------:R-:W-:Y:S01]  /*6f270*/  LOP3.LUT P5, RZ, R11, 0x40000, RZ, 0xc0, !PT ;  /* 0x000400000bff7812 */ /* 0x000fe200078ac0ff */
[----:B-1----:R-:W-:-:S05]  /*6f280*/  IMAD.WIDE R26, R19, 0x4, R6 ;  /* 0x00000004131a7825 */ /* 0x002fca00078e0206 */
[----:B------:R1:W-:Y:S01]  /*6f290*/  @P3 STG.E desc[UR8][R26.64], R20 ;  /* 0x000000141a003986 */ /* 0x0003e2000c101908 */
[----:B------:R-:W-:Y:S01]  /*6f2a0*/  LOP3.LUT P6, RZ, R11, 0x80000, RZ, 0xc0, !PT ;  /* 0x000800000bff7812 */ /* 0x000fe200078cc0ff */
[----:B-1----:R-:W-:Y:S01]  /*6f2b0*/  IMAD.WIDE R26, R19, 0x4, R8 ;  /* 0x00000004131a7825 */ /* 0x002fe200078e0208 */
[----:B------:R-:W-:Y:S01]  /*6f2c0*/  LOP3.LUT P0, RZ, R11, 0x100000, RZ, 0xc0, !PT ;  /* 0x001000000bff7812 */ /* 0x000fe2000780c0ff */
[----:B------:R-:W3:Y:S04]  /*6f2d0*/  LDL.LU R19, [R1+0x60] ;  /* 0x0000600001137983 */ /* 0x000ee80000300800 */
[----:B------:R1:W-:Y:S02]  /*6f2e0*/  @P4 STG.E desc[UR8][R26.64], R18 ;  /* 0x000000121a004986 */ /* 0x0003e4000c101908 */
[----:B-1----:R-:W-:-:S02]  /*6f2f0*/  IMAD.WIDE R26, R17, 0x4, R2 ;  /* 0x00000004111a7825 */ /* 0x002fc400078e0202 */
[----:B------:R-:W4:Y:S04]  /*6f300*/  LDL.LU R18, [R1+0xeb4] ;  /* 0x000eb40001127983 */ /* 0x000f280000300800 */
[----:B------:R1:W-:Y:S02]  /*6f310*/  @P5 STG.E desc[UR8][R26.64], R16 ;  /* 0x000000101a005986 */ /* 0x0003e4000c101908 */
[C---:B-1----:R-:W-:Y:S02]  /*6f320*/  IMAD.WIDE R26, R17.reuse, 0x4, R4 ;  /* 0x00000004111a7825 */ /* 0x042fe400078e0204 */
[----:B------:R-:W4:Y:S04]  /*6f330*/  LDL.LU R16, [R1+0xc54] ;  /* 0x000c540001107983 */ /* 0x000f280000300800 */
[----:B------:R1:W-:Y:S02]  /*6f340*/  @P6 STG.E desc[UR8][R26.64], R15 ;  /* 0x0000000f1a006986 */ /* 0x0003e4000c101908 */
[----:B-1----:R-:W-:-:S02]  /*6f350*/  IMAD.WIDE R26, R17, 0x4, R6 ;  /* 0x00000004111a7825 */ /* 0x002fc400078e0206 */
[----:B------:R-:W4:Y:S04]  /*6f360*/  LDL.LU R15, [R1+0xa54] ;  /* 0x000a5400010f7983 */ /* 0x000f280000300800 */
[----:B--2---:R1:W-:Y:S04]  /*6f370*/  @P0 STG.E desc[UR8][R26.64], R14 ;  /* 0x0000000e1a000986 */ /* 0x0043e8000c101908 */
[----:B-1----:R-:W2:Y:S04]  /*6f380*/  LDL.LU R14, [R1+0x109c] ;  /* 0x00109c00010e7983 */ /* 0x002ea80000300800 */
[----:B------:R-:W4:Y:S01]  /*6f390*/  LDL.LU R140, [R1+0x864] ;  /* 0x00086400018c7983 */ /* 0x000f220000300800 */
[----:B------:R-:W-:-:S03]  /*6f3a0*/  IMAD.WIDE R26, R17, 0x4, R8 ;  /* 0x00000004111a7825 */ /* 0x000fc600078e0208 */
        /* <DEDUP_REMOVED lines=9> */
[----:B------:R-:W4:Y:S01]  /*6f440*/  LDL.LU R150, [R1+0xa58] ;  /* 0x000a580001967983 */ /* 0x000f220000300800 */
[----:B------:R-:W-:-:S02]  /*6f450*/  LOP3.LUT P4, RZ, R11, 0x200000, RZ, 0xc0, !PT ;  /* 0x002000000bff7812 */ /* 0x000fc4000788c0ff */
[C---:B------:R-:W-:Y:S01]  /*6f460*/  LOP3.LUT P5, RZ, R11.reuse, 0x400000, RZ, 0xc0, !PT ;  /* 0x004000000bff7812 */ /* 0x040fe200078ac0ff */
[----:B------:R-:W4:Y:S01]  /*6f470*/  LDL.LU R251, [R1+0x868] ;  /* 0x0008680001fb7983 */ /* 0x000f220000300800 */
[----:B------:R-:W-:-:S03]  /*6f480*/  LOP3.LUT P6, RZ, R11, 0x800000, RZ, 0xc0, !PT ;  /* 0x008000000bff7812 */ /* 0x000fc600078cc0ff */
[----:B------:R-:W4:Y:S01]  /*6f490*/  LDL.LU R21, [R1+0x668] ;  /* 0x0006680001157983 */ /* 0x000f220000300800 */
[----:B------:R-:W-:Y:S02]  /*6f4a0*/  LOP3.LUT P0, RZ, R11, 0x1000000, RZ, 0xc0, !PT ;  /* 0x010000000bff7812 */ /* 0x000fe4000780c0ff */
[----:B------:R-:W-:Y:S02]  /*6f4b0*/  LOP3.LUT P1, RZ, R12, 0x2, RZ, 0xc0, !PT ;  /* 0x000000020cff7812 */ /* 0x000fe4000782c0ff */
[----:B------:R-:W-:Y:S01]  /*6f4c0*/  LOP3.LUT R10, R10, 0xffefffff, RZ, 0xc0, !PT ;  /* 0xffefffff0a0a7812 */ /* 0x000fe200078ec0ff */
[----:B---3--:R1:W-:Y:S04]  /*6f4d0*/  @P4 STG.E desc[UR8][R26.64], R19 ;  /* 0x000000131a004986 */ /* 0x0083e8000c101908 */
[----:B-1----:R-:W3:Y:S06]  /*6f4e0*/  LDL.LU R19, [R1+0x468] ;  /* 0x0004680001137983 */ /* 0x002eec0000300800 */
        /* <DEDUP_REMOVED lines=10> */
[----:B----4-:R1:W-:Y:S02]  /*6f590*/  @P5 STG.E desc[UR8][R26.64], R18 ;  /* 0x000000121a005986 */ /* 0x0103e4000c101908 */
[C---:B-1----:R-:W-:Y:S02]  /*6f5a0*/  IMAD.WIDE R26, R14.reuse, 0x4, R4 ;  /* 0x000000040e1a7825 */ /* 0x042fe400078e0204 */
[----:B------:R-:W2:Y:S04]  /*6f5b0*/  LDL.LU R18, [R1+0x268] ;  /* 0x0002680001127983 */ /* 0x000ea80000300800 */
[----:B------:R1:W-:Y:S02]  /*6f5c0*/  @P6 STG.E desc[UR8][R26.64], R16 ;  /* 0x000000101a006986 */ /* 0x0003e4000c101908 */
[----:B-1----:R-:W-:-:S02]  /*6f5d0*/  IMAD.WIDE R26, R14, 0x4, R6 ;  /* 0x000000040e1a7825 */ /* 0x002fc400078e0206 */
[----:B------:R-:W4:Y:S04]  /*6f5e0*/  LDL.LU R16, [R1+0x68] ;  /* 0x0000680001107983 */ /* 0x000f280000300800 */
[----:B------:R1:W-:Y:S02]  /*6f5f0*/  @P0 STG.E desc[UR8][R26.64], R15 ;  /* 0x0000000f1a000986 */ /* 0x0003e4000c101908 */
[----:B-1----:R-:W-:Y:S02]  /*6f600*/  IMAD.WIDE R26, R14, 0x4, R8 ;  /* 0x000000040e1a7825 */ /* 0x002fe400078e0208 */
[----:B------:R-:W4:Y:S04]  /*6f610*/  LDL.LU R15, [R1+0xebc] ;  /* 0x000ebc00010f7983 */ /* 0x000f280000300800 */
[----:B------:R-:W4:Y:S04]  /*6f620*/  LDL.LU R14, [R1+0xc5c] ;  /* 0x000c5c00010e7983 */ /* 0x000f280000300800 */
[----:B------:R-:W4:Y:S01]  /*6f630*/  LDL.LU R20, [R1+0x10b0] ;  /* 0x0010b00001147983 */ /* 0x000f220000300800 */
        /* <DEDUP_REMOVED lines=37> */
[C---:B------:R-:W-:Y:S02]  /*6f890*/  LOP3.LUT P2, RZ, R12.reuse, 0x4, RZ, 0xc0, !PT ;  /* 0x000000040cff7812 */ /* 0x040fe4000784c0ff */
[----:B------:R-:W-:Y:S01]  /*6f8a0*/  LOP3.LUT P3, RZ, R12, 0x8, RZ, 0xc0, !PT ;  /* 0x000000080cff7812 */ /* 0x000fe2000786c0ff */
[----:B-1----:R-:W-:-:S08]  /*6f8b0*/  IMAD.WIDE R26, R148, 0x4, R8 ;  /* 0x00000004941a7825 */ /* 0x002fd000078e0208 */
[----:B------:R1:W-:Y:S01]  /*6f8c0*/  @P1 STG.E desc[UR8][R26.64], R251 ;  /* 0x000000fb1a001986 */ /* 0x0003e2000c101908 */
[----:B------:R-:W-:Y:S01]  /*6f8d0*/  LOP3.LUT P4, RZ, R12, 0x10, RZ, 0xc0, !PT ;  /* 0x000000100cff7812 */ /* 0x000fe2000788c0ff */
[----:B-1----:R-:W-:-:S05]  /*6f8e0*/  IMAD.WIDE R26, R17, 0x4, R2 ;  /* 0x00000004111a7825 */ /* 0x002fca00078e0202 */
[----:B------:R1:W-:Y:S01]  /*6f8f0*/  @P2 STG.E desc[UR8][R26.64], R21 ;  /* 0x000000151a002986 */ /* 0x0003e2000c101908 */
[C---:B------:R-:W-:Y:S01]  /*6f900*/  LOP3.LUT P5, RZ, R12.reuse, 0x20, RZ, 0xc0, !PT ;  /* 0x000000200cff7812 */ /* 0x040fe200078ac0ff */
[C---:B-1----:R-:W-:Y:S01]  /*6f910*/  IMAD.WIDE R26, R17.reuse, 0x4, R4 ;  /* 0x00000004111a7825 */ /* 0x042fe200078e0204 */
[----:B------:R-:W-:Y:S01]  /*6f920*/  LOP3.LUT P6, RZ, R12, 0x40, RZ, 0xc0, !PT ;  /* 0x000000400cff7812 */ /* 0x000fe200078cc0ff */
[----:B------:R-:W4:Y:S04]  /*6f930*/  LDL.LU R21, [R1+0xa5c] ;  /* 0x000a5c0001157983 */ /* 0x000f280000300800 */
[----:B---3--:R1:W-:Y:S02]  /*6f940*/  @P3 STG.E desc[UR8][R26.64], R19 ;  /* 0x000000131a003986 */ /* 0x0083e4000c101908 */
[----:B-1----:R-:W-:-:S02]  /*6f950*/  IMAD.WIDE R26, R17, 0x4, R6 ;  /* 0x00000004111a7825 */ /* 0x002fc400078e0206 */
[----:B------:R-:W3:Y:S04]  /*6f960*/  LDL.LU R19, [R1+0x86c] ;  /* 0x00086c0001137983 */ /* 0x000ee80000300800 */
[----:B--2---:R1:W-:Y:S02]  /*6f970*/  @P4 STG.E desc[UR8][R26.64], R18 ;  /* 0x000000121a004986 */ /* 0x0043e4000c101908 */
[----:B-1----:R-:W-:Y:S02]  /*6f980*/  IMAD.WIDE R26, R17, 0x4, R8 ;  /* 0x00000004111a7825 */ /* 0x002fe400078e0208 */
[----:B------:R-:W2:Y:S04]  /*6f990*/  LDL.LU R18, [R1+0x66c] ;  /* 0x00066c0001127983 */ /* 0x000ea80000300800 */
[----:B----4-:R1:W-:Y:S04]  /*6f9a0*/  @P5 STG.E desc[UR8][R26.64], R16 ;  /* 0x000000101a005986 */ /* 0x0103e8000c101908 */
[----:B------:R-:W4:Y:S04]  /*6f9b0*/  LDL.LU R17, [R1+0x46c] ;  /* 0x00046c0001117983 */ /* 0x000f280000300800 */
[----:B-1----:R-:W4:Y:S01]  /*6f9c0*/  LDL.LU R16, [R1+0x26c] ;  /* 0x00026c0001107983 */ /* 0x002f220000300800 */
[----:B------:R-:W-:-:S05]  /*6f9d0*/  IMAD.WIDE R26, R20, 0x4, R2 ;  /* 0x00000004141a7825 */ /* 0x000fca00078e0202 */
[----:B------:R1:W-:Y:S04]  /*6f9e0*/  @P6 STG.E desc[UR8][R26.64], R15 ;  /* 0x0000000f1a006986 */ /* 0x0003e8000c101908 */
[----:B-1----:R-:W2:Y:S01]  /*6f9f0*/  LDL.LU R15, [R1+0x10b4] ;  /* 0x0010b400010f7983 */ /* 0x002ea20000300800 */
[----:B------:R-:W-:Y:S01]  /*6fa00*/  LOP3.LUT P0, RZ, R12, 0x80, RZ, 0xc0, !PT ;  /* 0x000000800cff7812 */ /* 0x000fe2000780c0ff */
[----:B------:R-:W-:-:S12]  /*6fa10*/  IMAD.WIDE R26, R20, 0x4, R4 ;  /* 0x00000004141a7825 */ /* 0x000fd800078e0204 */
[----:B------:R1:W-:Y:S04]  /*6fa20*/  @P0 STG.E desc[UR8][R26.64], R14 ;  /* 0x0000000e1a000986 */ /* 0x0003e8000c101908 */
[----:B-1----:R-:W4:Y:S01]  /*6fa30*/  LDL.LU R14, [R1+0x6c] ;  /* 0x00006c00010e7983 */ /* 0x002f220000300800 */
[----:B------:R-:W-:-:S03]  /*6fa40*/  LOP3.LUT P1, RZ, R12, 0x100000, RZ, 0xc0, !PT ;  /* 0x001000000cff7812 */ /* 0x000fc6000782c0ff */
[----:B------:R-:W4:Y:S01]  /*6fa50*/  LDL.LU R155, [R1+0x10b8] ;  /* 0x0010b800019b7983 */ /* 0x000f220000300800 */
[----:B------:R-:W-:-:S03]  /*6fa60*/  LOP3.LUT R10, R10, 0xffffefff, RZ, 0xc0, !PT ;  /* 0xffffefff0a0a7812 */ /* 0x000fc600078ec0ff */
[----:B------:R-:W4:Y:S04]  /*6fa70*/  LDL.LU R141, [R1+0xec0] ;  /* 0x000ec000018d7983 */ /* 0x000f280000300800 */
[----:B------:R-:W4:Y:S02]  /*6fa80*/  LDL.LU R142, [R1+0xc60] ;  /* 0x000c6000018e7983 */ /* 0x000f240000300800 */
[----:B------:R-:W-:Y:S02]  /*6fa90*/  @P1 LOP3.LUT R10, R10, 0x1000, RZ, 0xfc, !PT ;  /* 0x000010000a0a1812 */ /* 0x000fe400078efcff */
[----:B------:R-:W-:Y:S01]  /*6faa0*/  LOP3.LUT P1, RZ, R12, 0x80000, RZ, 0xc0, !PT ;  /* 0x000800000cff7812 */ /* 0x000fe2000782c0ff */
[----:B------:R-:W4:Y:S01]  /*6fab0*/  LDL.LU R143, [R1+0xa60] ;  /* 0x000a6000018f7983 */ /* 0x000f220000300800 */
[----:B------:R-:W-:-:S03]  /*6fac0*/  LOP3.LUT R10, R10, 0xffffdfff, RZ, 0xc0, !PT ;  /* 0xffffdfff0a0a7812 */ /* 0x000fc600078ec0ff */
[----:B------:R-:W4:Y:S01]  /*6fad0*/  LDL.LU R151, [R1+0x870] ;  /* 0x0008700001977983 */ /* 0x000f220000300800 */
[----:B------:R-:W-:-:S03]  /*6fae0*/  LOP3.LUT P4, RZ, R12, 0x100, RZ, 0xc0, !PT ;  /* 0x000001000cff7812 */ /* 0x000fc6000788c0ff */
[----:B------:R-:W4:Y:S04]  /*6faf0*/  LDL.LU R251, [R1+0x10bc] ;  /* 0x0010bc0001fb7983 */ /* 0x000f280000300800 */
[----:B------:R-:W-:Y:S01]  /*6fb00*/  @P1 LOP3.LUT R10, R10, 0x2000, RZ, 0xfc, !PT ;  /* 0x000020000a0a1812 */ /* 0x000fe200078efcff */
[----:B------:R-:W4:Y:S01]  /*6fb10*/  LDL.LU R149, [R1+0x670] ;  /* 0x0006700001957983 */ /* 0x000f220000300800 */
[----:B------:R-:W-:Y:S02]  /*6fb20*/  LOP3.LUT P1, RZ, R12, 0x40000, RZ, 0xc0, !PT ;  /* 0x000400000cff7812 */ /* 0x000fe4000782c0ff */
[----:B------:R-:W-:Y:S02]  /*6fb30*/  LOP3.LUT R10, R10, 0xffffbfff, RZ, 0xc0, !PT ;  /* 0xffffbfff0a0a7812 */ /* 0x000fe400078ec0ff */
[----:B------:R-:W-:Y:S01]  /*6fb40*/  LOP3.LUT P5, RZ, R12, 0x200, RZ, 0xc0, !PT ;  /* 0x000002000cff7812 */ /* 0x000fe200078ac0ff */
[----:B------:R-:W-:Y:S01]  /*6fb50*/  IMAD.WIDE R26, R20, 0x4, R6 ;  /* 0x00000004141a7825 */ /* 0x000fe200078e0206 */
[----:B------:R-:W-:Y:S01]  /*6fb60*/  LOP3.LUT P6, RZ, R12, 0x400, RZ, 0xc0, !PT ;  /* 0x000004000cff7812 */ /* 0x000fe200078cc0ff */
[----:B------:R-:W4:Y:S06]  /*6fb70*/  LDL.LU R150, [R1+0x470] ;  /* 0x0004700001967983 */ /* 0x000f2c0000300800 */
        /* <DEDUP_REMOVED lines=9> */
[----:B------:R-:W-:-:S09]  /*6fc10*/  LOP3.LUT P0, RZ, R12, 0x800, RZ, 0xc0, !PT ;  /* 0x000008000cff7812 */ /* 0x000fd2000780c0ff */
[----:B------:R-:W-:Y:S02]  /*6fc20*/  @P1 LOP3.LUT R10, R10, 0x20000, RZ, 0xfc, !PT ;  /* 0x000200000a0a1812 */ /* 0x000fe400078efcff */
[----:B------:R-:W-:Y:S02]  /*6fc30*/  LOP3.LUT P1, RZ, R12, 0x4000, RZ, 0xc0, !PT ;  /* 0x000040000cff7812 */ /* 0x000fe4000782c0ff */
[----:B------:R-:W-:-:S11]  /*6fc40*/  LOP3.LUT R10, R10, 0xfffbffff, RZ, 0xc0, !PT ;  /* 0xfffbffff0a0a7812 */ /* 0x000fd600078ec0ff */
[----:B------:R-:W-:Y:S02]  /*6fc50*/  @P1 LOP3.LUT R10, R10, 0x40000, RZ, 0xfc, !PT ;  /* 0x000400000a0a1812 */ /* 0x000fe400078efcff */
[----:B------:R-:W-:Y:S02]  /*6fc60*/  LOP3.LUT P1, RZ, R12, 0x2000, RZ, 0xc0, !PT ;  /* 0x000020000cff7812 */ /* 0x000fe4000782c0ff */
[----:B------:R-:W-:-:S11]  /*6fc70*/  LOP3.LUT R10, R10, 0xfff7ffff, RZ, 0xc0, !PT ;  /* 0xfff7ffff0a0a7812 */ /* 0x000fd600078ec0ff */
[----:B------:R-:W-:Y:S02]  /*6fc80*/  @P1 LOP3.LUT R10, R10, 0x80000, RZ, 0xfc, !PT ;  /* 0x000800000a0a1812 */ /* 0x000fe400078efcff */
[----:B------:R-:W-:Y:S01]  /*6fc90*/  LOP3.LUT P1, RZ, R12, 0x1000, RZ, 0xc0, !PT ;  /* 0x000010000cff7812 */ /* 0x000fe2000782c0ff */
[----:B------:R1:W-:Y:S02]  /*6fca0*/  @P4 STG.E desc[UR8][R26.64], R21 ;  /* 0x000000151a004986 */ /* 0x0003e4000c101908 */
[----:B-1----:R-:W-:-:S05]  /*6fcb0*/  IMAD.WIDE R26, R20, 0x4, R8 ;  /* 0x00000004141a7825 */ /* 0x002fca00078e0208 */
[----:B---3--:R2:W-:Y:S02]  /*6fcc0*/  @P5 STG.E desc[UR8][R26.64], R19 ;  /* 0x000000131a005986 */ /* 0x0085e4000c101908 */
[----:B--2---:R-:W-:-:S05]  /*6fcd0*/  IMAD.WIDE R26, R15, 0x4, R2 ;  /* 0x000000040f1a7825 */ /* 0x004fca00078e0202 */
[----:B------:R1:W-:Y:S02]  /*6fce0*/  @P6 STG.E desc[UR8][R26.64], R18 ;  /* 0x000000121a006986 */ /* 0x0003e4000c101908 */
[----:B-1----:R-:W-:-:S05]  /*6fcf0*/  IMAD.WIDE R26, R15, 0x4, R4 ;  /* 0x000000040f1a7825 */ /* 0x002fca00078e0204 */
[----:B----4-:R1:W-:Y:S04]  /*6fd00*/  @P0 STG.E desc[UR8][R26.64], R17 ;  /* 0x000000111a000986 */ /* 0x0103e8000c101908 */
[----:B-1----:R-:W2:Y:S04]  /*6fd10*/  LDL.LU R17, [R1+0x10c0] ;  /* 0x0010c00001117983 */ /* 0x002ea80000300800 */
[----:B------:R-:W3:Y:S04]  /*6fd20*/  LDL.LU R148, [R1+0x270] ;  /* 0x0002700001947983 */ /* 0x000ee80000300800 */
[----:B------:R-:W4:Y:S04]  /*6fd30*/  LDL.LU R21, [R1+0x70] ;  /* 0x0000700001157983 */ /* 0x000f280000300800 */
[----:B------:R-:W2:Y:S04]  /*6fd40*/  LDL.LU R20, [R1+0xec4] ;  /* 0x000ec40001147983 */ /* 0x000ea80000300800 */
[----:B------:R-:W2:Y:S01]  /*6fd50*/  LDL.LU R19, [R1+0xc64] ;  /* 0x000c640001137983 */ /* 0x000ea20000300800 */
[----:B------:R-:W-:-:S03]  /*6fd60*/  IMAD.WIDE R26, R15, 0x4, R6 ;  /* 0x000000040f1a7825 */ /* 0x000fc600078e0206 */
[----:B------:R-:W2:Y:S04]  /*6fd70*/  LDL.LU R18, [R1+0xa64] ;  /* 0x000a640001127983 */ /* 0x000ea80000300800 */
[----:B------:R1:W-:Y:S04]  /*6fd80*/  @P1 STG.E desc[UR8][R26.64], R16 ;  /* 0x000000101a001986 */ /* 0x0003e8000c101908 */
[----:B-1----:R-:W2:Y:S01]  /*6fd90*/  LDL.LU R16, [R1+0x874] ;  /* 0x0008740001107983 */ /* 0x002ea20000300800 */
[----:B------:R-:W-:Y:S01]  /*6fda0*/  LOP3.LUT P1, RZ, R10, 0x80000, RZ, 0xc0, !PT ;  /* 0x000800000aff7812 */ /* 0x000fe2000782c0ff */
[----:B------:R-:W-:-:S12]  /*6fdb0*/  IMAD.WIDE R26, R15, 0x4, R8 ;  /* 0x000000040f1a7825 */ /* 0x000fd800078e0208 */
[----:B------:R1:W-:Y:S04]  /*6fdc0*/  @P1 STG.E desc[UR8][R26.64], R14 ;  /* 0x0000000e1a001986 */ /* 0x0003e8000c101908 */
        /* <DEDUP_REMOVED lines=22> */
[----:B------:R-:W-:-:S02]  /*6ff30*/  LOP3.LUT P1, RZ, R10, 0x1000, RZ, 0xc0, !PT ;  /* 0x000010000aff7812 */ /* 0x000fc4000782c0ff */
[C---:B------:R-:W-:Y:S01]  /*6ff40*/  LOP3.LUT P3, RZ, R12.reuse, 0x400000, RZ, 0xc0, !PT ;  /* 0x004000000cff7812 */ /* 0x040fe2000786c0ff */
[----:B-1----:R-:W-:Y:S01]  /*6ff50*/  IMAD.WIDE R26, R251, 0x4, R6 ;  /* 0x00000004fb1a7825 */ /* 0x002fe200078e0206 */
[C---:B------:R-:W-:Y:S02]  /*6ff60*/  LOP3.LUT P4, RZ, R12.reuse, 0x800000, RZ, 0xc0, !PT ;  /* 0x008000000cff7812 */ /* 0x040fe4000788c0ff */
[C---:B------:R-:W-:Y:S02]  /*6ff70*/  LOP3.LUT P5, RZ, R12.reuse, 0x1000000, RZ, 0xc0, !PT ;  /* 0x010000000cff7812 */ /* 0x040fe400078ac0ff */
[----:B------:R-:W-:-:S05]  /*6ff80*/  LOP3.LUT P6, RZ, R12, 0x2000000, RZ, 0xc0, !PT ;  /* 0x020000000cff7812 */ /* 0x000fca00078cc0ff */
[----:B---3--:R1:W-:Y:S02]  /*6ff90*/  @P1 STG.E desc[UR8][R26.64], R148 ;  /* 0x000000941a001986 */ /* 0x0083e4000c101908 */
[----:B-1----:R-:W-:-:S05]  /*6ffa0*/  IMAD.WIDE R26, R251, 0x4, R8 ;  /* 0x00000004fb1a7825 */ /* 0x002fca00078e0208 */
[----:B----4-:R2:W-:Y:S02]  /*6ffb0*/  @P2 STG.E desc[UR8][R26.64], R21 ;  /* 0x000000151a002986 */ /* 0x0105e4000c101908 */
[----:B--2---:R-:W-:-:S05]  /*6ffc0*/  IMAD.WIDE R26, R17, 0x4, R2 ;  /* 0x00000004111a7825 */ /* 0x004fca00078e0202 */
[----:B------:R1:W-:Y:S02]  /*6ffd0*/  @P3 STG.E desc[UR8][R26.64], R20 ;  /* 0x000000141a003986 */ /* 0x0003e4000c101908 */
[----:B-1----:R-:W-:-:S05]  /*6ffe0*/  IMAD.WIDE R26, R17, 0x4, R4 ;  /* 0x00000004111a7825 */ /* 0x002fca00078e0204 */
[----:B------:R1:W-:Y:S02]  /*6fff0*/  @P4 STG.E desc[UR8][R26.64], R19 ;  /* 0x000000131a004986 */ /* 0x0003e4000c101908 */
[----:B-1----:R-:W-:-:S05]  /*70000*/  IMAD.WIDE R26, R17, 0x4, R6 ;  /* 0x00000004111a7825 */ /* 0x002fca00078e0206 */
[----:B------:R1:W-:Y:S02]  /*70010*/  @P5 STG.E desc[UR8][R26.64], R18 ;  /* 0x000000121a005986 */ /* 0x0003e4000c101908 */
[----:B-1----:R-:W-:Y:S02]  /*70020*/  IMAD.WIDE R26, R17, 0x4, R8 ;  /* 0x00000004111a7825 */ /* 0x002fe400078e0208 */
[----:B------:R-:W2:Y:S04]  /*70030*/  LDL.LU R17, [R1+0x474] ;  /* 0x0004740001117983 */ /* 0x000ea80000300800 */
[----:B------:R1:W-:Y:S04]  /*70040*/  @P6 STG.E desc[UR8][R26.64], R16 ;  /* 0x000000101a006986 */ /* 0x0003e8000c101908 */
[----:B-1----:R-:W3:Y:S01]  /*70050*/  LDL.LU R16, [R1+0x274] ;  /* 0x0002740001107983 */ /* 0x002ee20000300800 */
[----:B------:R-:W-:Y:S01]  /*70060*/  LOP3.LUT P0, RZ, R12, 0x4000000, RZ, 0xc0, !PT ;  /* 0x040000000cff7812 */ /* 0x000fe2000780c0ff */
[----:B------:R-:W-:-:S02]  /*70070*/  IMAD.WIDE R26, R15, 0x4, R2 ;  /* 0x000000040f1a7825 */ /* 0x000fc400078e0202 */
[----:B------:R-:W4:Y:S04]  /*70080*/  LDL.LU R25, [R1+0x74] ;  /* 0x0000740001197983 */ /* 0x000f280000300800 */
[----:B------:R-:W4:Y:S04]  /*70090*/  LDL.LU R140, [R1+0xec8] ;  /* 0x000ec800018c7983 */ /* 0x000f280000300800 */
[----:B------:R-:W4:Y:S04]  /*700a0*/  LDL.LU R252, [R1+0xc68] ;  /* 0x000c680001fc7983 */ /* 0x000f280000300800 */
[----:B------:R1:W-:Y:S04]  /*700b0*/  @P0 STG.E desc[UR8][R26.64], R14 ;  /* 0x0000000e1a000986 */ /* 0x0003e8000c101908 */
[----:B-1----:R-:W4:Y:S04]  /*700c0*/  LDL.LU R14, [R1+0x10c8] ;  /* 0x0010c800010e7983 */ /* 0x002f280000300800 */
        /* <DEDUP_REMOVED lines=11> */
[----:B------:R-:W-:Y:S01]  /*70180*/  LOP3.LUT P5, RZ, R12, 0x10000000, RZ, 0xc0, !PT ;  /* 0x100000000cff7812 */ /* 0x000fe200078ac0ff */
[----:B------:R-:W-:Y:S01]  /*70190*/  IMAD.WIDE R26, R15, 0x4, R4 ;  /* 0x000000040f1a7825 */ /* 0x000fe200078e0204 */
[----:B------:R-:W4:Y:S04]  /*701a0*/  LDL.LU R19, [R1+0x87c] ;  /* 0x00087c0001137983 */ /* 0x000f280000300800 */
[----:B------:R-:W4:Y:S01]  /*701b0*/  LDL.LU R18, [R1+0x67c] ;  /* 0x00067c0001127983 */ /* 0x000f220000300800 */
        /* <DEDUP_REMOVED lines=20> */
[----:B--2---:R1:W-:Y:S02]  /*70300*/  @P4 STG.E desc[UR8][R26.64], R17 ;  /* 0x000000111a004986 */ /* 0x0043e4000c101908 */
[C---:B-1----:R-:W-:Y:S02]  /*70310*/  IMAD.WIDE R26, R15.reuse, 0x4, R6 ;  /* 0x000000040f1a7825 */ /* 0x042fe400078e0206 */
[----:B------:R-:W2:Y:S04]  /*70320*/  LDL.LU R17, [R1+0x47c] ;  /* 0x00047c0001117983 */ /* 0x000ea80000300800 */
[----:B---3--:R1:W-:Y:S02]  /*70330*/  @P5 STG.E desc[UR8][R26.64], R16 ;  /* 0x000000101a005986 */ /* 0x0083e4000c101908 */
[----:B-1----:R-:W-:-:S02]  /*70340*/  IMAD.WIDE R26, R15, 0x4, R8 ;  /* 0x000000040f1a7825 */ /* 0x002fc400078e0208 */
[----:B------:R-:W3:Y:S04]  /*70350*/  LDL.LU R16, [R1+0x27c] ;  /* 0x00027c0001107983 */ /* 0x000ee80000300800 */
[----:B------:R-:W2:Y:S01]  /*70360*/  LDL.LU R15, [R1+0x10d4] ;  /* 0x0010d400010f7983 */ /* 0x000ea20000300800 */
[----:B------:R-:W-:Y:S02]  /*70370*/  @P1 LOP3.LUT R10, R10, 0x400, RZ, 0xfc, !PT ;  /* 0x000004000a0a1812 */ /* 0x000fe400078efcff */
[----:B------:R-:W-:Y:S02]  /*70380*/  LOP3.LUT P1, RZ, R13, 0x1, RZ, 0xc0, !PT ;  /* 0x000000010dff7812 */ /* 0x000fe4000782c0ff */
[C---:B------:R-:W-:Y:S02]  /*70390*/  LOP3.LUT P6, RZ, R12.reuse, 0x20000000, RZ, 0xc0, !PT ;  /* 0x200000000cff7812 */ /* 0x040fe400078cc0ff */
[----:B------:R-:W-:-:S02]  /*703a0*/  LOP3.LUT P0, RZ, R12, 0x40000000, RZ, 0xc0, !PT ;  /* 0x400000000cff7812 */ /* 0x000fc4000780c0ff */
[----:B------:R-:W-:-:S07]  /*703b0*/  LOP3.LUT R10, R10, 0xfffff7ff, RZ, 0xc0, !PT ;  /* 0xfffff7ff0a0a7812 */ /* 0x000fce00078ec0ff */
[----:B------:R-:W-:Y:S02]  /*703c0*/  @P1 LOP3.LUT R10, R10, 0x800, RZ, 0xfc, !PT ;  /* 0x000008000a0a1812 */ /* 0x000fe400078efcff */
[----:B------:R-:W-:Y:S01]  /*703d0*/  LOP3.LUT P1, RZ, R12, 0x80000000, RZ, 0xc0, !PT ;  /* 0x800000000cff7812 */ /* 0x000fe2000782c0ff */
[----:B----4-:R1:W-:Y:S02]  /*703e0*/  @P6 STG.E desc[UR8][R26.64], R25 ;  /* 0x000000191a006986 */ /* 0x0103e4000c101908 */
[----:B-1----:R-:W-:-:S05]  /*703f0*/  IMAD.WIDE R26, R14, 0x4, R2 ;  /* 0x000000040e1a7825 */ /* 0x002fca00078e0202 */
        /* <DEDUP_REMOVED lines=37> */
[----:B--2---:R-:W-:-:S05]  /*70650*/  IMAD.WIDE R26, R15, 0x4, R2 ;  /* 0x000000040f1a7825 */ /* 0x004fca00078e0202 */
[----:B------:R1:W-:Y:S02]  /*70660*/  @P4 STG.E desc[UR8][R26.64], R18 ;  /* 0x000000121a004986 */ /* 0x0003e4000c101908 */
[----:B-1----:R-:W-:-:S05]  /*70670*/  IMAD.WIDE R26, R15, 0x4, R4 ;  /* 0x000000040f1a7825 */ /* 0x002fca00078e0204 */
[----:B------:R1:W-:Y:S02]  /*70680*/  @P5 STG.E desc[UR8][R26.64], R17 ;  /* 0x000000111a005986 */ /* 0x0003e4000c101908 */
[----:B-1----:R-:W-:-:S05]  /*70690*/  IMAD.WIDE R26, R15, 0x4, R6 ;  /* 0x000000040f1a7825 */ /* 0x002fca00078e0206 */
[----:B---3--:R1:W-:Y:S04]  /*706a0*/  @P6 STG.E desc[UR8][R26.64], R16 ;  /* 0x000000101a006986 */ /* 0x0083e8000c101908 */
[----:B-1----:R-:W2:Y:S04]  /*706b0*/  LDL.LU R16, [R1+0xed0] ;  /* 0x000ed00001107983 */ /* 0x002ea80000300800 */
[----:B------:R-:W3:Y:S04]  /*706c0*/  LDL.LU R19, [R1+0xc70] ;  /* 0x000c700001137983 */ /* 0x000ee80000300800 */
[----:B------:R-:W3:Y:S04]  /*706d0*/  LDL.LU R18, [R1+0xa70] ;  /* 0x000a700001127983 */ /* 0x000ee80000300800 */
[----:B------:R-:W2:Y:S01]  /*706e0*/  LDL.LU R17, [R1+0x10d8] ;  /* 0x0010d80001117983 */ /* 0x000ea20000300800 */
[----:B------:R-:W-:Y:S01]  /*706f0*/  LOP3.LUT P0, RZ, R13, 0x2000, RZ, 0xc0, !PT ;  /* 0x000020000dff7812 */ /* 0x000fe2000780c0ff */
[----:B------:R-:W-:-:S12]  /*70700*/  IMAD.WIDE R26, R15, 0x4, R8 ;  /* 0x000000040f1a7825 */ /* 0x000fd800078e0208 */
[----:B----4-:R1:W-:Y:S04]  /*70710*/  @P0 STG.E desc[UR8][R26.64], R14 ;  /* 0x0000000e1a000986 */ /* 0x0103e8000c101908 */
[----:B-1----:R-:W4:Y:S04]  /*70720*/  LDL.LU R14, [R1+0x880] ;  /* 0x00088000010e7983 */ /* 0x002f280000300800 */
[----:B------:R-:W4:Y:S04]  /*70730*/  LDL.LU R15, [R1+0x680] ;  /* 0x00068000010f7983 */ /* 0x000f280000300800 */
[----:B------:R-:W4:Y:S01]  /*70740*/  LDL.LU R140, [R1+0x10dc] ;  /* 0x0010dc00018c7983 */ /* 0x000f220000300800 */
[----:B------:R-:W-:-:S03]  /*70750*/  LOP3.LUT P4, RZ, R13, 0x4000, RZ, 0xc0, !PT ;  /* 0x000040000dff7812 */ /* 0x000fc6000788c0ff */
[----:B------:R-:W4:Y:S01]  /*70760*/  LDL.LU R155, [R1+0x10e0] ;  /* 0x0010e000019b7983 */ /* 0x000f220000300800 */
[C---:B------:R-:W-:Y:S02]  /*70770*/  LOP3.LUT P5, RZ, R13.reuse, 0x8000, RZ, 0xc0, !PT ;  /* 0x000080000dff7812 */ /* 0x040fe400078ac0ff */
[C---:B------:R-:W-:Y:S02]  /*70780*/  LOP3.LUT P6, RZ, R13.reuse, 0x10000, RZ, 0xc0, !PT ;  /* 0x000100000dff7812 */ /* 0x040fe400078cc0ff */
[C---:B------:R-:W-:Y:S02]  /*70790*/  LOP3.LUT P0, RZ, R13.reuse, 0x20000, RZ, 0xc0, !PT ;  /* 0x000200000dff7812 */ /* 0x040fe4000780c0ff */
        /* <DEDUP_REMOVED lines=20> */
[----:B------:R-:W2:Y:S01]  /*708e0*/  LDL.LU R251, [R1+0x10e4] ;  /* 0x0010e40001fb7983 */ /* 0x000ea20000300800 */
[----:B------:R-:W-:-:S03]  /*708f0*/  IMAD.WIDE R26, R17, 0x4, R4 ;  /* 0x00000004111a7825 */ /* 0x000fc600078e0204 */
[----:B------:R-:W2:Y:S04]  /*70900*/  LDL.LU R20, [R1+0x84] ;  /* 0x0000840001147983 */ /* 0x000ea80000300800 */
[----:B---3--:R1:W-:Y:S02]  /*70910*/  @P5 STG.E desc[UR8][R26.64], R19 ;  /* 0x000000131a005986 */ /* 0x0083e4000c101908 */
[C---:B-1----:R-:W-:Y:S02]  /*70920*/  IMAD.WIDE R26, R17.reuse, 0x4, R6 ;  /* 0x00000004111a7825 */ /* 0x042fe400078e0206 */
[----:B------:R-:W3:Y:S04]  /*70930*/  LDL.LU R19, [R1+0xed8] ;  /* 0x000ed80001137983 */ /* 0x000ee80000300800 */
[----:B------:R1:W-:Y:S02]  /*70940*/  @P6 STG.E desc[UR8][R26.64], R18 ;  /* 0x000000121a006986 */ /* 0x0003e4000c101908 */
[----:B-1----:R-:W-:-:S02]  /*70950*/  IMAD.WIDE R26, R17, 0x4, R8 ;  /* 0x00000004111a7825 */ /* 0x002fc400078e0208 */
[----:B------:R-:W3:Y:S04]  /*70960*/  LDL.LU R18, [R1+0xc78] ;  /* 0x000c780001127983 */ /* 0x000ee80000300800 */
[----:B------:R-:W3:Y:S04]  /*70970*/  LDL.LU R17, [R1+0xa78] ;  /* 0x000a780001117983 */ /* 0x000ee80000300800 */
[----:B------:R-:W3:Y:S04]  /*70980*/  LDL.LU R21, [R1+0x10e8] ;  /* 0x0010e80001157983 */ /* 0x000ee80000300800 */
[----:B----4-:R1:W-:Y:S04]  /*70990*/  @P0 STG.E desc[UR8][R26.64], R14 ;  /* 0x0000000e1a000986 */ /* 0x0103e8000c101908 */
[----:B-1----:R-:W4:Y:S01]  /*709a0*/  LDL.LU R14, [R1+0x1c14] ;  /* 0x001c1400010e7983 */ /* 0x002f220000300800 */
        /* <DEDUP_REMOVED lines=15> */
[----:B------:R-:W-:-:S10]  /*70aa0*/  IMAD.WIDE R26, R140, 0x4, R2 ;  /* 0x000000048c1a7825 */ /* 0x000fd400078e0202 */
[----:B------:R-:W-:Y:S02]  /*70ab0*/  @P1 LOP3.LUT R10, R10, 0x8, RZ, 0xfc, !PT ;  /* 0x000000080a0a1812 */ /* 0x000fe400078efcff */
[----:B------:R-:W-:-:S13]  /*70ac0*/  LOP3.LUT P1, RZ, R13, 0x40000, RZ, 0xc0, !PT ;  /* 0x000400000dff7812 */ /* 0x000fda000782c0ff */
[----:B------:R1:W-:Y:S01]  /*70ad0*/  @P1 STG.E desc[UR8][R26.64], R15 ;  /* 0x0000000f1a001986 */ /* 0x0003e2000c101908 */
[----:B------:R-:W-:Y:S01]  /*70ae0*/  LOP3.LUT P1, RZ, R10, 0x8, RZ, 0xc0, !PT ;  /* 0x000000080aff7812 */ /* 0x000fe2000782c0ff */
[----:B-1----:R-:W-:Y:S01]  /*70af0*/  IMAD.WIDE R26, R140, 0x4, R4 ;  /* 0x000000048c1a7825 */ /* 0x002fe200078e0204 */
[C---:B------:R-:W-:Y:S01]  /*70b00*/  LOP3.LUT P2, RZ, R13.reuse, 0x8000000, RZ, 0xc0, !PT ;  /* 0x080000000dff7812 */ /* 0x040fe2000784c0ff */
[----:B------:R-:W3:Y:S10]  /*70b10*/  LDL.LU R15, [R1+0x1c10] ;  /* 0x001c1000010f7983 */ /* 0x000ef40000300800 */
[----:B--2---:R1:W-:Y:S01]  /*70b20*/  @P1 STG.E desc[UR8][R26.64], R16 ;  /* 0x000000101a001986 */ /* 0x0043e2000c101908 */
        /* <DEDUP_REMOVED lines=26> */
[----:B-1----:R-:W-:-:S05]  /*70cd0*/  IMAD.WIDE R26, R251, 0x4, R4 ;  /* 0x00000004fb1a7825 */ /* 0x002fca00078e0204 */
[----:B------:R1:W-:Y:S01]  /*70ce0*/  @P2 STG.E desc[UR8][R26.64], R150 ;  /* 0x000000961a002986 */ /* 0x0003e2000c101908 */
[----:B------:R-:W-:Y:S01]  /*70cf0*/  LOP3.LUT P6, RZ, R13, 0x80000000, RZ, 0xc0, !PT ;  /* 0x800000000dff7812 */ /* 0x000fe200078cc0ff */
[----:B-1----:R-:W-:-:S05]  /*70d00*/  IMAD.WIDE R26, R251, 0x4, R6 ;  /* 0x00000004fb1a7825 */ /* 0x002fca00078e0206 */
[----:B------:R1:W-:Y:S01]  /*70d10*/  @P3 STG.E desc[UR8][R26.64], R148 ;  /* 0x000000941a003986 */ /* 0x0003e2000c101908 */
[----:B----4-:R-:W-:Y:S01]  /*70d20*/  LOP3.LUT P0, RZ, R14, 0x1, RZ, 0xc0, !PT ;  /* 0x000000010eff7812 */ /* 0x010fe2000780c0ff */
[----:B-1----:R-:W-:-:S05]  /*70d30*/  IMAD.WIDE R26, R251, 0x4, R8 ;  /* 0x00000004fb1a7825 */ /* 0x002fca00078e0208 */
[----:B------:R3:W-:Y:S02]  /*70d40*/  @P4 STG.E desc[UR8][R26.64], R20 ;  /* 0x000000141a004986 */ /* 0x0007e4000c101908 */
[----:B---3--:R-:W-:-:S05]  /*70d50*/  IMAD.WIDE R26, R21, 0x4, R2 ;  /* 0x00000004151a7825 */ /* 0x008fca00078e0202 */
[----:B------:R1:W-:Y:S02]  /*70d60*/  @P5 STG.E desc[UR8][R26.64], R19 ;  /* 0x000000131a005986 */ /* 0x0003e4000c101908 */
[----:B-1----:R-:W-:-:S05]  /*70d70*/  IMAD.WIDE R26, R21, 0x4, R4 ;  /* 0x00000004151a7825 */ /* 0x002fca00078e0204 */
[----:B------:R1:W-:Y:S02]  /*70d80*/  @P6 STG.E desc[UR8][R26.64], R18 ;  /* 0x000000121a006986 */ /* 0x0003e4000c101908 */
[----:B-1----:R-:W-:-:S05]  /*70d90*/  IMAD.WIDE R26, R21, 0x4, R6 ;  /* 0x00000004151a7825 */ /* 0x002fca00078e0206 */
[----:B------:R1:W-:Y:S04]  /*70da0*/  @P0 STG.E desc[UR8][R26.64], R17 ;  /* 0x000000111a000986 */ /* 0x0003e8000c101908 */
[----:B-1----:R-:W3:Y:S04]  /*70db0*/  LDL.LU R17, [R1+0x888] ;  /* 0x0008880001117983 */ /* 0x002ee80000300800 */
[----:B------:R-:W4:Y:S04]  /*70dc0*/  LDL.LU R150, [R1+0x688] ;  /* 0x0006880001967983 */ /* 0x000f280000300800 */
[----:B------:R-:W2:Y:S04]  /*70dd0*/  LDL.LU R148, [R1+0x488] ;  /* 0x0004880001947983 */ /* 0x000ea80000300800 */
[----:B------:R-:W2:Y:S04]  /*70de0*/  LDL.LU R251, [R1+0x288] ;  /* 0x0002880001fb7983 */ /* 0x000ea80000300800 */
[----:B------:R-:W4:Y:S04]  /*70df0*/  LDL.LU R20, [R1+0x10ec] ;  /* 0x0010ec0001147983 */ /* 0x000f280000300800 */
[----:B------:R-:W2:Y:S01]  /*70e00*/  LDL.LU R19, [R1+0x88] ;  /* 0x0000880001137983 */ /* 0x000ea20000300800 */
[----:B------:R-:W-:-:S03]  /*70e10*/  LOP3.LUT P4, RZ, R14, 0x2, RZ, 0xc0, !PT ;  /* 0x000000020eff7812 */ /* 0x000fc6000788c0ff */
[----:B------:R-:W2:Y:S01]  /*70e20*/  LDL.LU R18, [R1+0xedc] ;  /* 0x000edc0001127983 */ /* 0x000ea20000300800 */
[----:B------:R-:W-:-:S03]  /*70e30*/  IMAD.WIDE R26, R21, 0x4, R8 ;  /* 0x00000004151a7825 */ /* 0x000fc600078e0208 */
[----:B------:R-:W2:Y:S04]  /*70e40*/  LDL.LU R151, [R1+0x10f4] ;  /* 0x0010f40001977983 */ /* 0x000ea80000300800 */
[----:B------:R-:W2:Y:S01]  /*70e50*/  LDL.LU R21, [R1+0x10f8] ;  /* 0x0010f80001157983 */ /* 0x000ea20000300800 */
        /* <DEDUP_REMOVED lines=13> */
[----:B---3--:R1:W-:Y:S04]  /*70f30*/  @P4 STG.E desc[UR8][R26.64], R17 ;  /* 0x000000111a004986 */ /* 0x0083e8000c101908 */
[----:B-1----:R-:W3:Y:S04]  /*70f40*/  LDL.LU R17, [R1+0xc7c] ;  /* 0x000c7c0001117983 */ /* 0x002ee80000300800 */
[----:B------:R-:W3:Y:S04]  /*70f50*/  LDL.LU R140, [R1+0xa7c] ;  /* 0x000a7c00018c7983 */ /* 0x000ee80000300800 */
[----:B------:R-:W3:Y:S04]  /*70f60*/  LDL.LU R141, [R1+0x88c] ;  /* 0x00088c00018d7983 */ /* 0x000ee80000300800 */
[----:B------:R-:W3:Y:S04]  /*70f70*/  LDL.LU R142, [R1+0x68c] ;  /* 0x00068c00018e7983 */ /* 0x000ee80000300800 */
[----:B------:R-:W3:Y:S01]  /*70f80*/  LDL.LU R143, [R1+0x48c] ;  /* 0x00048c00018f7983 */ /* 0x000ee20000300800 */
[----:B------:R-:W-:-:S03]  /*70f90*/  LOP3.LUT R11, R11, 0xfeffffff, RZ, 0xc0, !PT ;  /* 0xfeffffff0b0b7812 */ /* 0x000fc600078ec0ff */
[----:B------:R-:W3:Y:S01]  /*70fa0*/  LDL.LU R155, [R1+0x28c] ;  /* 0x00028c00019b7983 */ /* 0x000ee20000300800 */
[----:B------:R-:W-:Y:S02]  /*70fb0*/  @P1 LOP3.LUT R11, R11, 0x1000000, RZ, 0xfc, !PT ;  /* 0x010000000b0b1812 */ /* 0x000fe400078efcff */
[C---:B------:R-:W-:Y:S02]  /*70fc0*/  LOP3.LUT P1, RZ, R14.reuse, 0x100, RZ, 0xc0, !PT ;  /* 0x000001000eff7812 */ /* 0x040fe4000782c0ff */
[C---:B------:R-:W-:Y:S02]  /*70fd0*/  LOP3.LUT P5, RZ, R14.reuse, 0x4, RZ, 0xc0, !PT ;  /* 0x000000040eff7812 */ /* 0x040fe400078ac0ff */
[----:B------:R-:W-:Y:S01]  /*70fe0*/  LOP3.LUT P6, RZ, R14, 0x8, RZ, 0xc0, !PT ;  /* 0x000000080eff7812 */ /* 0x000fe200078cc0ff */
[----:B----4-:R-:W-:Y:S01]  /*70ff0*/  IMAD.WIDE R26, R20, 0x4, R2 ;  /* 0x00000004141a7825 */ /* 0x010fe200078e0202 */
[----:B------:R-:W-:Y:S01]  /*71000*/  LOP3.LUT R11, R11, 0xfdffffff, RZ, 0xc0, !PT ;  /* 0xfdffffff0b0b7812 */ /* 0x000fe200078ec0ff */
[----:B------:R-:W4:Y:S06]  /*71010*/  LDL.LU R149, [R1+0x8c] ;  /* 0x00008c0001957983 */ /* 0x000f2c0000300800 */
[----:B------:R-:W-:-:S02]  /*71020*/  @P1 LOP3.LUT R11, R11, 0x2000000, RZ, 0xfc, !PT ;  /* 0x020000000b0b1812 */ /* 0x000fc400078efcff */
[----:B------:R-:W-:Y:S01]  /*71030*/  LOP3.LUT P1, RZ, R14, 0x80, RZ, 0xc0, !PT ;  /* 0x000000800eff7812 */ /* 0x000fe2000782c0ff */
[----:B------:R1:W-:Y:S01]  /*71040*/  @P5 STG.E desc[UR8][R26.64], R150 ;  /* 0x000000961a005986 */ /* 0x0003e2000c101908 */
[----:B------:R-:W-:Y:S01]  /*71050*/  LOP3.LUT R11, R11, 0xfbffffff, RZ, 0xc0, !PT ;  /* 0xfbffffff0b0b7812 */ /* 0x000fe200078ec0ff */
[----:B-1----:R-:W-:Y:S02]  /*71060*/  IMAD.WIDE R26, R20, 0x4, R4 ;  /* 0x00000004141a7825 */ /* 0x002fe400078e0204 */
[----:B------:R-:W4:Y:S08]  /*71070*/  LDL.LU R150, [R1+0xee0] ;  /* 0x000ee00001967983 */ /* 0x000f300000300800 */
[----:B------:R-:W-:-:S02]  /*71080*/  @P1 LOP3.LUT R11, R11, 0x4000000, RZ, 0xfc, !PT ;  /* 0x040000000b0b1812 */ /* 0x000fc400078efcff */
[C---:B------:R-:W-:Y:S01]  /*71090*/  LOP3.LUT P1, RZ, R14.reuse, 0x40, RZ, 0xc0, !PT ;  /* 0x000000400eff7812 */ /* 0x040fe2000782c0ff */
[----:B--2---:R1:W-:Y:S01]  /*710a0*/  @P6 STG.E desc[UR8][R26.64], R148 ;  /* 0x000000941a006986 */ /* 0x0043e2000c101908 */
[----:B------:R-:W-:Y:S02]  /*710b0*/  LOP3.LUT P0, RZ, R14, 0x10, RZ, 0xc0, !PT ;  /* 0x000000100eff7812 */ /* 0x000fe4000780c0ff */
[----:B------:R-:W-:Y:S01]  /*710c0*/  LOP3.LUT R11, R11, 0xf7ffffff, RZ, 0xc0, !PT ;  /* 0xf7ffffff0b0b7812 */ /* 0x000fe200078ec0ff */
[----:B-1----:R-:W2:Y:S08]  /*710d0*/  LDL.LU R148, [R1+0xc80] ;  /* 0x000c800001947983 */ /* 0x002eb00000300800 */
[----:B------:R-:W-:-:S02]  /*710e0*/  @P1 LOP3.LUT R11, R11, 0x8000000, RZ, 0xfc, !PT ;  /* 0x080000000b0b1812 */ /* 0x000fc400078efcff */
[----:B------:R-:W-:Y:S01]  /*710f0*/  LOP3.LUT P1, RZ, R14, 0x20, RZ, 0xc0, !PT ;  /* 0x000000200eff7812 */ /* 0x000fe2000782c0ff */
[----:B------:R-:W-:-:S05]  /*71100*/  IMAD.WIDE R26, R20, 0x4, R6 ;  /* 0x00000004141a7825 */ /* 0x000fca00078e0206 */
[----:B------:R1:W-:Y:S02]  /*71110*/  @P0 STG.E desc[UR8][R26.64], R251 ;  /* 0x000000fb1a000986 */ /* 0x0003e4000c101908 */
[----:B-1----:R-:W-:Y:S02]  /*71120*/  IMAD.WIDE R26, R20, 0x4, R8 ;  /* 0x00000004141a7825 */ /* 0x002fe400078e0208 */
[----:B------:R-:W2:Y:S04]  /*71130*/  LDL.LU R251, [R1+0xa80] ;  /* 0x000a800001fb7983 */ /* 0x000ea80000300800 */
[----:B------:R1:W-:Y:S01]  /*71140*/  @P1 STG.E desc[UR8][R26.64], R19 ;  /* 0x000000131a001986 */ /* 0x0003e2000c101908 */
[----:B------:R-:W-:-:S03]  /*71150*/  LOP3.LUT P1, RZ, R11, 0x8000000, RZ, 0xc0, !PT ;  /* 0x080000000bff7812 */ /* 0x000fc6000782c0ff */
[----:B------:R-:W2:Y:S01]  /*71160*/  LDL.LU R20, [R1+0x890] ;  /* 0x0008900001147983 */ /* 0x000ea20000300800 */
[----:B-1----:R-:W-:-:S09]  /*71170*/  IMAD.WIDE R26, R252, 0x4, R2 ;  /* 0x00000004fc1a7825 */ /* 0x002fd200078e0202 */
[----:B------:R1:W-:Y:S01]  /*71180*/  @P1 STG.E desc[UR8][R26.64], R18 ;  /* 0x000000121a001986 */ /* 0x0003e2000c101908 */
[----:B------:R-:W-:-:S03]  /*71190*/  LOP3.LUT P1, RZ, R11, 0x4000000, RZ, 0xc0, !PT ;  /* 0x040000000bff7812 */ /* 0x000fc6000782c0ff */
[----:B-1----:R-:W2:Y:S04]  /*711a0*/  LDL.LU R18, [R1+0x690] ;  /* 0x0006900001127983 */ /* 0x002ea80000300800 */
[----:B------:R-:W2:Y:S01]  /*711b0*/  LDL.LU R19, [R1+0x10fc] ;  /* 0x0010fc0001137983 */ /* 0x000ea20000300800 */
[----:B------:R-:W-:-:S05]  /*711c0*/  IMAD.WIDE R26, R252, 0x4, R4 ;  /* 0x00000004fc1a7825 */ /* 0x000fca00078e0204 */
[----:B---3--:R1:W-:Y:S04]  /*711d0*/  @P1 STG.E desc[UR8][R26.64], R17 ;  /* 0x000000111a001986 */ /* 0x0083e8000c101908 */
[----:B-1----:R-:W3:Y:S01]  /*711e0*/  LDL.LU R17, [R1+0x490] ;  /* 0x0004900001117983 */ /* 0x002ee20000300800 */
[----:B------:R-:W-:Y:S01]  /*711f0*/  LOP3.LUT P1, RZ, R11, 0x2000000, RZ, 0xc0, !PT ;  /* 0x020000000bff7812 */ /* 0x000fe2000782c0ff */
[----:B------:R-:W-:-:S12]  /*71200*/  IMAD.WIDE R26, R252, 0x4, R6 ;  /* 0x00000004fc1a7825 */ /* 0x000fd800078e0206 */
[----:B------:R1:W-:Y:S01]  /*71210*/  @P1 STG.E desc[UR8][R26.64], R140 ;  /* 0x0000008c1a001986 */ /* 0x0003e2000c101908 */
[----:B------:R-:W-:Y:S01]  /*71220*/  LOP3.LUT P1, RZ, R11, 0x1000000, RZ, 0xc0, !PT ;  /* 0x010000000bff7812 */ /* 0x000fe2000782c0ff */
[----:B-1----:R-:W-:-:S12]  /*71230*/  IMAD.WIDE R26, R252, 0x4, R8 ;  /* 0x00000004fc1a7825 */ /* 0x002fd800078e0208 */
[----:B------:R1:W-:Y:S01]  /*71240*/  @P1 STG.E desc[UR8][R26.64], R141 ;  /* 0x0000008d1a001986 */ /* 0x0003e2000c101908 */
[----:B------:R-:W-:Y:S01]  /*71250*/  LOP3.LUT P1, RZ, R11, 0x800000, RZ, 0xc0, !PT ;  /* 0x008000000bff7812 */ /* 0x000fe2000782c0ff */
[----:B-1----:R-:W-:Y:S01]  /*71260*/  IMAD.WIDE R26, R151, 0x4, R2 ;  /* 0x00000004971a7825 */ /* 0x002fe200078e0202 */
[----:B------:R-:W-:Y:S01]  /*71270*/  LOP3.LUT P2, RZ, R14, 0x4000, RZ, 0xc0, !PT ;  /* 0x000040000eff7812 */ /* 0x000fe2000784c0ff */
[----:B------:R-:W3:Y:S10]  /*71280*/  LDL.LU R141, [R1+0x1104] ;  /* 0x00110400018d7983 */ /* 0x000ef40000300800 */
        /* <DEDUP_REMOVED lines=8> */
[----:B------:R-:W-:Y:S01]  /*71310*/  LOP3.LUT P3, RZ, R14, 0x8000, RZ, 0xc0, !PT ;  /* 0x000080000eff7812 */ /* 0x000fe2000786c0ff */
[----:B-1----:R-:W-:-:S10]  /*71320*/  IMAD.WIDE R26, R151, 0x4, R8 ;  /* 0x00000004971a7825 */ /* 0x002fd400078e0208 */
[----:B----4-:R1:W-:Y:S02]  /*71330*/  @P1 STG.E desc[UR8][R26.64], R149 ;  /* 0x000000951a001986 */ /* 0x0103e4000c101908 */
[----:B-1----:R-:W-:-:S05]  /*71340*/  IMAD.WIDE R26, R21, 0x4, R2 ;  /* 0x00000004151a7825 */ /* 0x002fca00078e0202 */
[----:B------:R1:W-:Y:S02]  /*71350*/  @P2 STG.E desc[UR8][R26.64], R150 ;  /* 0x000000961a002986 */ /* 0x0003e4000c101908 */
[----:B-1----:R-:W-:-:S05]  /*71360*/  IMAD.WIDE R26, R21, 0x4, R4 ;  /* 0x00000004151a7825 */ /* 0x002fca00078e0204 */
[----:B--2---:R1:W-:Y:S04]  /*71370*/  @P3 STG.E desc[UR8][R26.64], R148 ;  /* 0x000000941a003986 */ /* 0x0043e8000c101908 */
[----:B-1----:R-:W2:Y:S01]  /*71380*/  LDL.LU R148, [R1+0x290] ;  /* 0x0002900001947983 */ /* 0x002ea20000300800 */
[C---:B------:R-:W-:Y:S02]  /*71390*/  LOP3.LUT P4, RZ, R14.reuse, 0x10000, RZ, 0xc0, !PT ;  /* 0x000100000eff7812 */ /* 0x040fe4000788c0ff */
[C---:B------:R-:W-:Y:S01]  /*713a0*/  LOP3.LUT P5, RZ, R14.reuse, 0x20000, RZ, 0xc0, !PT ;  /* 0x000200000eff7812 */ /* 0x040fe200078ac0ff */
[----:B------:R-:W-:Y:S01]  /*713b0*/  IMAD.WIDE R26, R21, 0x4, R6 ;  /* 0x00000004151a7825 */ /* 0x000fe200078e0206 */
[C---:B------:R-:W-:Y:S02]  /*713c0*/  LOP3.LUT P6, RZ, R14.reuse, 0x40000, RZ, 0xc0, !PT ;  /* 0x000400000eff7812 */ /* 0x040fe400078cc0ff */
[----:B------:R-:W-:-:S07]  /*713d0*/  LOP3.LUT P0, RZ, R14, 0x80000, RZ, 0xc0, !PT ;  /* 0x000800000eff7812 */ /* 0x000fce000780c0ff */
[----:B------:R1:W-:Y:S02]  /*713e0*/  @P4 STG.E desc[UR8][R26.64], R251 ;  /* 0x000000fb1a004986 */ /* 0x0003e4000c101908 */
[----:B-1----:R-:W-:Y:S02]  /*713f0*/  IMAD.WIDE R26, R21, 0x4, R8 ;  /* 0x00000004151a7825 */ /* 0x002fe400078e0208 */
[----:B------:R-:W4:Y:S04]  /*71400*/  LDL.LU R251, [R1+0x90] ;  /* 0x0000900001fb7983 */ /* 0x000f280000300800 */
[----:B------:R1:W-:Y:S04]  /*71410*/  @P5 STG.E desc[UR8][R26.64], R20 ;  /* 0x000000141a005986 */ /* 0x0003e8000c101908 */
[----:B------:R-:W4:Y:S01]  /*71420*/  LDL.LU R21, [R1+0xee4] ;  /* 0x000ee40001157983 */ /* 0x000f220000300800 */
[----:B-1----:R-:W-:-:S03]  /*71430*/  IMAD.WIDE R26, R19, 0x4, R2 ;  /* 0x00000004131a7825 */ /* 0x002fc600078e0202 */
[----:B------:R-:W4:Y:S04]  /*71440*/  LDL.LU R20, [R1+0xc84] ;  /* 0x000c840001147983 */ /* 0x000f280000300800 */
[----:B------:R1:W-:Y:S02]  /*71450*/  @P6 STG.E desc[UR8][R26.64], R18 ;  /* 0x000000121a006986 */ /* 0x0003e4000c101908 */
[----:B-1----:R-:W-:Y:S02]  /*71460*/  IMAD.WIDE R26, R19, 0x4, R4 ;  /* 0x00000004131a7825 */ /* 0x002fe400078e0204 */
[----:B------:R-:W4:Y:S04]  /*71470*/  LDL.LU R18, [R1+0xa84] ;  /* 0x000a840001127983 */ /* 0x000f280000300800 */
[----:B---3--:R1:W-:Y:S04]  /*71480*/  @P0 STG.E desc[UR8][R26.64], R17 ;  /* 0x000000111a000986 */ /* 0x0083e8000c101908 */
[----:B-1----:R-:W3:Y:S01]  /*71490*/  LDL.LU R17, [R1+0x1100] ;  /* 0x0011000001117983 */ /* 0x002ee20000300800 */
[----:B------:R-:W-:-:S03]  /*714a0*/  LOP3.LUT P1, RZ, R15, 0x1, RZ, 0xc0, !PT ;  /* 0x000000010fff7812 */ /* 0x000fc6000782c0ff */
[----:B------:R-:W3:Y:S01]  /*714b0*/  LDL.LU R10, [R1+0x894] ;  /* 0x00089400010a7983 */ /* 0x000ee20000300800 */
[----:B------:R-:W-:-:S03]  /*714c0*/  LOP3.LUT R11, R11, 0xffffefff, RZ, 0xc0, !PT ;  /* 0xffffefff0b0b7812 */ /* 0x000fc600078ec0ff */
[----:B------:R-:W3:Y:S04]  /*714d0*/  LDL.LU R25, [R1+0x694] ;  /* 0x0006940001197983 */ /* 0x000ee80000300800 */
[----:B------:R-:W3:Y:S02]  /*714e0*/  LDL.LU R140, [R1+0x494] ;  /* 0x00049400018c7983 */ /* 0x000ee40000300800 */
[----:B------:R-:W-:Y:S02]  /*714f0*/  @P1 LOP3.LUT R11, R11, 0x1000, RZ, 0xfc, !PT ;  /* 0x000010000b0b1812 */ /* 0x000fe400078efcff */
[----:B------:R-:W-:Y:S01]  /*71500*/  LOP3.LUT P1, RZ, R14, 0x80000000, RZ, 0xc0, !PT ;  /* 0x800000000eff7812 */ /* 0x000fe2000782c0ff */
[----:B------:R-:W3:Y:S01]  /*71510*/  LDL.LU R252, [R1+0x294] ;  /* 0x0002940001fc7983 */ /* 0x000ee20000300800 */
[----:B------:R-:W-:-:S02]  /*71520*/  LOP3.LUT R11, R11, 0xffffdfff, RZ, 0xc0, !PT ;  /* 0xffffdfff0b0b7812 */ /* 0x000fc400078ec0ff */
[C---:B------:R-:W-:Y:S01]  /*71530*/  LOP3.LUT P4, RZ, R14.reuse, 0x100000, RZ, 0xc0, !PT ;  /* 0x001000000eff7812 */ /* 0x040fe2000788c0ff */
[----:B------:R-:W-:Y:S01]  /*71540*/  IMAD.WIDE R26, R19, 0x4, R6 ;  /* 0x00000004131a7825 */ /* 0x000fe200078e0206 */
[----:B------:R-:W3:Y:S04]  /*71550*/  LDL.LU R143, [R1+0xee8] ;  /* 0x000ee800018f7983 */ /* 0x000ee80000300800 */
[----:B------:R-:W3:Y:S03]  /*71560*/  LDL.LU R155, [R1+0xc88] ;  /* 0x000c8800019b7983 */ /* 0x000ee60000300800 */
[----:B------:R-:W-:Y:S01]  /*71570*/  @P1 LOP3.LUT R11, R11, 0x2000, RZ, 0xfc, !PT ;  /* 0x000020000b0b1812 */ /* 0x000fe200078efcff */
[----:B------:R-:W3:Y:S01]  /*71580*/  LDL.LU R151, [R1+0xa88] ;  /* 0x000a880001977983 */ /* 0x000ee20000300800 */
[----:B------:R-:W-:-:S02]  /*71590*/  LOP3.LUT P1, RZ, R14, 0x40000000, RZ, 0xc0, !PT ;  /* 0x400000000eff7812 */ /* 0x000fc4000782c0ff */
[----:B------:R-:W-:Y:S01]  /*715a0*/  LOP3.LUT R11, R11, 0xffffbfff, RZ, 0xc0, !PT ;  /* 0xffffbfff0b0b7812 */ /* 0x000fe200078ec0ff */
[----:B------:R-:W3:Y:S04]  /*715b0*/  LDL.LU R149, [R1+0x1108] ;  /* 0x0011080001957983 */ /* 0x000ee80000300800 */
[----:B------:R-:W3:Y:S06]  /*715c0*/  LDL.LU R150, [R1+0x898] ;  /* 0x0008980001967983 */ /* 0x000eec0000300800 */
        /* <DEDUP_REMOVED lines=11> */
[----:B------:R-:W-:Y:S01]  /*71680*/  LOP3.LUT R11, R11, 0xfffbffff, RZ, 0xc0, !PT ;  /* 0xfffbffff0b0b7812 */ /* 0x000fe200078ec0ff */
[----:B--2---:R1:W-:Y:S02]  /*71690*/  @P4 STG.E desc[UR8][R26.64], R148 ;  /* 0x000000941a004986 */ /* 0x0043e4000c101908 */
[----:B-1----:R-:W-:Y:S02]  /*716a0*/  IMAD.WIDE R26, R19, 0x4, R8 ;  /* 0x00000004131a7825 */ /* 0x002fe400078e0208 */
[----:B------:R-:W2:Y:S04]  /*716b0*/  LDL.LU R19, [R1+0x110c] ;  /* 0x00110c0001137983 */ /* 0x000ea80000300800 */
[----:B------:R-:W2:Y:S01]  /*716c0*/  LDL.LU R142, [R1+0x94] ;  /* 0x00009400018e7983 */ /* 0x000ea20000300800 */
[----:B------:R-:W-:-:S02]  /*716d0*/  LOP3.LUT P5, RZ, R14, 0x200000, RZ, 0xc0, !PT ;  /* 0x002000000eff7812 */ /* 0x000fc400078ac0ff */
[----:B------:R-:W-:Y:S01]  /*716e0*/  @P1 LOP3.LUT R11, R11, 0x40000, RZ, 0xfc, !PT ;  /* 0x000400000b0b1812 */ /* 0x000fe200078efcff */
[----:B------:R-:W2:Y:S01]  /*716f0*/  LDL.LU R148, [R1+0x698] ;  /* 0x0006980001947983 */ /* 0x000ea20000300800 */
[C---:B------:R-:W-:Y:S02]  /*71700*/  LOP3.LUT P1, RZ, R14.reuse, 0x2000000, RZ, 0xc0, !PT ;  /* 0x020000000eff7812 */ /* 0x040fe4000782c0ff */
[C---:B------:R-:W-:Y:S02]  /*71710*/  LOP3.LUT P6, RZ, R14.reuse, 0x400000, RZ, 0xc0, !PT ;  /* 0x004000000eff7812 */ /* 0x040fe400078cc0ff */
[----:B------:R-:W-:Y:S02]  /*71720*/  LOP3.LUT P0, RZ, R14, 0x800000, RZ, 0xc0, !PT ;  /* 0x008000000eff7812 */ /* 0x000fe4000780c0ff */
[----:B------:R-:W-:-:S03]  /*71730*/  LOP3.LUT R11, R11, 0xfff7ffff, RZ, 0xc0, !PT ;  /* 0xfff7ffff0b0b7812 */ /* 0x000fc600078ec0ff */
[----:B----4-:R3:W-:Y:S04]  /*71740*/  @P5 STG.E desc[UR8][R26.64], R251 ;  /* 0x000000fb1a005986 */ /* 0x0107e8000c101908 */
[----:B------:R-:W-:Y:S02]  /*71750*/  @P1 LOP3.LUT R11, R11, 0x80000, RZ, 0xfc, !PT ;  /* 0x000800000b0b1812 */ /* 0x000fe400078efcff */
[----:B------:R-:W-:Y:S01]  /*71760*/  LOP3.LUT P1, RZ, R14, 0x1000000, RZ, 0xc0, !PT ;  /* 0x010000000eff7812 */ /* 0x000fe2000782c0ff */
[----:B---3--:R-:W-:-:S05]  /*71770*/  IMAD.WIDE R26, R17, 0x4, R2 ;  /* 0x00000004111a7825 */ /* 0x008fca00078e0202 */
[----:B------:R1:W-:Y:S02]  /*71780*/  @P6 STG.E desc[UR8][R26.64], R21 ;  /* 0x000000151a006986 */ /* 0x0003e4000c101908 */
[C---:B-1----:R-:W-:Y:S02]  /*71790*/  IMAD.WIDE R26, R17.reuse, 0x4, R4 ;  /* 0x00000004111a7825 */ /* 0x042fe400078e0204 */
[----:B------:R-:W3:Y:S04]  /*717a0*/  LDL.LU R21, [R1+0x498] ;  /* 0x0004980001157983 */ /* 0x000ee80000300800 */
        /* <DEDUP_REMOVED lines=21> */
[----:B--2---:R1:W-:Y:S01]  /*71900*/  @P1 STG.E desc[UR8][R26.64], R142 ;  /* 0x0000008e1a001986 */ /* 0x0043e2000c101908 */
        /* <DEDUP_REMOVED lines=19> */
[----:B------:R-:W-:-:S04]  /*71a40*/  LOP3.LUT P0, RZ, R15, 0x40, RZ, 0xc0, !PT ;  /* 0x000000400fff7812 */ /* 0x000fc8000780c0ff */
[----:B---3--:R1:W-:Y:S02]  /*71a50*/  @P4 STG.E desc[UR8][R26.64], R21 ;  /* 0x000000151a004986 */ /* 0x0083e4000c101908 */
[----:B-1----:R-:W-:-:S05]  /*71a60*/  IMAD.WIDE R26, R19, 0x4, R6 ;  /* 0x00000004131a7825 */ /* 0x002fca00078e0206 */
[----:B----4-:R1:W-:Y:S02]  /*71a70*/  @P5 STG.E desc[UR8][R26.64], R20 ;  /* 0x000000141a005986 */ /* 0x0103e4000c101908 */
[----:B-1----:R-:W-:-:S05]  /*71a80*/  IMAD.WIDE R26, R19, 0x4, R8 ;  /* 0x00000004131a7825 */ /* 0x002fca00078e0208 */
[----:B------:R1:W-:Y:S02]  /*71a90*/  @P6 STG.E desc[UR8][R26.64], R18 ;  /* 0x000000121a006986 */ /* 0x0003e4000c101908 */
[----:B-1----:R-:W-:-:S05]  /*71aa0*/  IMAD.WIDE R26, R251, 0x4, R2 ;  /* 0x00000004fb1a7825 */ /* 0x002fca00078e0202 */
[----:B------:R1:W-:Y:S04]  /*71ab0*/  @P0 STG.E desc[UR8][R26.64], R17 ;  /* 0x000000111a000986 */ /* 0x0003e8000c101908 */
[----:B-1----:R-:W2:Y:S04]  /*71ac0*/  LDL.LU R17, [R1+0xc8c] ;  /* 0x000c8c0001117983 */ /* 0x002ea80000300800 */
[----:B------:R-:W3:Y:S04]  /*71ad0*/  LDL.LU R148, [R1+0xa8c] ;  /* 0x000a8c0001947983 */ /* 0x000ee80000300800 */
[----:B------:R-:W4:Y:S04]  /*71ae0*/  LDL.LU R21, [R1+0x89c] ;  /* 0x00089c0001157983 */ /* 0x000f280000300800 */
[----:B------:R-:W4:Y:S04]  /*71af0*/  LDL.LU R18, [R1+0x69c] ;  /* 0x00069c0001127983 */ /* 0x000f280000300800 */
[----:B------:R-:W4:Y:S04]  /*71b00*/  LDL.LU R20, [R1+0x49c] ;  /* 0x00049c0001147983 */ /* 0x000f280000300800 */
[----:B------:R-:W4:Y:S04]  /*71b10*/  LDL.LU R19, [R1+0x29c] ;  /* 0x00029c0001137983 */ /* 0x000f280000300800 */
[----:B------:R-:W4:Y:S01]  /*71b20*/  LDL.LU R140, [R1+0x1114] ;  /* 0x00111400018c7983 */ /* 0x000f220000300800 */
[----:B------:R-:W-:-:S02]  /*71b30*/  LOP3.LUT P1, RZ, R15, 0x80000, RZ, 0xc0, !PT ;  /* 0x000800000fff7812 */ /* 0x000fc4000782c0ff */
[----:B------:R-:W-:Y:S02]  /*71b40*/  LOP3.LUT R11, R11, 0xffffffef, RZ, 0xc0, !PT ;  /* 0xffffffef0b0b7812 */ /* 0x000fe400078ec0ff */
[----:B------:R-:W-:Y:S01]  /*71b50*/  LOP3.LUT P4, RZ, R15, 0x80, RZ, 0xc0, !PT ;  /* 0x000000800fff7812 */ /* 0x000fe2000788c0ff */
[----:B------:R-:W-:-:S08]  /*71b60*/  IMAD.WIDE R26, R251, 0x4, R4 ;  /* 0x00000004fb1a7825 */ /* 0x000fd000078e0204 */
        /* <DEDUP_REMOVED lines=23> */
[----:B------:R-:W-:-:S11]  /*71ce0*/  LOP3.LUT R11, R11, 0xfffff7ff, RZ, 0xc0, !PT ;  /* 0xfffff7ff0b0b7812 */ /* 0x000fd600078ec0ff */
[----:B------:R-:W-:Y:S02]  /*71cf0*/  @P1 LOP3.LUT R11, R11, 0x800, RZ, 0xfc, !PT ;  /* 0x000008000b0b1812 */ /* 0x000fe400078efcff */
[----:B------:R-:W-:Y:S01]  /*71d00*/  LOP3.LUT P1, RZ, R15, 0x800, RZ, 0xc0, !PT ;  /* 0x000008000fff7812 */ /* 0x000fe2000782c0ff */
[----:B--2---:R1:W-:Y:S04]  /*71d10*/  @P4 STG.E desc[UR8][R26.64], R17 ;  /* 0x000000111a004986 */ /* 0x0043e8000c101908 */
[----:B-1----:R-:W2:Y:S04]  /*71d20*/  LDL.LU R17, [R1+0x9c] ;  /* 0x00009c0001117983 */ /* 0x002ea80000300800 */
[----:B------:R-:W2:Y:S04]  /*71d30*/  LDL.LU R143, [R1+0x1118] ;  /* 0x00111800018f7983 */ /* 0x000ea80000300800 */
[----:B------:R-:W2:Y:S04]  /*71d40*/  LDL.LU R252, [R1+0xef0] ;  /* 0x000ef00001fc7983 */ /* 0x000ea80000300800 */
[----:B------:R-:W2:Y:S04]  /*71d50*/  LDL.LU R141, [R1+0xc90] ;  /* 0x000c9000018d7983 */ /* 0x000ea80000300800 */
[----:B------:R-:W2:Y:S01]  /*71d60*/  LDL.LU R142, [R1+0xa90] ;  /* 0x000a9000018e7983 */ /* 0x000ea20000300800 */
[----:B------:R-:W-:-:S03]  /*71d70*/  IMAD.WIDE R26, R251, 0x4, R6 ;  /* 0x00000004fb1a7825 */ /* 0x000fc600078e0206 */
[----:B------:R-:W2:Y:S04]  /*71d80*/  LDL.LU R155, [R1+0x8a0] ;  /* 0x0008a000019b7983 */ /* 0x000ea80000300800 */
[----:B---3--:R1:W-:Y:S04]  /*71d90*/  @P5 STG.E desc[UR8][R26.64], R148 ;  /* 0x000000941a005986 */ /* 0x0083e8000c101908 */
[----:B-1----:R-:W3:Y:S04]  /*71da0*/  LDL.LU R148, [R1+0x111c] ;  /* 0x00111c0001947983 */ /* 0x002ee80000300800 */
[----:B------:R-:W3:Y:S01]  /*71db0*/  LDL.LU R151, [R1+0x6a0] ;  /* 0x0006a00001977983 */ /* 0x000ee20000300800 */
[----:B------:R-:W-:-:S03]  /*71dc0*/  IMAD.WIDE R26, R251, 0x4, R8 ;  /* 0x00000004fb1a7825 */ /* 0x000fc600078e0208 */
[----:B------:R-:W3:Y:S04]  /*71dd0*/  LDL.LU R149, [R1+0x4a0] ;  /* 0x0004a00001957983 */ /* 0x000ee80000300800 */
[----:B----4-:R1:W-:Y:S02]  /*71de0*/  @P6 STG.E desc[UR8][R26.64], R21 ;  /* 0x000000151a006986 */ /* 0x0103e4000c101908 */
[----:B-1----:R-:W-:-:S05]  /*71df0*/  IMAD.WIDE R26, R140, 0x4, R2 ;  /* 0x000000048c1a7825 */ /* 0x002fca00078e0202 */
[----:B------:R1:W-:Y:S04]  /*71e00*/  @P0 STG.E desc[UR8][R26.64], R18 ;  /* 0x000000121a000986 */ /* 0x0003e8000c101908 */
[----:B-1----:R-:W4:Y:S04]  /*71e10*/  LDL.LU R18, [R1+0x1120] ;  /* 0x0011200001127983 */ /* 0x002f280000300800 */
[----:B------:R-:W4:Y:S01]  /*71e20*/  LDL.LU R150, [R1+0x2a0] ;  /* 0x0002a00001967983 */ /* 0x000f220000300800 */
[----:B------:R-:W-:-:S03]  /*71e30*/  IMAD.WIDE R26, R140, 0x4, R4 ;  /* 0x000000048c1a7825 */ /* 0x000fc600078e0204 */
[----:B------:R-:W4:Y:S04]  /*71e40*/  LDL.LU R251, [R1+0xa0] ;  /* 0x0000a00001fb7983 */ /* 0x000f280000300800 */
[----:B------:R1:W-:Y:S01]  /*71e50*/  @P1 STG.E desc[UR8][R26.64], R20 ;  /* 0x000000141a001986 */ /* 0x0003e2000c101908 */
[----:B------:R-:W-:-:S03]  /*71e60*/  LOP3.LUT P1, RZ, R11, 0x800, RZ, 0xc0, !PT ;  /* 0x000008000bff7812 */ /* 0x000fc6000782c0ff */
[----:B------:R-:W4:Y:S01]  /*71e70*/  LDL.LU R21, [R1+0xef4] ;  /* 0x000ef40001157983 */ /* 0x000f220000300800 */
[----:B-1----:R-:W-:-:S03]  /*71e80*/  IMAD.WIDE R26, R140, 0x4, R6 ;  /* 0x000000048c1a7825 */ /* 0x002fc600078e0206 */
[----:B------:R-:W4:Y:S06]  /*71e90*/  LDL.LU R20, [R1+0xc94] ;  /* 0x000c940001147983 */ /* 0x000f2c0000300800 */
[----:B------:R1:W-:Y:S04]  /*71ea0*/  @P1 STG.E desc[UR8][R26.64], R19 ;  /* 0x000000131a001986 */ /* 0x0003e8000c101908 */
[----:B-1----:R-:W4:Y:S01]  /*71eb0*/  LDL.LU R19, [R1+0xa94] ;  /* 0x000a940001137983 */ /* 0x002f220000300800 */
[----:B------:R-:W-:Y:S01]  /*71ec0*/  LOP3.LUT P1, RZ, R11, 0x400, RZ, 0xc0, !PT ;  /* 0x000004000bff7812 */ /* 0x000fe2000782c0ff */
[----:B------:R-:W-:Y:S01]  /*71ed0*/  IMAD.WIDE R26, R140, 0x4, R8 ;  /* 0x000000048c1a7825 */ /* 0x000fe200078e0208 */
[----:B------:R-:W-:-:S02]  /*71ee0*/  LOP3.LUT P2, RZ, R15, 0x100000, RZ, 0xc0, !PT ;  /* 0x001000000fff7812 */ /* 0x000fc4000784c0ff */
[C---:B------:R-:W-:Y:S02]  /*71ef0*/  LOP3.LUT P3, RZ, R15.reuse, 0x200000, RZ, 0xc0, !PT ;  /* 0x002000000fff7812 */ /* 0x040fe4000786c0ff */
[C---:B------:R-:W-:Y:S02]  /*71f00*/  LOP3.LUT P4, RZ, R15.reuse, 0x400000, RZ, 0xc0, !PT ;  /* 0x004000000fff7812 */ /* 0x040fe4000788c0ff */
[C---:B------:R-:W-:Y:S02]  /*71f10*/  LOP3.LUT P5, RZ, R15.reuse, 0x800000, RZ, 0xc0, !PT ;  /* 0x008000000fff7812 */ /* 0x040fe400078ac0ff */
[----:B------:R-:W-:-:S03]  /*71f20*/  LOP3.LUT P6, RZ, R15, 0x1000000, RZ, 0xc0, !PT ;  /* 0x010000000fff7812 */ /* 0x000fc600078cc0ff */
[----:B--2---:R1:W-:Y:S01]  /*71f30*/  @P1 STG.E desc[UR8][R26.64], R17 ;  /* 0x000000111a001986 */ /* 0x0043e2000c101908 */
[----:B------:R-:W-:Y:S01]  /*71f40*/  LOP3.LUT P1, RZ, R11, 0x200, RZ, 0xc0, !PT ;  /* 0x000002000bff7812 */ /* 0x000fe2000782c0ff */
[----:B-1----:R-:W-:Y:S02]  /*71f50*/  IMAD.WIDE R26, R143, 0x4, R2 ;  /* 0x000000048f1a7825 */ /* 0x002fe400078e0202 */
[----:B------:R-:W2:Y:S10]  /*71f60*/  LDL.LU R17, [R1+0x8a4] ;  /* 0x0008a40001117983 */ /* 0x000eb40000300800 */
[----:B------:R1:W-:Y:S01]  /*71f70*/  @P1 STG.E desc[UR8][R26.64], R252 ;  /* 0x000000fc1a001986 */ /* 0x0003e2000c101908 */
[----:B------:R-:W-:Y:S01]  /*71f80*/  LOP3.LUT P1, RZ, R11, 0x100, RZ, 0xc0, !PT ;  /* 0x000001000bff7812 */ /* 0x000fe2000782c0ff */
[----:B-1----:R-:W-:-:S12]  /*71f90*/  IMAD.WIDE R26, R143, 0x4, R4 ;  /* 0x000000048f1a7825 */ /* 0x002fd800078e0204 */
[----:B------:R1:W-:Y:S01]  /*71fa0*/  @P1 STG.E desc[UR8][R26.64], R141 ;  /* 0x0000008d1a001986 */ /* 0x0003e2000c101908 */
        /* <DEDUP_REMOVED lines=8> */
[----:B---3--:R-:W-:-:S12]  /*72030*/  IMAD.WIDE R26, R148, 0x4, R2 ;  /* 0x00000004941a7825 */ /* 0x008fd800078e0202 */
[----:B------:R1:W-:Y:S01]  /*72040*/  @P1 STG.E desc[UR8][R26.64], R151 ;  /* 0x000000971a001986 */ /* 0x0003e2000c101908 */
[----:B------:R-:W-:Y:S01]  /*72050*/  LOP3.LUT P1, RZ, R11, 0x10, RZ, 0xc0, !PT ;  /* 0x000000100bff7812 */ /* 0x000fe2000782c0ff */
[----:B-1----:R-:W-:-:S12]  /*72060*/  IMAD.WIDE R26, R148, 0x4, R4 ;  /* 0x00000004941a7825 */ /* 0x002fd800078e0204 */
[----:B------:R1:W-:Y:S02]  /*72070*/  @P1 STG.E desc[UR8][R26.64], R149 ;  /* 0x000000951a001986 */ /* 0x0003e4000c101908 */
[----:B-1----:R-:W-:-:S05]  /*72080*/  IMAD.WIDE R26, R148, 0x4, R6 ;  /* 0x00000004941a7825 */ /* 0x002fca00078e0206 */
[----:B----4-:R1:W-:Y:S02]  /*72090*/  @P2 STG.E desc[UR8][R26.64], R150 ;  /* 0x000000961a002986 */ /* 0x0103e4000c101908 */
        /* <DEDUP_REMOVED lines=8> */
[----:B-1----:R-:W-:Y:S02]  /*72120*/  IMAD.WIDE R26, R18, 0x4, R8 ;  /* 0x00000004121a7825 */ /* 0x002fe400078e0208 */
[----:B------:R-:W3:Y:S04]  /*72130*/  LDL.LU R18, [R1+0x6a4] ;  /* 0x0006a40001127983 */ /* 0x000ee80000300800 */
[----:B------:R-:W4:Y:S04]  /*72140*/  LDL.LU R21, [R1+0x4a4] ;  /* 0x0004a40001157983 */ /* 0x000f280000300800 */
[----:B------:R-:W4:Y:S04]  /*72150*/  LDL.LU R20, [R1+0x2a4] ;  /* 0x0002a40001147983 */ /* 0x000f280000300800 */
[----:B------:R-:W3:Y:S01]  /*72160*/  LDL.LU R19, [R1+0x1124] ;  /* 0x0011240001137983 */ /* 0x000ee20000300800 */
[----:B------:R-:W-:-:S02]  /*72170*/  LOP3.LUT P1, RZ, R16, 0x40, RZ, 0xc0, !PT ;  /* 0x0000004010ff7812 */ /* 0x000fc4000782c0ff */
[----:B------:R-:W-:Y:S01]  /*72180*/  LOP3.LUT R12, R12, 0xefffffff, RZ, 0xc0, !PT ;  /* 0xefffffff0c0c7812 */ /* 0x000fe200078ec0ff */
[----:B------:R-:W4:Y:S10]  /*72190*/  LDL.LU R251, [R1+0xa4] ;  /* 0x0000a40001fb7983 */ /* 0x000f340000300800 */
        /* <DEDUP_REMOVED lines=18> */
[----:B------:R-:W-:Y:S01]  /*722c0*/  LOP3.LUT R11, R11, 0xfffffffb, RZ, 0xc0, !PT ;  /* 0xfffffffb0b0b7812 */ /* 0x000fe200078ec0ff */
[----:B--2---:R1:W-:Y:S10]  /*722d0*/  @P0 STG.E desc[UR8][R26.64], R17 ;  /* 0x000000111a000986 */ /* 0x0043f4000c101908 */
[----:B------:R-:W-:-:S02]  /*722e0*/  @P1 LOP3.LUT R11, R11, 0x4, RZ, 0xfc, !PT ;  /* 0x000000040b0b1812 */ /* 0x000fc400078efcff */
[C---:B------:R-:W-:Y:S01]  /*722f0*/  LOP3.LUT P1, RZ, R15.reuse, 0x80000000, RZ, 0xc0, !PT ;  /* 0x800000000fff7812 */ /* 0x040fe2000782c0ff */
[----:B-1----:R-:W2:Y:S04]  /*72300*/  LDL.LU R17, [R1+0xef8] ;  /* 0x000ef80001117983 */ /* 0x002ea80000300800 */
[----:B------:R-:W2:Y:S01]  /*72310*/  LDL.LU R27, [R1+0x1128] ;  /* 0x00112800011b7983 */ /* 0x000ea20000300800 */
[----:B------:R-:W-:Y:S02]  /*72320*/  LOP3.LUT P4, RZ, R15, 0x4000000, RZ, 0xc0, !PT ;  /* 0x040000000fff7812 */ /* 0x000fe4000788c0ff */
[----:B------:R-:W-:Y:S02]  /*72330*/  LOP3.LUT R11, R11, 0xfffffff7, RZ, 0xc0, !PT ;  /* 0xfffffff70b0b7812 */ /* 0x000fe400078ec0ff */
[----:B------:R-:W-:-:S03]  /*72340*/  LOP3.LUT P5, RZ, R15, 0x8000000, RZ, 0xc0, !PT ;  /* 0x080000000fff7812 */ /* 0x000fc600078ac0ff */
[----:B------:R-:W-:Y:S02]  /*72350*/  @P1 LOP3.LUT R11, R11, 0x8, RZ, 0xfc, !PT ;  /* 0x000000080b0b1812 */ /* 0x000fe400078efcff */
[C---:B------:R-:W-:Y:S02]  /*72360*/  LOP3.LUT P6, RZ, R15.reuse, 0x10000000, RZ, 0xc0, !PT ;  /* 0x100000000fff7812 */ /* 0x040fe400078cc0ff */
[C---:B------:R-:W-:Y:S02]  /*72370*/  LOP3.LUT P0, RZ, R15.reuse, 0x20000000, RZ, 0xc0, !PT ;  /* 0x200000000fff7812 */ /* 0x040fe4000780c0ff */
[----:B------:R-:W-:Y:S01]  /*72380*/  LOP3.LUT P1, RZ, R15, 0x40000000, RZ, 0xc0, !PT ;  /* 0x400000000fff7812 */ /* 0x000fe2000782c0ff */
[----:B---3--:R-:W-:-:S05]  /*72390*/  IMAD.WIDE R14, R19, 0x4, R2 ;  /* 0x00000004130e7825 */ /* 0x008fca00078e0202 */
[----:B------:R1:W-:Y:S04]  /*723a0*/  @P4 STG.E desc[UR8][R14.64], R18 ;  /* 0x000000120e004986 */ /* 0x0003e8000c101908 */
[----:B-1----:R-:W3:Y:S04]  /*723b0*/  LDL.LU R18, [R1+0xc98] ;  /* 0x000c980001127983 */ /* 0x002ee80000300800 */
[----:B------:R-:W3:Y:S04]  /*723c0*/  LDL.LU R26, [R1+0xa98] ;  /* 0x000a9800011a7983 */ /* 0x000ee80000300800 */
        /* <DEDUP_REMOVED lines=8> */
[----:B------:R-:W3:Y:S01]  /*72450*/  LDL.LU R150, [R1+0x1130] ;  /* 0x0011300001967983 */ /* 0x000ee20000300800 */
[----:B------:R-:W-:-:S03]  /*72460*/  IMAD.WIDE R14, R19, 0x4, R4 ;  /* 0x00000004130e7825 */ /* 0x000fc600078e0204 */
[----:B------:R-:W3:Y:S04]  /*72470*/  LDL.LU R148, [R1+0x8ac] ;  /* 0x0008ac0001947983 */ /* 0x000ee80000300800 */
[----:B----4-:R1:W-:Y:S02]  /*72480*/  @P5 STG.E desc[UR8][R14.64], R21 ;  /* 0x000000150e005986 */ /* 0x0103e4000c101908 */
[C---:B-1----:R-:W-:Y:S02]  /*72490*/  IMAD.WIDE R14, R19.reuse, 0x4, R6 ;  /* 0x00000004130e7825 */ /* 0x042fe400078e0206 */
[----:B------:R-:W4:Y:S04]  /*724a0*/  LDL.LU R21, [R1+0x6ac] ;  /* 0x0006ac0001157983 */ /* 0x000f280000300800 */
[----:B------:R1:W-:Y:S02]  /*724b0*/  @P6 STG.E desc[UR8][R14.64], R20 ;  /* 0x000000140e006986 */ /* 0x0003e4000c101908 */
[----:B-1----:R-:W-:-:S02]  /*724c0*/  IMAD.WIDE R14, R19, 0x4, R8 ;  /* 0x00000004130e7825 */ /* 0x002fc400078e0208 */
[----:B------:R-:W4:Y:S04]  /*724d0*/  LDL.LU R20, [R1+0x4ac] ;  /* 0x0004ac0001147983 */ /* 0x000f280000300800 */
[----:B------:R-:W4:Y:S04]  /*724e0*/  LDL.LU R19, [R1+0x2ac] ;  /* 0x0002ac0001137983 */ /* 0x000f280000300800 */
[----:B------:R-:W4:Y:S04]  /*724f0*/  LDL.LU R149, [R1+0x1134] ;  /* 0x0011340001957983 */ /* 0x000f280000300800 */
[----:B------:R2:W-:Y:S02]  /*72500*/  @P0 STG.E desc[UR8][R14.64], R251 ;  /* 0x000000fb0e000986 */ /* 0x0005e4000c101908 */
[----:B--2---:R-:W-:Y:S01]  /*72510*/  IMAD.WIDE R14, R27, 0x4, R2 ;  /* 0x000000041b0e7825 */ /* 0x004fe200078e0202 */
[C---:B------:R-:W-:Y:S01]  /*72520*/  LOP3.LUT P2, RZ, R16.reuse, 0x80, RZ, 0xc0, !PT ;  /* 0x0000008010ff7812 */ /* 0x040fe2000784c0ff */
[----:B------:R-:W2:Y:S04]  /*72530*/  LDL.LU R251, [R1+0x1c08] ;  /* 0x001c080001fb7983 */ /* 0x000ea80000300800 */
[----:B------:R1:W-:Y:S01]  /*72540*/  @P1 STG.E desc[UR8][R14.64], R17 ;  /* 0x000000110e001986 */ /* 0x0003e2000c101908 */
[----:B------:R-:W-:Y:S01]  /*72550*/  LOP3.LUT P1, RZ, R11, 0x8, RZ, 0xc0, !PT ;  /* 0x000000080bff7812 */ /* 0x000fe2000782c0ff */
[----:B-1----:R-:W-:Y:S01]  /*72560*/  IMAD.WIDE R14, R27, 0x4, R4 ;  /* 0x000000041b0e7825 */ /* 0x002fe200078e0204 */
[C---:B------:R-:W-:Y:S01]  /*72570*/  LOP3.LUT P3, RZ, R16.reuse, 0x100, RZ, 0xc0, !PT ;  /* 0x0000010010ff7812 */ /* 0x040fe2000786c0ff */
[----:B------:R-:W2:Y:S01]  /*72580*/  LDL.LU R17, [R1+0x1c04] ;  /* 0x001c040001117983 */ /* 0x000ea20000300800 */
[----:B------:R-:W-:-:S02]  /*72590*/  LOP3.LUT P4, RZ, R16, 0x200, RZ, 0xc0, !PT ;  /* 0x0000020010ff7812 */ /* 0x000fc4000788c0ff */
[C---:B------:R-:W-:Y:S02]  /*725a0*/  LOP3.LUT P5, RZ, R16.reuse, 0x400, RZ, 0xc0, !PT ;  /* 0x0000040010ff7812 */ /* 0x040fe400078ac0ff */
[C---:B------:R-:W-:Y:S02]  /*725b0*/  LOP3.LUT P6, RZ, R16.reuse, 0x800, RZ, 0xc0, !PT ;  /* 0x0000080010ff7812 */ /* 0x040fe400078cc0ff */
[----:B------:R-:W-:-:S03]  /*725c0*/  LOP3.LUT P0, RZ, R16, 0x1000, RZ, 0xc0, !PT ;  /* 0x0000100010ff7812 */ /* 0x000fc6000780c0ff */
        /* <DEDUP_REMOVED lines=28> */
[----:B------:R-:W2:Y:S04]  /*72790*/  LDL.LU R150, [R1+0xac] ;  /* 0x0000ac0001967983 */ /* 0x000ea80000300800 */
[----:B------:R4:W-:Y:S02]  /*727a0*/  @P4 STG.E desc[UR8][R10.64], R148 ;  /* 0x000000940a004986 */ /* 0x0009e4000c101908 */
[----:B----4-:R-:W-:-:S02]  /*727b0*/  IMAD.WIDE R10, R149, 0x4, R2 ;  /* 0x00000004950a7825 */ /* 0x010fc400078e0202 */
[----:B------:R-:W4:Y:S04]  /*727c0*/  LDL.LU R148, [R1+0xf00] ;  /* 0x000f000001947983 */ /* 0x000f280000300800 */
[----:B------:R1:W-:Y:S02]  /*727d0*/  @P5 STG.E desc[UR8][R10.64], R21 ;  /* 0x000000150a005986 */ /* 0x0003e4000c101908 */
[C---:B-1----:R-:W-:Y:S02]  /*727e0*/  IMAD.WIDE R10, R149.reuse, 0x4, R4 ;  /* 0x00000004950a7825 */ /* 0x042fe400078e0204 */
[----:B------:R-:W3:Y:S04]  /*727f0*/  LDL.LU R21, [R1+0xca0] ;  /* 0x000ca00001157983 */ /* 0x000ee80000300800 */
[----:B------:R1:W-:Y:S02]  /*72800*/  @P6 STG.E desc[UR8][R10.64], R20 ;  /* 0x000000140a006986 */ /* 0x0003e4000c101908 */
[----:B-1----:R-:W-:-:S02]  /*72810*/  IMAD.WIDE R10, R149, 0x4, R6 ;  /* 0x00000004950a7825 */ /* 0x002fc400078e0206 */
[----:B------:R-:W3:Y:S04]  /*72820*/  LDL.LU R20, [R1+0xaa0] ;  /* 0x000aa00001147983 */ /* 0x000ee80000300800 */
[----:B------:R1:W-:Y:S04]  /*72830*/  @P0 STG.E desc[UR8][R10.64], R19 ;  /* 0x000000130a000986 */ /* 0x0003e8000c101908 */
[----:B-1----:R-:W4:Y:S01]  /*72840*/  LDL.LU R19, [R1+0x1138] ;  /* 0x0011380001137983 */ /* 0x002f220000300800 */
[----:B------:R-:W-:Y:S02]  /*72850*/  LOP3.LUT P1, RZ, R16, 0x2000000, RZ, 0xc0, !PT ;  /* 0x0200000010ff7812 */ /* 0x000fe4000782c0ff */
[----:B------:R-:W-:-:S02]  /*72860*/  LOP3.LUT R12, R12, 0xffefffff, RZ, 0xc0, !PT ;  /* 0xffefffff0c0c7812 */ /* 0x000fc400078ec0ff */
[C---:B------:R-:W-:Y:S02]  /*72870*/  LOP3.LUT P4, RZ, R16.reuse, 0x2000, RZ, 0xc0, !PT ;  /* 0x0000200010ff7812 */ /* 0x040fe4000788c0ff */
[C---:B------:R-:W-:Y:S01]  /*72880*/  LOP3.LUT P5, RZ, R16.reuse, 0x4000, RZ, 0xc0, !PT ;  /* 0x0000400010ff7812 */ /* 0x040fe200078ac0ff */
[----:B------:R-:W-:Y:S01]  /*72890*/  IMAD.WIDE R10, R149, 0x4, R8 ;  /* 0x00000004950a7825 */ /* 0x000fe200078e0208 */
[----:B------:R-:W-:Y:S01]  /*728a0*/  LOP3.LUT P6, RZ, R16, 0x8000, RZ, 0xc0, !PT ;  /* 0x0000800010ff7812 */ /* 0x000fe200078cc0ff */
[----:B------:R-:W3:Y:S04]  /*728b0*/  LDL.LU R27, [R1+0x113c] ;  /* 0x00113c00011b7983 */ /* 0x000ee80000300800 */
[----:B------:R-:W-:Y:S01]  /*728c0*/  @P1 LOP3.LUT R12, R12, 0x100000, RZ, 0xfc, !PT ;  /* 0x001000000c0c1812 */ /* 0x000fe200078efcff */
[----:B------:R-:W3:Y:S01]  /*728d0*/  LDL.LU R14, [R1+0x6b0] ;  /* 0x0006b000010e7983 */ /* 0x000ee20000300800 */
[----:B------:R-:W-:-:S02]  /*728e0*/  LOP3.LUT P1, RZ, R16, 0x1000000, RZ, 0xc0, !PT ;  /* 0x0100000010ff7812 */ /* 0x000fc4000782c0ff */
[----:B------:R-:W-:Y:S01]  /*728f0*/  LOP3.LUT R12, R12, 0xffdfffff, RZ, 0xc0, !PT ;  /* 0xffdfffff0c0c7812 */ /* 0x000fe200078ec0ff */
[----:B------:R-:W3:Y:S01]  /*72900*/  LDL.LU R15, [R1+0x4b0] ;  /* 0x0004b000010f7983 */ /* 0x000ee20000300800 */
[----:B------:R-:W-:-:S03]  /*72910*/  LOP3.LUT P0, RZ, R16, 0x10000, RZ, 0xc0, !PT ;  /* 0x0001000010ff7812 */ /* 0x000fc6000780c0ff */
[----:B------:R-:W3:Y:S06]  /*72920*/  LDL.LU R142, [R1+0x1140] ;  /* 0x00114000018e7983 */ /* 0x000eec0000300800 */
        /* <DEDUP_REMOVED lines=21> */
[C---:B------:R-:W-:Y:S01]  /*72a80*/  LOP3.LUT P1, RZ, R16.reuse, 0x20000, RZ, 0xc0, !PT ;  /* 0x0002000010ff7812 */ /* 0x040fe2000782c0ff */
[----:B--2---:R1:W-:Y:S01]  /*72a90*/  @P4 STG.E desc[UR8][R10.64], R150 ;  /* 0x000000960a004986 */ /* 0x0043e2000c101908 */
[----:B------:R-:W-:-:S03]  /*72aa0*/  LOP3.LUT P4, RZ, R16, 0x10000000, RZ, 0xc0, !PT ;  /* 0x1000000010ff7812 */ /* 0x000fc6000788c0ff */
[----:B-1----:R-:W2:Y:S04]  /*72ab0*/  LDL.LU R150, [R1+0x1144] ;  /* 0x0011440001967983 */ /* 0x002ea80000300800 */
[----:B------:R-:W2:Y:S04]  /*72ac0*/  LDL.LU R26, [R1+0x2b0] ;  /* 0x0002b000011a7983 */ /* 0x000ea80000300800 */
[----:B------:R-:W2:Y:S04]  /*72ad0*/  LDL.LU R25, [R1+0xb0] ;  /* 0x0000b00001197983 */ /* 0x000ea80000300800 */
[----:B------:R-:W2:Y:S04]  /*72ae0*/  LDL.LU R140, [R1+0xf04] ;  /* 0x000f0400018c7983 */ /* 0x000ea80000300800 */
[----:B------:R-:W2:Y:S04]  /*72af0*/  LDL.LU R252, [R1+0xca4] ;  /* 0x000ca40001fc7983 */ /* 0x000ea80000300800 */
[----:B------:R-:W2:Y:S01]  /*72b00*/  LDL.LU R141, [R1+0xaa4] ;  /* 0x000aa400018d7983 */ /* 0x000ea20000300800 */
[----:B----4-:R-:W-:-:S05]  /*72b10*/  IMAD.WIDE R10, R19, 0x4, R2 ;  /* 0x00000004130a7825 */ /* 0x010fca00078e0202 */
[----:B------:R1:W-:Y:S02]  /*72b20*/  @P5 STG.E desc[UR8][R10.64], R148 ;  /* 0x000000940a005986 */ /* 0x0003e4000c101908 */
[----:B-1----:R-:W-:-:S05]  /*72b30*/  IMAD.WIDE R10, R19, 0x4, R4 ;  /* 0x00000004130a7825 */ /* 0x002fca00078e0204 */
[----:B---3--:R1:W-:Y:S01]  /*72b40*/  @P6 STG.E desc[UR8][R10.64], R21 ;  /* 0x000000150a006986 */ /* 0x0083e2000c101908 */
[C---:B------:R-:W-:Y:S02]  /*72b50*/  LOP3.LUT P5, RZ, R16.reuse, 0x20000000, RZ, 0xc0, !PT ;  /* 0x2000000010ff7812 */ /* 0x040fe400078ac0ff */
[----:B------:R-:W-:Y:S01]  /*72b60*/  LOP3.LUT P6, RZ, R16, 0x40000000, RZ, 0xc0, !PT ;  /* 0x4000000010ff7812 */ /* 0x000fe200078cc0ff */
[----:B-1----:R-:W-:-:S05]  /*72b70*/  IMAD.WIDE R10, R19, 0x4, R6 ;  /* 0x00000004130a7825 */ /* 0x002fca00078e0206 */
[----:B------:R1:W-:Y:S01]  /*72b80*/  @P0 STG.E desc[UR8][R10.64], R20 ;  /* 0x000000140a000986 */ /* 0x0003e2000c101908 */
[----:B------:R-:W-:-:S03]  /*72b90*/  LOP3.LUT P0, RZ, R16, 0x80000000, RZ, 0xc0, !PT ;  /* 0x8000000010ff7812 */ /* 0x000fc6000780c0ff */
[----:B------:R-:W3:Y:S04]  /*72ba0*/  LDL.LU R16, [R1+0x8b0] ;  /* 0x0008b00001107983 */ /* 0x000ee80000300800 */
[----:B------:R-:W4:Y:S04]  /*72bb0*/  LDL.LU R143, [R1+0x8b4] ;  /* 0x0008b400018f7983 */ /* 0x000f280000300800 */
[----:B------:R-:W4:Y:S04]  /*72bc0*/  LDL.LU R155, [R1+0x6b4] ;  /* 0x0006b400019b7983 */ /* 0x000f280000300800 */
[----:B------:R-:W4:Y:S04]  /*72bd0*/  LDL.LU R151, [R1+0x4b4] ;  /* 0x0004b40001977983 */ /* 0x000f280000300800 */
[----:B------:R-:W4:Y:S01]  /*72be0*/  LDL.LU R149, [R1+0x2b4] ;  /* 0x0002b40001957983 */ /* 0x000f220000300800 */
[----:B-1----:R-:W-:-:S03]  /*72bf0*/  IMAD.WIDE R10, R19, 0x4, R8 ;  /* 0x00000004130a7825 */ /* 0x002fc600078e0208 */
[----:B------:R-:W4:Y:S04]  /*72c00*/  LDL.LU R148, [R1+0xb4] ;  /* 0x0000b40001947983 */ /* 0x000f280000300800 */
[----:B------:R-:W4:Y:S04]  /*72c10*/  LDL.LU R20, [R1+0xf08] ;  /* 0x000f080001147983 */ /* 0x000f280000300800 */
[----:B------:R-:W4:Y:S04]  /*72c20*/  LDL.LU R19, [R1+0xca8] ;  /* 0x000ca80001137983 */ /* 0x000f280000300800 */
[----:B------:R-:W4:Y:S04]  /*72c30*/  LDL.LU R21, [R1+0x1148] ;  /* 0x0011480001157983 */ /* 0x000f280000300800 */
[----:B---3--:R1:W-:Y:S01]  /*72c40*/  @P1 STG.E desc[UR8][R10.64], R16 ;  /* 0x000000100a001986 */ /* 0x0083e2000c101908 */
        /* <DEDUP_REMOVED lines=41> */
[----:B------:R-:W2:Y:S04]  /*72ee0*/  LDL.LU R150, [R1+0x2b8] ;  /* 0x0002b80001967983 */ /* 0x000ea80000300800 */
[----:B------:R-:W2:Y:S01]  /*72ef0*/  LDL.LU R148, [R1+0x114c] ;  /* 0x00114c0001947983 */ /* 0x000ea20000300800 */
[----:B------:R-:W-:-:S03]  /*72f00*/  LOP3.LUT P4, RZ, R17, 0x1, RZ, 0xc0, !PT ;  /* 0x0000000111ff7812 */ /* 0x000fc6000788c0ff */
[----:B------:R-:W2:Y:S01]  /*72f10*/  LDL.LU R20, [R1+0xb8] ;  /* 0x0000b80001147983 */ /* 0x000ea20000300800 */
[----:B------:R-:W-:Y:S01]  /*72f20*/  IMAD.WIDE R10, R21, 0x4, R6 ;  /* 0x00000004150a7825 */ /* 0x000fe200078e0206 */
[C---:B------:R-:W-:Y:S02]  /*72f30*/  LOP3.LUT P1, RZ, R17.reuse, 0x1000, RZ, 0xc0, !PT ;  /* 0x0000100011ff7812 */ /* 0x040fe4000782c0ff */
        /* <DEDUP_REMOVED lines=16> */
[----:B------:R-:W3:Y:S01]  /*73040*/  LDL.LU R27, [R1+0xaac] ;  /* 0x000aac00011b7983 */ /* 0x000ee20000300800 */
[----:B------:R-:W-:-:S03]  /*73050*/  IMAD.WIDE R10, R21, 0x4, R8 ;  /* 0x00000004150a7825 */ /* 0x000fc600078e0208 */
[----:B------:R-:W3:Y:S04]  /*73060*/  LDL.LU R252, [R1+0x6bc] ;  /* 0x0006bc0001fc7983 */ /* 0x000ee80000300800 */
[----:B------:R-:W3:Y:S04]  /*73070*/  LDL.LU R141, [R1+0x4bc] ;  /* 0x0004bc00018d7983 */ /* 0x000ee80000300800 */
[----:B------:R-:W3:Y:S04]  /*73080*/  LDL.LU R142, [R1+0x2bc] ;  /* 0x0002bc00018e7983 */ /* 0x000ee80000300800 */
[----:B------:R-:W3:Y:S04]  /*73090*/  LDL.LU R143, [R1+0x1154] ;  /* 0x00115400018f7983 */ /* 0x000ee80000300800 */
[----:B------:R-:W3:Y:S04]  /*730a0*/  LDL.LU R155, [R1+0xbc] ;  /* 0x0000bc00019b7983 */ /* 0x000ee80000300800 */
[----:B------:R-:W3:Y:S04]  /*730b0*/  LDL.LU R21, [R1+0x1158] ;  /* 0x0011580001157983 */ /* 0x000ee80000300800 */
[----:B----4-:R1:W-:Y:S04]  /*730c0*/  @P5 STG.E desc[UR8][R10.64], R140 ;  /* 0x0000008c0a005986 */ /* 0x0103e8000c101908 */
[----:B-1----:R-:W4:Y:S01]  /*730d0*/  LDL.LU R140, [R1+0x8bc] ;  /* 0x0008bc00018c7983 */ /* 0x002f220000300800 */
[----:B------:R-:W-:-:S04]  /*730e0*/  LOP3.LUT R12, R12, 0xfffeffff, RZ, 0xc0, !PT ;  /* 0xfffeffff0c0c7812 */ /* 0x000fc800078ec0ff */
        /* <DEDUP_REMOVED lines=9> */
[----:B------:R-:W-:Y:S01]  /*73180*/  LOP3.LUT P0, RZ, R17, 0x8, RZ, 0xc0, !PT ;  /* 0x0000000811ff7812 */ /* 0x000fe2000780c0ff */
[----:B--2---:R-:W-:Y:S01]  /*73190*/  IMAD.WIDE R10, R148, 0x4, R2 ;  /* 0x00000004940a7825 */ /* 0x004fe200078e0202 */
[----:B------:R-:W-:-:S04]  /*731a0*/  LOP3.LUT R12, R12, 0xfff7ffff, RZ, 0xc0, !PT ;  /* 0xfff7ffff0c0c7812 */ /* 0x000fc800078ec0ff */
[----:B------:R1:W-:Y:S05]  /*731b0*/  @P6 STG.E desc[UR8][R10.64], R151 ;  /* 0x000000970a006986 */ /* 0x0003ea000c101908 */
[----:B------:R-:W-:Y:S02]  /*731c0*/  @P1 LOP3.LUT R12, R12, 0x80000, RZ, 0xfc, !PT ;  /* 0x000800000c0c1812 */ /* 0x000fe400078efcff */
[----:B------:R-:W-:Y:S01]  /*731d0*/  LOP3.LUT P1, RZ, R17, 0x10, RZ, 0xc0, !PT ;  /* 0x0000001011ff7812 */ /* 0x000fe2000782c0ff */
[C---:B-1----:R-:W-:Y:S01]  /*731e0*/  IMAD.WIDE R10, R148.reuse, 0x4, R4 ;  /* 0x00000004940a7825 */ /* 0x042fe200078e0204 */
[----:B------:R-:W2:Y:S04]  /*731f0*/  LDL.LU R151, [R1+0xf10] ;  /* 0x000f100001977983 */ /* 0x000ea80000300800 */
[----:B------:R1:W-:Y:S02]  /*73200*/  @P0 STG.E desc[UR8][R10.64], R149 ;  /* 0x000000950a000986 */ /* 0x0003e4000c101908 */
[----:B-1----:R-:W-:-:S02]  /*73210*/  IMAD.WIDE R10, R148, 0x4, R6 ;  /* 0x00000004940a7825 */ /* 0x002fc400078e0206 */
[----:B------:R-:W2:Y:S04]  /*73220*/  LDL.LU R149, [R1+0xcb0] ;  /* 0x000cb00001957983 */ /* 0x000ea80000300800 */
[----:B------:R1:W-:Y:S01]  /*73230*/  @P1 STG.E desc[UR8][R10.64], R150 ;  /* 0x000000960a001986 */ /* 0x0003e2000c101908 */
[----:B------:R-:W-:Y:S01]  /*73240*/  LOP3.LUT P1, RZ, R12, 0x80000, RZ, 0xc0, !PT ;  /* 0x000800000cff7812 */ /* 0x000fe2000782c0ff */
[----:B-1----:R-:W-:Y:S02]  /*73250*/  IMAD.WIDE R10, R148, 0x4, R8 ;  /* 0x00000004940a7825 */ /* 0x002fe400078e0208 */
[----:B------:R-:W2:Y:S10]  /*73260*/  LDL.LU R148, [R1+0xab0] ;  /* 0x000ab00001947983 */ /* 0x000eb40000300800 */
[----:B------:R1:W-:Y:S01]  /*73270*/  @P1 STG.E desc[UR8][R10.64], R20 ;  /* 0x000000140a001986 */ /* 0x0003e2000c101908 */
[----:B------:R-:W-:Y:S01]  /*73280*/  LOP3.LUT P1, RZ, R12, 0x40000, RZ, 0xc0, !PT ;  /* 0x000400000cff7812 */ /* 0x000fe2000782c0ff */
[----:B-1----:R-:W-:-:S02]  /*73290*/  IMAD.WIDE R10, R25, 0x4, R2 ;  /* 0x00000004190a7825 */ /* 0x002fc400078e0202 */
[----:B------:R-:W2:Y:S10]  /*732a0*/  LDL.LU R20, [R1+0x8c0] ;  /* 0x0008c00001147983 */ /* 0x000eb40000300800 */
[----:B---3--:R1:W-:Y:S04]  /*732b0*/  @P1 STG.E desc[UR8][R10.64], R19 ;  /* 0x000000130a001986 */ /* 0x0083e8000c101908 */
[----:B-1----:R-:W3:Y:S04]  /*732c0*/  LDL.LU R19, [R1+0x6c0] ;  /* 0x0006c00001137983 */ /* 0x002ee80000300800 */
[----:B------:R-:W3:Y:S01]  /*732d0*/  LDL.LU R150, [R1+0x115c] ;  /* 0x00115c0001967983 */ /* 0x000ee20000300800 */
[----:B------:R-:W-:Y:S01]  /*732e0*/  LOP3.LUT P1, RZ, R12, 0x20000, RZ, 0xc0, !PT ;  /* 0x000200000cff7812 */ /* 0x000fe2000782c0ff */
[----:B------:R-:W-:-:S12]  /*732f0*/  IMAD.WIDE R10, R25, 0x4, R4 ;  /* 0x00000004190a7825 */ /* 0x000fd800078e0204 */
[----:B------:R1:W-:Y:S01]  /*73300*/  @P1 STG.E desc[UR8][R10.64], R26 ;  /* 0x0000001a0a001986 */ /* 0x0003e2000c101908 */
[----:B------:R-:W-:Y:S01]  /*73310*/  LOP3.LUT P1, RZ, R12, 0x10000, RZ, 0xc0, !PT ;  /* 0x000100000cff7812 */ /* 0x000fe2000782c0ff */
[----:B-1----:R-:W-:-:S12]  /*73320*/  IMAD.WIDE R10, R25, 0x4, R6 ;  /* 0x00000004190a7825 */ /* 0x002fd800078e0206 */
[----:B------:R1:W-:Y:S01]  /*73330*/  @P1 STG.E desc[UR8][R10.64], R27 ;  /* 0x0000001b0a001986 */ /* 0x0003e2000c101908 */
[C---:B------:R-:W-:Y:S01]  /*73340*/  LOP3.LUT P1, RZ, R12.reuse, 0x8000, RZ, 0xc0, !PT ;  /* 0x000080000cff7812 */ /* 0x040fe2000782c0ff */
[----:B-1----:R-:W-:Y:S01]  /*73350*/  IMAD.WIDE R10, R25, 0x4, R8 ;  /* 0x00000004190a7825 */ /* 0x002fe200078e0208 */
[----:B------:R-:W-:Y:S01]  /*73360*/  LOP3.LUT P2, RZ, R17, 0x2000, RZ, 0xc0, !PT ;  /* 0x0000200011ff7812 */ /* 0x000fe2000784c0ff */
[----:B------:R-:W3:Y:S10]  /*73370*/  LDL.LU R27, [R1+0x1168] ;  /* 0x00116800011b7983 */ /* 0x000ef40000300800 */
[----:B----4-:R1:W-:Y:S01]  /*73380*/  @P1 STG.E desc[UR8][R10.64], R140 ;  /* 0x0000008c0a001986 */ /* 0x0103e2000c101908 */
        /* <DEDUP_REMOVED lines=19> */
[----:B------:R-:W-:Y:S01]  /*734c0*/  LOP3.LUT P1, RZ, R17, 0x10000000, RZ, 0xc0, !PT ;  /* 0x1000000011ff7812 */ /* 0x000fe2000782c0ff */
[----:B-1----:R-:W-:Y:S01]  /*734d0*/  IMAD.WIDE R10, R143, 0x4, R8 ;  /* 0x000000048f0a7825 */ /* 0x002fe200078e0208 */
[----:B------:R-:W-:Y:S02]  /*734e0*/  LOP3.LUT R12, R12, 0xffffff7f, RZ, 0xc0, !PT ;  /* 0xffffff7f0c0c7812 */ /* 0x000fe400078ec0ff */
[C---:B------:R-:W-:Y:S02]  /*734f0*/  LOP3.LUT P4, RZ, R17.reuse, 0x8000, RZ, 0xc0, !PT ;  /* 0x0000800011ff7812 */ /* 0x040fe4000788c0ff */
[----:B------:R1:W-:Y:S01]  /*73500*/  @P2 STG.E desc[UR8][R10.64], R155 ;  /* 0x0000009b0a002986 */ /* 0x0003e2000c101908 */
[----:B------:R-:W-:-:S06]  /*73510*/  LOP3.LUT P5, RZ, R17, 0x10000, RZ, 0xc0, !PT ;  /* 0x0001000011ff7812 */ /* 0x000fcc00078ac0ff */
[----:B------:R-:W-:Y:S02]  /*73520*/  @P1 LOP3.LUT R12, R12, 0x80, RZ, 0xfc, !PT ;  /* 0x000000800c0c1812 */ /* 0x000fe400078efcff */
[----:B------:R-:W-:Y:S01]  /*73530*/  LOP3.LUT P1, RZ, R17, 0x8000000, RZ, 0xc0, !PT ;  /* 0x0800000011ff7812 */ /* 0x000fe2000782c0ff */
[----:B-1----:R-:W-:Y:S01]  /*73540*/  IMAD.WIDE R10, R21, 0x4, R2 ;  /* 0x00000004150a7825 */ /* 0x002fe200078e0202 */
[----:B------:R-:W-:-:S04]  /*73550*/  LOP3.LUT R12, R12, 0xfffffeff, RZ, 0xc0, !PT ;  /* 0xfffffeff0c0c7812 */ /* 0x000fc800078ec0ff */
[----:B--2---:R1:W-:Y:S01]  /*73560*/  @P3 STG.E desc[UR8][R10.64], R151 ;  /* 0x000000970a003986 */ /* 0x0043e2000c101908 */
[----:B------:R-:W-:-:S06]  /*73570*/  LOP3.LUT P6, RZ, R17, 0x20000, RZ, 0xc0, !PT ;  /* 0x0002000011ff7812 */ /* 0x000fcc00078cc0ff */
[----:B------:R-:W-:Y:S01]  /*73580*/  @P1 LOP3.LUT R12, R12, 0x100, RZ, 0xfc, !PT ;  /* 0x000001000c0c1812 */ /* 0x000fe200078efcff */
[----:B-1----:R-:W-:Y:S01]  /*73590*/  IMAD.WIDE R10, R21, 0x4, R4 ;  /* 0x00000004150a7825 */ /* 0x002fe200078e0204 */
[C---:B------:R-:W-:Y:S01]  /*735a0*/  LOP3.LUT P1, RZ, R17.reuse, 0x4000000, RZ, 0xc0, !PT ;  /* 0x0400000011ff7812 */ /* 0x040fe2000782c0ff */
[----:B------:R-:W2:Y:S04]  /*735b0*/  LDL.LU R151, [R1+0x4c0] ;  /* 0x0004c00001977983 */ /* 0x000ea80000300800 */
[----:B------:R1:W-:Y:S01]  /*735c0*/  @P4 STG.E desc[UR8][R10.64], R149 ;  /* 0x000000950a004986 */ /* 0x0003e2000c101908 */
[----:B------:R-:W-:Y:S01]  /*735d0*/  LOP3.LUT P0, RZ, R17, 0x40000, RZ, 0xc0, !PT ;  /* 0x0004000011ff7812 */ /* 0x000fe2000780c0ff */
[C---:B-1----:R-:W-:Y:S01]  /*735e0*/  IMAD.WIDE R10, R21.reuse, 0x4, R6 ;  /* 0x00000004150a7825 */ /* 0x042fe200078e0206 */
[----:B------:R-:W-:Y:S01]  /*735f0*/  LOP3.LUT R12, R12, 0xfffffdff, RZ, 0xc0, !PT ;  /* 0xfffffdff0c0c7812 */ /* 0x000fe200078ec0ff */
[----:B------:R-:W4:Y:S04]  /*73600*/  LDL.LU R149, [R1+0x2c0] ;  /* 0x0002c00001957983 */ /* 0x000f280000300800 */
[----:B------:R1:W-:Y:S01]  /*73610*/  @P5 STG.E desc[UR8][R10.64], R148 ;  /* 0x000000940a005986 */ /* 0x0003e2000c101908 */
[----:B------:R-:W-:Y:S01]  /*73620*/  @P1 LOP3.LUT R12, R12, 0x200, RZ, 0xfc, !PT ;  /* 0x000002000c0c1812 */ /* 0x000fe200078efcff */
[----:B-1----:R-:W-:Y:S01]  /*73630*/  IMAD.WIDE R10, R21, 0x4, R8 ;  /* 0x00000004150a7825 */ /* 0x002fe200078e0208 */
[----:B------:R-:W-:Y:S01]  /*73640*/  LOP3.LUT P1, RZ, R17, 0x2000000, RZ, 0xc0, !PT ;  /* 0x0200000011ff7812 */ /* 0x000fe2000782c0ff */
[----:B------:R-:W4:Y:S04]  /*73650*/  LDL.LU R21, [R1+0xc0] ;  /* 0x0000c00001157983 */ /* 0x000f280000300800 */
[----:B------:R3:W-:Y:S01]  /*73660*/  @P6 STG.E desc[UR8][R10.64], R20 ;  /* 0x000000140a006986 */ /* 0x0007e2000c101908 */
[----:B------:R-:W-:-:S07]  /*73670*/  LOP3.LUT R12, R12, 0xfffffbff, RZ, 0xc0, !PT ;  /* 0xfffffbff0c0c7812 */ /* 0x000fce00078ec0ff */
[----:B------:R-:W-:Y:S02]  /*73680*/  @P1 LOP3.LUT R12, R12, 0x400, RZ, 0xfc, !PT ;  /* 0x000004000c0c1812 */ /* 0x000fe400078efcff */
[C---:B------:R-:W-:Y:S02]  /*73690*/  LOP3.LUT P1, RZ, R17.reuse, 0x1000000, RZ, 0xc0, !PT ;  /* 0x0100000011ff7812 */ /* 0x040fe4000782c0ff */
[----:B------:R-:W-:Y:S02]  /*736a0*/  LOP3.LUT R12, R12, 0xfffff7ff, RZ, 0xc0, !PT ;  /* 0xfffff7ff0c0c7812 */ /* 0x000fe400078ec0ff */
[C---:B------:R-:W-:Y:S02]  /*736b0*/  LOP3.LUT P4, RZ, R17.reuse, 0x80000, RZ, 0xc0, !PT ;  /* 0x0008000011ff7812 */ /* 0x040fe4000788c0ff */
[C---:B------:R-:W-:Y:S02]  /*736c0*/  LOP3.LUT P5, RZ, R17.reuse, 0x100000, RZ, 0xc0, !PT ;  /* 0x0010000011ff7812 */ /* 0x040fe400078ac0ff */
[----:B------:R-:W-:-:S05]  /*736d0*/  LOP3.LUT P6, RZ, R17, 0x200000, RZ, 0xc0, !PT ;  /* 0x0020000011ff7812 */ /* 0x000fca00078cc0ff */
[----:B------:R-:W-:Y:S02]  /*736e0*/  @P1 LOP3.LUT R12, R12, 0x800, RZ, 0xfc, !PT ;  /* 0x000008000c0c1812 */ /* 0x000fe400078efcff */
[----:B------:R-:W-:Y:S01]  /*736f0*/  LOP3.LUT P1, RZ, R17, 0x800000, RZ, 0xc0, !PT ;  /* 0x0080000011ff7812 */ /* 0x000fe2000782c0ff */
[----:B---3--:R-:W-:-:S05]  /*73700*/  IMAD.WIDE R10, R150, 0x4, R2 ;  /* 0x00000004960a7825 */ /* 0x008fca00078e0202 */
[----:B------:R1:W-:Y:S04]  /*73710*/  @P0 STG.E desc[UR8][R10.64], R19 ;  /* 0x000000130a000986 */ /* 0x0003e8000c101908 */
[----:B-1----:R-:W3:Y:S04]  /*73720*/  LDL.LU R19, [R1+0xf14] ;  /* 0x000f140001137983 */ /* 0x002ee80000300800 */
[----:B------:R-:W3:Y:S04]  /*73730*/  LDL.LU R20, [R1+0xcb4] ;  /* 0x000cb40001147983 */ /* 0x000ee80000300800 */
[----:B------:R-:W3:Y:S01]  /*73740*/  LDL.LU R148, [R1+0x1160] ;  /* 0x0011600001947983 */ /* 0x000ee20000300800 */
[----:B------:R-:W-:-:S03]  /*73750*/  LOP3.LUT P0, RZ, R17, 0x400000, RZ, 0xc0, !PT ;  /* 0x0040000011ff7812 */ /* 0x000fc6000780c0ff */
        /* <DEDUP_REMOVED lines=12> */
[----:B------:R-:W3:Y:S04]  /*73820*/  LDL.LU R155, [R1+0x6c8] ;  /* 0x0006c800019b7983 */ /* 0x000ee80000300800 */
[----:B--2---:R1:W-:Y:S02]  /*73830*/  @P4 STG.E desc[UR8][R10.64], R151 ;  /* 0x000000970a004986 */ /* 0x0043e4000c101908 */
[----:B-1----:R-:W-:-:S02]  /*73840*/  IMAD.WIDE R10, R150, 0x4, R6 ;  /* 0x00000004960a7825 */ /* 0x002fc400078e0206 */
[----:B------:R-:W2:Y:S04]  /*73850*/  LDL.LU R151, [R1+0x4c8] ;  /* 0x0004c80001977983 */ /* 0x000ea80000300800 */
[----:B----4-:R1:W-:Y:S02]  /*73860*/  @P5 STG.E desc[UR8][R10.64], R149 ;  /* 0x000000950a005986 */ /* 0x0103e4000c101908 */
[----:B-1----:R-:W-:Y:S02]  /*73870*/  IMAD.WIDE R10, R150, 0x4, R8 ;  /* 0x00000004960a7825 */ /* 0x002fe400078e0208 */
[----:B------:R-:W4:Y:S04]  /*73880*/  LDL.LU R149, [R1+0x2c8] ;  /* 0x0002c80001957983 */ /* 0x000f280000300800 */
[----:B------:R-:W2:Y:S04]  /*73890*/  LDL.LU R150, [R1+0x1170] ;  /* 0x0011700001967983 */ /* 0x000ea80000300800 */
[----:B------:R1:W-:Y:S04]  /*738a0*/  @P6 STG.E desc[UR8][R10.64], R21 ;  /* 0x000000150a006986 */ /* 0x0003e8000c101908 */
[----:B-1----:R-:W4:Y:S01]  /*738b0*/  LDL.LU R21, [R1+0x1bfc] ;  /* 0x001bfc0001157983 */ /* 0x002f220000300800 */
[----:B---3--:R-:W-:-:S05]  /*738c0*/  IMAD.WIDE R10, R148, 0x4, R2 ;  /* 0x00000004940a7825 */ /* 0x008fca00078e0202 */
[----:B------:R1:W-:Y:S02]  /*738d0*/  @P0 STG.E desc[UR8][R10.64], R19 ;  /* 0x000000130a000986 */ /* 0x0003e4000c101908 */
[----:B-1----:R-:W-:Y:S02]  /*738e0*/  IMAD.WIDE R10, R148, 0x4, R4 ;  /* 0x00000004940a7825 */ /* 0x002fe400078e0204 */
[----:B------:R-:W3:Y:S04]  /*738f0*/  LDL.LU R19, [R1+0x1bf8] ;  /* 0x001bf80001137983 */ /* 0x000ee80000300800 */
[----:B------:R1:W-:Y:S01]  /*73900*/  @P1 STG.E desc[UR8][R10.64], R20 ;  /* 0x000000140a001986 */ /* 0x0003e2000c101908 */
[----:B------:R-:W-:Y:S01]  /*73910*/  LOP3.LUT P1, RZ, R12, 0x800, RZ, 0xc0, !PT ;  /* 0x000008000cff7812 */ /* 0x000fe2000782c0ff */
[----:B-1----:R-:W-:-:S02]  /*73920*/  IMAD.WIDE R10, R148, 0x4, R6 ;  /* 0x00000004940a7825 */ /* 0x002fc400078e0206 */
[----:B------:R-:W3:Y:S10]  /*73930*/  LDL.LU R20, [R1+0x1bf4] ;  /* 0x001bf40001147983 */ /* 0x000ef40000300800 */
[----:B------:R1:W-:Y:S02]  /*73940*/  @P1 STG.E desc[UR8][R10.64], R17 ;  /* 0x000000110a001986 */ /* 0x0003e4000c101908 */
[----:B-1----:R-:W-:-:S02]  /*73950*/  IMAD.WIDE R10, R148, 0x4, R8 ;  /* 0x00000004940a7825 */ /* 0x002fc400078e0208 */
[----:B------:R-:W3:Y:S01]  /*73960*/  LDL.LU R148, [R1+0xc8] ;  /* 0x0000c80001947983 */ /* 0x000ee20000300800 */
        /* <DEDUP_REMOVED lines=30> */
[----:B------:R1:W-:Y:S01]  /*73b50*/  @P4 STG.E desc[UR8][R10.64], R155 ;  /* 0x0000009b0a004986 */ /* 0x0003e2000c101908 */
[----:B------:R-:W-:Y:S01]  /*73b60*/  LOP3.LUT P0, RZ, R18, 0x20, RZ, 0xc0, !PT ;  /* 0x0000002012ff7812 */ /* 0x000fe2000780c0ff */
[----:B-1----:R-:W-:-:S05]  /*73b70*/  IMAD.WIDE R10, R150, 0x4, R4 ;  /* 0x00000004960a7825 */ /* 0x002fca00078e0204 */
[----:B------:R1:W-:Y:S02]  /*73b80*/  @P5 STG.E desc[UR8][R10.64], R151 ;  /* 0x000000970a005986 */ /* 0x0003e4000c101908 */
[----:B-1----:R-:W-:-:S05]  /*73b90*/  IMAD.WIDE R10, R150, 0x4, R6 ;  /* 0x00000004960a7825 */ /* 0x002fca00078e0206 */
[----:B----4-:R1:W-:Y:S02]  /*73ba0*/  @P6 STG.E desc[UR8][R10.64], R149 ;  /* 0x000000950a006986 */ /* 0x0103e4000c101908 */
[----:B-1----:R-:W-:-:S05]  /*73bb0*/  IMAD.WIDE R10, R150, 0x4, R8 ;  /* 0x00000004960a7825 */ /* 0x002fca00078e0208 */
[----:B---3--:R1:W-:Y:S04]  /*73bc0*/  @P0 STG.E desc[UR8][R10.64], R148 ;  /* 0x000000940a000986 */ /* 0x0083e8000c101908 */
        /* <DEDUP_REMOVED lines=28> */
[----:B------:R-:W2:Y:S01]  /*73d90*/  LDL.LU R25, [R1+0x117c] ;  /* 0x00117c0001197983 */ /* 0x000ea20000300800 */
[----:B------:R-:W-:-:S02]  /*73da0*/  @P1 LOP3.LUT R12, R12, 0x1, RZ, 0xfc, !PT ;  /* 0x000000010c0c1812 */ /* 0x000fc400078efcff */
[----:B------:R-:W-:Y:S01]  /*73db0*/  LOP3.LUT P1, RZ, R18, 0x2000, RZ, 0xc0, !PT ;  /* 0x0000200012ff7812 */ /* 0x000fe2000782c0ff */
[----:B------:R-:W2:Y:S01]  /*73dc0*/  LDL.LU R26, [R1+0xcc0] ;  /* 0x000cc000011a7983 */ /* 0x000ea20000300800 */
[----:B------:R-:W-:-:S03]  /*73dd0*/  LOP3.LUT R12, R12, 0xfffffffd, RZ, 0xc0, !PT ;  /* 0xfffffffd0c0c7812 */ /* 0x000fc600078ec0ff */
[----:B------:R-:W2:Y:S01]  /*73de0*/  LDL.LU R27, [R1+0xac0] ;  /* 0x000ac000011b7983 */ /* 0x000ea20000300800 */
[C---:B------:R-:W-:Y:S02]  /*73df0*/  LOP3.LUT P5, RZ, R18.reuse, 0x80, RZ, 0xc0, !PT ;  /* 0x0000008012ff7812 */ /* 0x040fe400078ac0ff */
[----:B------:R-:W-:Y:S01]  /*73e00*/  LOP3.LUT P6, RZ, R18, 0x100, RZ, 0xc0, !PT ;  /* 0x0000010012ff7812 */ /* 0x000fe200078cc0ff */
[----:B------:R-:W-:Y:S01]  /*73e10*/  IMAD.WIDE R10, R155, 0x4, R4 ;  /* 0x000000049b0a7825 */ /* 0x000fe200078e0204 */
[----:B------:R-:W2:Y:S03]  /*73e20*/  LDL.LU R140, [R1+0x8d0] ;  /* 0x0008d000018c7983 */ /* 0x000ea60000300800 */
[----:B------:R-:W-:Y:S02]  /*73e30*/  @P1 LOP3.LUT R12, R12, 0x2, RZ, 0xfc, !PT ;  /* 0x000000020c0c1812 */ /* 0x000fe400078efcff */
[----:B------:R-:W-:-:S02]  /*73e40*/  LOP3.LUT P1, RZ, R18, 0x1000, RZ, 0xc0, !PT ;  /* 0x0000100012ff7812 */ /* 0x000fc4000782c0ff */
[----:B------:R-:W-:Y:S02]  /*73e50*/  LOP3.LUT R12, R12, 0xfffffffb, RZ, 0xc0, !PT ;  /* 0xfffffffb0c0c7812 */ /* 0x000fe400078ec0ff */
[----:B------:R-:W-:-:S09]  /*73e60*/  LOP3.LUT P0, RZ, R18, 0x200, RZ, 0xc0, !PT ;  /* 0x0000020012ff7812 */ /* 0x000fd2000780c0ff */
[----:B------:R-:W-:Y:S02]  /*73e70*/  @P1 LOP3.LUT R12, R12, 0x4, RZ, 0xfc, !PT ;  /* 0x000000040c0c1812 */ /* 0x000fe400078efcff */
[----:B------:R-:W-:Y:S01]  /*73e80*/  LOP3.LUT P1, RZ, R18, 0x800, RZ, 0xc0, !PT ;  /* 0x0000080012ff7812 */ /* 0x000fe2000782c0ff */
[----:B---3--:R1:W-:Y:S01]  /*73e90*/  @P5 STG.E desc[UR8][R10.64], R142 ;  /* 0x0000008e0a005986 */ /* 0x0083e2000c101908 */
[----:B------:R-:W-:Y:S01]  /*73ea0*/  LOP3.LUT R12, R12, 0xfffffff7, RZ, 0xc0, !PT ;  /* 0xfffffff70c0c7812 */ /* 0x000fe200078ec0ff */
[----:B-1----:R-:W-:-:S10]  /*73eb0*/  IMAD.WIDE R10, R155, 0x4, R6 ;  /* 0x000000049b0a7825 */ /* 0x002fd400078e0206 */
[----:B------:R-:W-:Y:S02]  /*73ec0*/  @P1 LOP3.LUT R12, R12, 0x8, RZ, 0xfc, !PT ;  /* 0x000000080c0c1812 */ /* 0x000fe400078efcff */
[----:B------:R-:W-:Y:S01]  /*73ed0*/  LOP3.LUT P1, RZ, R18, 0x400, RZ, 0xc0, !PT ;  /* 0x0000040012ff7812 */ /* 0x000fe2000782c0ff */
[----:B----4-:R1:W-:Y:S04]  /*73ee0*/  @P6 STG.E desc[UR8][R10.64], R143 ;  /* 0x0000008f0a006986 */ /* 0x0103e8000c101908 */
[----:B-1----:R-:W3:Y:S01]  /*73ef0*/  LDL.LU R143, [R1+0x1180] ;  /* 0x00118000018f7983 */ /* 0x002ee20000300800 */
[----:B------:R-:W-:-:S03]  /*73f00*/  IMAD.WIDE R10, R155, 0x4, R8 ;  /* 0x000000049b0a7825 */ /* 0x000fc600078e0208 */
[----:B------:R-:W4:Y:S04]  /*73f10*/  LDL.LU R252, [R1+0x6d0] ;  /* 0x0006d00001fc7983 */ /* 0x000f280000300800 */
[----:B------:R1:W-:Y:S04]  /*73f20*/  @P0 STG.E desc[UR8][R10.64], R151 ;  /* 0x000000970a000986 */ /* 0x0003e8000c101908 */
[----:B------:R-:W4:Y:S04]  /*73f30*/  LDL.LU R141, [R1+0x4d0] ;  /* 0x0004d000018d7983 */ /* 0x000f280000300800 */
[----:B------:R-:W4:Y:S01]  /*73f40*/  LDL.LU R142, [R1+0x2d0] ;  /* 0x0002d000018e7983 */ /* 0x000f220000300800 */
[----:B-1----:R-:W-:-:S03]  /*73f50*/  IMAD.WIDE R10, R16, 0x4, R2 ;  /* 0x00000004100a7825 */ /* 0x002fc600078e0202 */
[----:B------:R-:W4:Y:S04]  /*73f60*/  LDL.LU R155, [R1+0xd0] ;  /* 0x0000d000019b7983 */ /* 0x000f280000300800 */
[----:B------:R1:W-:Y:S01]  /*73f70*/  @P1 STG.E desc[UR8][R10.64], R149 ;  /* 0x000000950a001986 */ /* 0x0003e2000c101908 */
[----:B------:R-:W-:-:S03]  /*73f80*/  LOP3.LUT P1, RZ, R12, 0x8, RZ, 0xc0, !PT ;  /* 0x000000080cff7812 */ /* 0x000fc6000782c0ff */
[----:B------:R-:W4:Y:S01]  /*73f90*/  LDL.LU R151, [R1+0x1184] ;  /* 0x0011840001977983 */ /* 0x000f220000300800 */
[----:B-1----:R-:W-:-:S03]  /*73fa0*/  IMAD.WIDE R10, R16, 0x4, R4 ;  /* 0x00000004100a7825 */ /* 0x002fc600078e0204 */
[----:B------:R-:W4:Y:S06]  /*73fb0*/  LDL.LU R149, [R1+0xf24] ;  /* 0x000f240001957983 */ /* 0x000f2c0000300800 */
[----:B------:R1:W-:Y:S01]  /*73fc0*/  @P1 STG.E desc[UR8][R10.64], R150 ;  /* 0x000000960a001986 */ /* 0x0003e2000c101908 */
[----:B------:R-:W-:-:S03]  /*73fd0*/  LOP3.LUT P1, RZ, R12, 0x4, RZ, 0xc0, !PT ;  /* 0x000000040cff7812 */ /* 0x000fc6000782c0ff */
[----:B-1----:R-:W4:Y:S01]  /*73fe0*/  LDL.LU R150, [R1+0xcc4] ;  /* 0x000cc40001967983 */ /* 0x002f220000300800 */
        /* <DEDUP_REMOVED lines=21> */
[----:B---3--:R-:W-:-:S08]  /*74140*/  IMAD.WIDE R10, R143, 0x4, R2 ;  /* 0x000000048f0a7825 */ /* 0x008fd000078e0202 */
[----:B----4-:R1:W-:Y:S01]  /*74150*/  @P1 STG.E desc[UR8][R10.64], R252 ;  /* 0x000000fc0a001986 */ /* 0x0103e2000c101908 */
[----:B------:R-:W-:Y:S01]  /*74160*/  LOP3.LUT P4, RZ, R18, 0x200000, RZ, 0xc0, !PT ;  /* 0x0020000012ff7812 */ /* 0x000fe2000788c0ff */
[----:B-1----:R-:W-:-:S05]  /*74170*/  IMAD.WIDE R10, R143, 0x4, R4 ;  /* 0x000000048f0a7825 */ /* 0x002fca00078e0204 */
[----:B------:R1:W-:Y:S01]  /*74180*/  @P2 STG.E desc[UR8][R10.64], R141 ;  /* 0x0000008d0a002986 */ /* 0x0003e2000c101908 */
[----:B------:R-:W-:Y:S01]  /*74190*/  LOP3.LUT P5, RZ, R18, 0x400000, RZ, 0xc0, !PT ;  /* 0x0040000012ff7812 */ /* 0x000fe200078ac0ff */
[----:B-1----:R-:W-:-:S05]  /*741a0*/  IMAD.WIDE R10, R143, 0x4, R6 ;  /* 0x000000048f0a7825 */ /* 0x002fca00078e0206 */
[----:B------:R1:W-:Y:S01]  /*741b0*/  @P3 STG.E desc[UR8][R10.64], R142 ;  /* 0x0000008e0a003986 */ /* 0x0003e2000c101908 */
[C---:B------:R-:W-:Y:S01]  /*741c0*/  LOP3.LUT P6, RZ, R18.reuse, 0x800000, RZ, 0xc0, !PT ;  /* 0x0080000012ff7812 */ /* 0x040fe200078cc0ff */
        /* <DEDUP_REMOVED lines=11> */
[----:B------:R-:W4:Y:S01]  /*74280*/  LDL.LU R150, [R1+0x2d4] ;  /* 0x0002d40001967983 */ /* 0x000f220000300800 */
[----:B------:R-:W-:Y:S02]  /*74290*/  LOP3.LUT P1, RZ, R19, 0x20, RZ, 0xc0, !PT ;  /* 0x0000002013ff7812 */ /* 0x000fe4000782c0ff */
[----:B------:R-:W-:-:S11]  /*742a0*/  LOP3.LUT R13, R13, 0xffefffff, RZ, 0xc0, !PT ;  /* 0xffefffff0d0d7812 */ /* 0x000fd600078ec0ff */
[----:B------:R-:W-:Y:S02]  /*742b0*/  @P1 LOP3.LUT R13, R13, 0x100000, RZ, 0xfc, !PT ;  /* 0x001000000d0d1812 */ /* 0x000fe400078efcff */
[----:B------:R-:W-:Y:S01]  /*742c0*/  LOP3.LUT P1, RZ, R19, 0x10, RZ, 0xc0, !PT ;  /* 0x0000001013ff7812 */ /* 0x000fe2000782c0ff */
[----:B--2---:R1:W-:Y:S04]  /*742d0*/  @P0 STG.E desc[UR8][R10.64], R148 ;  /* 0x000000940a000986 */ /* 0x0043e8000c101908 */
[----:B-1----:R-:W2:Y:S01]  /*742e0*/  LDL.LU R148, [R1+0x1188] ;  /* 0x0011880001947983 */ /* 0x002ea20000300800 */
[----:B------:R-:W-:-:S07]  /*742f0*/  LOP3.LUT R13, R13, 0xffdfffff, RZ, 0xc0, !PT ;  /* 0xffdfffff0d0d7812 */ /* 0x000fce00078ec0ff */
        /* <DEDUP_REMOVED lines=18> */
[C---:B------:R-:W-:Y:S02]  /*74420*/  LOP3.LUT P4, RZ, R18.reuse, 0x2000000, RZ, 0xc0, !PT ;  /* 0x0200000012ff7812 */ /* 0x040fe4000788c0ff */
[C---:B------:R-:W-:Y:S02]  /*74430*/  LOP3.LUT P5, RZ, R18.reuse, 0x4000000, RZ, 0xc0, !PT ;  /* 0x0400000012ff7812 */ /* 0x040fe400078ac0ff */
[----:B------:R-:W-:-:S02]  /*74440*/  LOP3.LUT P6, RZ, R18, 0x8000000, RZ, 0xc0, !PT ;  /* 0x0800000012ff7812 */ /* 0x000fc400078cc0ff */
[----:B------:R-:W-:-:S03]  /*74450*/  LOP3.LUT P0, RZ, R18, 0x10000000, RZ, 0xc0, !PT ;  /* 0x1000000012ff7812 */ /* 0x000fc6000780c0ff */
[----:B------:R-:W-:Y:S02]  /*74460*/  @P1 LOP3.LUT R13, R13, 0x8000000, RZ, 0xfc, !PT ;  /* 0x080000000d0d1812 */ /* 0x000fe400078efcff */
[----:B------:R-:W-:Y:S02]  /*74470*/  LOP3.LUT P1, RZ, R18, 0x20000000, RZ, 0xc0, !PT ;  /* 0x2000000012ff7812 */ /* 0x000fe4000782c0ff */
        /* <DEDUP_REMOVED lines=13> */
[----:B---3--:R2:W-:Y:S04]  /*74550*/  @P4 STG.E desc[UR8][R10.64], R143 ;  /* 0x0000008f0a004986 */ /* 0x0085e8000c101908 */
[----:B------:R-:W3:Y:S04]  /*74560*/  LDL.LU R141, [R1+0xf2c] ;  /* 0x000f2c00018d7983 */ /* 0x000ee80000300800 */
[----:B------:R-:W3:Y:S01]  /*74570*/  LDL.LU R142, [R1+0xccc] ;  /* 0x000ccc00018e7983 */ /* 0x000ee20000300800 */
        /* <DEDUP_REMOVED lines=11> */
[----:B------:R-:W4:Y:S04]  /*74630*/  LDL.LU R143, [R1+0x1198] ;  /* 0x00119800018f7983 */ /* 0x000f280000300800 */
        /* <DEDUP_REMOVED lines=29> */
[----:B---3--:R1:W-:Y:S01]  /*74810*/  @P2 STG.E desc[UR8][R10.64], R141 ;  /* 0x0000008d0a002986 */ /* 0x0083e2000c101908 */
[----:B------:R-:W-:Y:S01]  /*74820*/  LOP3.LUT P5, RZ, R19, 0x200, RZ, 0xc0, !PT ;  /* 0x0000020013ff7812 */ /* 0x000fe200078ac0ff */
[----:B-1----:R-:W-:-:S05]  /*74830*/  IMAD.WIDE R10, R151, 0x4, R4 ;  /* 0x00000004970a7825 */ /* 0x002fca00078e0204 */
[----:B------:R1:W-:Y:S01]  /*74840*/  @P3 STG.E desc[UR8][R10.64], R142 ;  /* 0x0000008e0a003986 */ /* 0x0003e2000c101908 */
[----:B------:R-:W-:Y:S01]  /*74850*/  LOP3.LUT P6, RZ, R19, 0x400, RZ, 0xc0, !PT ;  /* 0x0000040013ff7812 */ /* 0x000fe200078cc0ff */
[----:B-1----:R-:W-:Y:S02]  /*74860*/  IMAD.WIDE R10, R151, 0x4, R6 ;  /* 0x00000004970a7825 */ /* 0x002fe400078e0206 */
[----:B------:R-:W3:Y:S01]  /*74870*/  LDL.LU R142, [R1+0x2dc] ;  /* 0x0002dc00018e7983 */ /* 0x000ee20000300800 */
[----:B------:R-:W-:-:S03]  /*74880*/  LOP3.LUT P0, RZ, R19, 0x800, RZ, 0xc0, !PT ;  /* 0x0000080013ff7812 */ /* 0x000fc6000780c0ff */
[----:B--2---:R1:W-:Y:S02]  /*74890*/  @P4 STG.E desc[UR8][R10.64], R155 ;  /* 0x0000009b0a004986 */ /* 0x0043e4000c101908 */
[----:B-1----:R-:W-:Y:S02]  /*748a0*/  IMAD.WIDE R10, R151, 0x4, R8 ;  /* 0x00000004970a7825 */ /* 0x002fe400078e0208 */
[----:B------:R-:W2:Y:S04]  /*748b0*/  LDL.LU R151, [R1+0xdc] ;  /* 0x0000dc0001977983 */ /* 0x000ea80000300800 */
[----:B----4-:R1:W-:Y:S04]  /*748c0*/  @P5 STG.E desc[UR8][R10.64], R149 ;  /* 0x000000950a005986 */ /* 0x0103e8000c101908 */
[----:B------:R-:W4:Y:S04]  /*748d0*/  LDL.LU R155, [R1+0xf30] ;  /* 0x000f3000019b7983 */ /* 0x000f280000300800 */
[----:B-1----:R-:W4:Y:S01]  /*748e0*/  LDL.LU R149, [R1+0xcd0] ;  /* 0x000cd00001957983 */ /* 0x002f220000300800 */
[----:B------:R-:W-:-:S05]  /*748f0*/  IMAD.WIDE R10, R143, 0x4, R2 ;  /* 0x000000048f0a7825 */ /* 0x000fca00078e0202 */
[----:B------:R1:W-:Y:S02]  /*74900*/  @P6 STG.E desc[UR8][R10.64], R150 ;  /* 0x000000960a006986 */ /* 0x0003e4000c101908 */
[----:B-1----:R-:W-:Y:S02]  /*74910*/  IMAD.WIDE R10, R143, 0x4, R4 ;  /* 0x000000048f0a7825 */ /* 0x002fe400078e0204 */
[----:B------:R-:W4:Y:S04]  /*74920*/  LDL.LU R150, [R1+0xad0] ;  /* 0x000ad00001967983 */ /* 0x000f280000300800 */
[----:B------:R1:W-:Y:S04]  /*74930*/  @P0 STG.E desc[UR8][R10.64], R148 ;  /* 0x000000940a000986 */ /* 0x0003e8000c101908 */
[----:B-1----:R-:W4:Y:S04]  /*74940*/  LDL.LU R148, [R1+0x119c] ;  /* 0x00119c0001947983 */ /* 0x002f280000300800 */
[----:B------:R-:W4:Y:S01]  /*74950*/  LDL.LU R12, [R1+0x8e0] ;  /* 0x0008e000010c7983 */ /* 0x000f220000300800 */
[----:B------:R-:W-:-:S03]  /*74960*/  LOP3.LUT P1, RZ, R19, 0x1000000, RZ, 0xc0, !PT ;  /* 0x0100000013ff7812 */ /* 0x000fc6000782c0ff */
[----:B------:R-:W4:Y:S04]  /*74970*/  LDL.LU R15, [R1+0x11a0] ;  /* 0x0011a000010f7983 */ /* 0x000f280000300800 */
[----:B------:R-:W4:Y:S01]  /*74980*/  LDL.LU R17, [R1+0x6e0] ;  /* 0x0006e00001117983 */ /* 0x000f220000300800 */
[----:B------:R-:W-:-:S03]  /*74990*/  LOP3.LUT R13, R13, 0xffffefff, RZ, 0xc0, !PT ;  /* 0xffffefff0d0d7812 */ /* 0x000fc600078ec0ff */
[----:B------:R-:W4:Y:S02]  /*749a0*/  LDL.LU R16, [R1+0x4e0] ;  /* 0x0004e00001107983 */ /* 0x000f240000300800 */
[----:B------:R-:W-:Y:S02]  /*749b0*/  @P1 LOP3.LUT R13, R13, 0x1000, RZ, 0xfc, !PT ;  /* 0x000010000d0d1812 */ /* 0x000fe400078efcff */
[----:B------:R-:W-:Y:S01]  /*749c0*/  LOP3.LUT P1, RZ, R19, 0x800000, RZ, 0xc0, !PT ;  /* 0x0080000013ff7812 */ /* 0x000fe2000782c0ff */
[----:B------:R-:W4:Y:S01]  /*749d0*/  LDL.LU R14, [R1+0x2e0] ;  /* 0x0002e000010e7983 */ /* 0x000f220000300800 */
[----:B------:R-:W-:-:S03]  /*749e0*/  LOP3.LUT R13, R13, 0xffffdfff, RZ, 0xc0, !PT ;  /* 0xffffdfff0d0d7812 */ /* 0x000fc600078ec0ff */
[----:B------:R-:W4:Y:S04]  /*749f0*/  LDL.LU R26, [R1+0xe0] ;  /* 0x0000e000011a7983 */ /* 0x000f280000300800 */
[----:B------:R-:W4:Y:S04]  /*74a00*/  LDL.LU R27, [R1+0xf34] ;  /* 0x000f3400011b7983 */ /* 0x000f280000300800 */
[----:B------:R-:W-:Y:S01]  /*74a10*/  @P1 LOP3.LUT R13, R13, 0x2000, RZ, 0xfc, !PT ;  /* 0x000020000d0d1812 */ /* 0x000fe200078efcff */
[----:B------:R-:W4:Y:S01]  /*74a20*/  LDL.LU R25, [R1+0xcd4] ;  /* 0x000cd40001197983 */ /* 0x000f220000300800 */
[----:B------:R-:W-:-:S02]  /*74a30*/  LOP3.LUT P1, RZ, R19, 0x400000, RZ, 0xc0, !PT ;  /* 0x0040000013ff7812 */ /* 0x000fc4000782c0ff */
[----:B------:R-:W-:Y:S01]  /*74a40*/  LOP3.LUT R13, R13, 0xffffbfff, RZ, 0xc0, !PT ;  /* 0xffffbfff0d0d7812 */ /* 0x000fe200078ec0ff */
[----:B------:R-:W4:Y:S04]  /*74a50*/  LDL.LU R140, [R1+0xad4] ;  /* 0x000ad400018c7983 */ /* 0x000f280000300800 */
[----:B------:R-:W4:Y:S01]  /*74a60*/  LDL.LU R252, [R1+0x11a4] ;  /* 0x0011a40001fc7983 */ /* 0x000f220000300800 */
[C---:B------:R-:W-:Y:S02]  /*74a70*/  LOP3.LUT P4, RZ, R19.reuse, 0x1000, RZ, 0xc0, !PT ;  /* 0x0000100013ff7812 */ /* 0x040fe4000788c0ff */
[----:B------:R-:W-:Y:S01]  /*74a80*/  LOP3.LUT P5, RZ, R19, 0x2000, RZ, 0xc0, !PT ;  /* 0x0000200013ff7812 */ /* 0x000fe200078ac0ff */
[----:B------:R-:W-:Y:S01]  /*74a90*/  IMAD.WIDE R10, R143, 0x4, R6 ;  /* 0x000000048f0a7825 */ /* 0x000fe200078e0206 */
        /* <DEDUP_REMOVED lines=21> */
[----:B-1----:R-:W-:-:S05]  /*74bf0*/  IMAD.WIDE R10, R143, 0x4, R8 ;  /* 0x000000048f0a7825 */ /* 0x002fca00078e0208 */
[----:B--2---:R1:W-:Y:S04]  /*74c00*/  @P5 STG.E desc[UR8][R10.64], R151 ;  /* 0x000000970a005986 */ /* 0x0043e8000c101908 */
[----:B-1----:R-:W2:Y:S04]  /*74c10*/  LDL.LU R151, [R1+0x11a8] ;  /* 0x0011a80001977983 */ /* 0x002ea80000300800 */
[----:B------:R-:W3:Y:S04]  /*74c20*/  LDL.LU R142, [R1+0x6e4] ;  /* 0x0006e400018e7983 */ /* 0x000ee80000300800 */
[----:B------:R-:W3:Y:S01]  /*74c30*/  LDL.LU R143, [R1+0x4e4] ;  /* 0x0004e400018f7983 */ /* 0x000ee20000300800 */
[----:B----4-:R-:W-:-:S05]  /*74c40*/  IMAD.WIDE R10, R148, 0x4, R2 ;  /* 0x00000004940a7825 */ /* 0x010fca00078e0202 */
[----:B------:R1:W-:Y:S04]  /*74c50*/  @P6 STG.E desc[UR8][R10.64], R155 ;  /* 0x0000009b0a006986 */ /* 0x0003e8000c101908 */
[----:B-1----:R-:W4:Y:S01]  /*74c60*/  LDL.LU R155, [R1+0x2e4] ;  /* 0x0002e400019b7983 */ /* 0x002f220000300800 */
[----:B------:R-:W-:-:S05]  /*74c70*/  IMAD.WIDE R10, R148, 0x4, R4 ;  /* 0x00000004940a7825 */ /* 0x000fca00078e0204 */
[----:B------:R1:W-:Y:S02]  /*74c80*/  @P0 STG.E desc[UR8][R10.64], R149 ;  /* 0x000000950a000986 */ /* 0x0003e4000c101908 */
[C---:B-1----:R-:W-:Y:S02]  /*74c90*/  IMAD.WIDE R10, R148.reuse, 0x4, R6 ;  /* 0x00000004940a7825 */ /* 0x042fe400078e0206 */
[----:B------:R-:W4:Y:S04]  /*74ca0*/  LDL.LU R149, [R1+0xe4] ;  /* 0x0000e40001957983 */ /* 0x000f280000300800 */
[----:B------:R1:W-:Y:S02]  /*74cb0*/  @P1 STG.E desc[UR8][R10.64], R150 ;  /* 0x000000960a001986 */ /* 0x0003e4000c101908 */
[----:B-1----:R-:W-:-:S02]  /*74cc0*/  IMAD.WIDE R10, R148, 0x4, R8 ;  /* 0x00000004940a7825 */ /* 0x002fc400078e0208 */
        /* <DEDUP_REMOVED lines=31> */
[C---:B------:R-:W-:Y:S02]  /*74ec0*/  LOP3.LUT P5, RZ, R19.reuse, 0x10000000, RZ, 0xc0, !PT ;  /* 0x1000000013ff7812 */ /* 0x040fe400078ac0ff */
[C---:B------:R-:W-:Y:S02]  /*74ed0*/  LOP3.LUT P6, RZ, R19.reuse, 0x20000000, RZ, 0xc0, !PT ;  /* 0x2000000013ff7812 */ /* 0x040fe400078cc0ff */
[----:B------:R-:W-:Y:S01]  /*74ee0*/  LOP3.LUT P0, RZ, R19, 0x40000000, RZ, 0xc0, !PT ;  /* 0x4000000013ff7812 */ /* 0x000fe2000780c0ff */
[----:B--2---:R-:W-:-:S05]  /*74ef0*/  IMAD.WIDE R10, R151, 0x4, R2 ;  /* 0x00000004970a7825 */ /* 0x004fca00078e0202 */
[----:B---3--:R1:W-:Y:S02]  /*74f00*/  @P3 STG.E desc[UR8][R10.64], R142 ;  /* 0x0000008e0a003986 */ /* 0x0083e4000c101908 */
[----:B-1----:R-:W-:-:S05]  /*74f10*/  IMAD.WIDE R10, R151, 0x4, R4 ;  /* 0x00000004970a7825 */ /* 0x002fca00078e0204 */
[----:B------:R1:W-:Y:S02]  /*74f20*/  @P4 STG.E desc[UR8][R10.64], R143 ;  /* 0x0000008f0a004986 */ /* 0x0003e4000c101908 */
[----:B-1----:R-:W-:-:S05]  /*74f30*/  IMAD.WIDE R10, R151, 0x4, R6 ;  /* 0x00000004970a7825 */ /* 0x002fca00078e0206 */
[----:B----4-:R1:W-:Y:S04]  /*74f40*/  @P5 STG.E desc[UR8][R10.64], R155 ;  /* 0x0000009b0a005986 */ /* 0x0103e8000c101908 */
[----:B-1----:R-:W2:Y:S01]  /*74f50*/  LDL.LU R155, [R1+0xcd8] ;  /* 0x000cd800019b7983 */ /* 0x002ea20000300800 */
[----:B------:R-:W-:-:S03]  /*74f60*/  IMAD.WIDE R10, R151, 0x4, R8 ;  /* 0x00000004970a7825 */ /* 0x000fc600078e0208 */
[----:B------:R-:W3:Y:S04]  /*74f70*/  LDL.LU R151, [R1+0xad8] ;  /* 0x000ad80001977983 */ /* 0x000ee80000300800 */
[----:B------:R1:W-:Y:S04]  /*74f80*/  @P6 STG.E desc[UR8][R10.64], R149 ;  /* 0x000000950a006986 */ /* 0x0003e8000c101908 */
[----:B------:R-:W4:Y:S04]  /*74f90*/  LDL.LU R18, [R1+0x8e8] ;  /* 0x0008e80001127983 */ /* 0x000f280000300800 */
[----:B------:R-:W4:Y:S04]  /*74fa0*/  LDL.LU R12, [R1+0x6e8] ;  /* 0x0006e800010c7983 */ /* 0x000f280000300800 */
[----:B------:R-:W4:Y:S04]  /*74fb0*/  LDL.LU R17, [R1+0x4e8] ;  /* 0x0004e80001117983 */ /* 0x000f280000300800 */
[----:B-1----:R-:W4:Y:S01]  /*74fc0*/  LDL.LU R149, [R1+0x2e8] ;  /* 0x0002e80001957983 */ /* 0x002f220000300800 */
[----:B------:R-:W-:-:S05]  /*74fd0*/  IMAD.WIDE R10, R150, 0x4, R2 ;  /* 0x00000004960a7825 */ /* 0x000fca00078e0202 */
        /* <DEDUP_REMOVED lines=19> */
[----:B------:R-:W-:Y:S02]  /*75110*/  LOP3.LUT P4, RZ, R19, 0x80000000, RZ, 0xc0, !PT ;  /* 0x8000000013ff7812 */ /* 0x000fe4000788c0ff */
        /* <DEDUP_REMOVED lines=22> */
[----:B--2---:R1:W-:Y:S02]  /*75280*/  @P4 STG.E desc[UR8][R10.64], R155 ;  /* 0x0000009b0a004986 */ /* 0x0043e4000c101908 */
[C---:B-1----:R-:W-:Y:S02]  /*75290*/  IMAD.WIDE R10, R150.reuse, 0x4, R6 ;  /* 0x00000004960a7825 */ /* 0x042fe400078e0206 */
[----:B------:R-:W2:Y:S04]  /*752a0*/  LDL.LU R155, [R1+0xf40] ;  /* 0x000f4000019b7983 */ /* 0x000ea80000300800 */
[----:B---3--:R1:W-:Y:S02]  /*752b0*/  @P5 STG.E desc[UR8][R10.64], R151 ;  /* 0x000000970a005986 */ /* 0x0083e4000c101908 */
[----:B-1----:R-:W-:-:S02]  /*752c0*/  IMAD.WIDE R10, R150, 0x4, R8 ;  /* 0x00000004960a7825 */ /* 0x002fc400078e0208 */
[----:B------:R-:W3:Y:S04]  /*752d0*/  LDL.LU R151, [R1+0xce0] ;  /* 0x000ce00001977983 */ /* 0x000ee80000300800 */
[----:B------:R-:W2:Y:S04]  /*752e0*/  LDL.LU R150, [R1+0x11bc] ;  /* 0x0011bc0001967983 */ /* 0x000ea80000300800 */
[----:B----4-:R1:W-:Y:S02]  /*752f0*/  @P6 STG.E desc[UR8][R10.64], R18 ;  /* 0x000000120a006986 */ /* 0x0103e4000c101908 */
[----:B-1----:R-:W-:-:S05]  /*75300*/  IMAD.WIDE R10, R148, 0x4, R2 ;  /* 0x00000004940a7825 */ /* 0x002fca00078e0202 */
[----:B------:R1:W-:Y:S02]  /*75310*/  @P0 STG.E desc[UR8][R10.64], R12 ;  /* 0x0000000c0a000986 */ /* 0x0003e4000c101908 */
[----:B-1----:R-:W-:-:S05]  /*75320*/  IMAD.WIDE R10, R148, 0x4, R4 ;  /* 0x00000004940a7825 */ /* 0x002fca00078e0204 */
[----:B------:R1:W-:Y:S01]  /*75330*/  @P1 STG.E desc[UR8][R10.64], R17 ;  /* 0x000000110a001986 */ /* 0x0003e2000c101908 */
[----:B------:R-:W-:Y:S01]  /*75340*/  LOP3.LUT P1, RZ, R13, 0x800, RZ, 0xc0, !PT ;  /* 0x000008000dff7812 */ /* 0x000fe2000782c0ff */
[----:B-1----:R-:W-:-:S12]  /*75350*/  IMAD.WIDE R10, R148, 0x4, R6 ;  /* 0x00000004940a7825 */ /* 0x002fd800078e0206 */
[----:B------:R1:W-:Y:S04]  /*75360*/  @P1 STG.E desc[UR8][R10.64], R149 ;  /* 0x000000950a001986 */ /* 0x0003e8000c101908 */
[----:B-1----:R-:W4:Y:S01]  /*75370*/  LDL.LU R149, [R1+0xae0] ;  /* 0x000ae00001957983 */ /* 0x002f220000300800 */
[----:B------:R-:W-:-:S03]  /*75380*/  IMAD.WIDE R10, R148, 0x4, R8 ;  /* 0x00000004940a7825 */ /* 0x000fc600078e0208 */
        /* <DEDUP_REMOVED lines=28> */
[----:B-1----:R-:W-:Y:S02]  /*75550*/  IMAD.WIDE R10, R142, 0x4, R8 ;  /* 0x000000048e0a7825 */ /* 0x002fe400078e0208 */
[----:B------:R-:W4:Y:S04]  /*75560*/  LDL.LU R142, [R1+0x6f0] ;  /* 0x0006f000018e7983 */ /* 0x000f280000300800 */
[----:B------:R1:W-:Y:S04]  /*75570*/  @P3 STG.E desc[UR8][R10.64], R143 ;  /* 0x0000008f0a003986 */ /* 0x0003e8000c101908 */
[----:B-1----:R-:W4:Y:S01]  /*75580*/  LDL.LU R143, [R1+0x4f0] ;  /* 0x0004f000018f7983 */ /* 0x002f220000300800 */
[----:B------:R-:W-:-:S02]  /*75590*/  LOP3.LUT P6, RZ, R20, 0x10000, RZ, 0xc0, !PT ;  /* 0x0001000014ff7812 */ /* 0x000fc400078cc0ff */
[----:B------:R-:W-:Y:S01]  /*755a0*/  LOP3.LUT P0, RZ, R20, 0x20000, RZ, 0xc0, !PT ;  /* 0x0002000014ff7812 */ /* 0x000fe2000780c0ff */
[----:B--2---:R-:W-:-:S05]  /*755b0*/  IMAD.WIDE R10, R150, 0x4, R2 ;  /* 0x00000004960a7825 */ /* 0x004fca00078e0202 */
[----:B------:R1:W-:Y:S02]  /*755c0*/  @P4 STG.E desc[UR8][R10.64], R155 ;  /* 0x0000009b0a004986 */ /* 0x0003e4000c101908 */
[C---:B-1----:R-:W-:Y:S02]  /*755d0*/  IMAD.WIDE R10, R150.reuse, 0x4, R4 ;  /* 0x00000004960a7825 */ /* 0x042fe400078e0204 */
[----:B------:R-:W2:Y:S04]  /*755e0*/  LDL.LU R155, [R1+0x2f0] ;  /* 0x0002f000019b7983 */ /* 0x000ea80000300800 */
[----:B---3--:R1:W-:Y:S04]  /*755f0*/  @P5 STG.E desc[UR8][R10.64], R151 ;  /* 0x000000970a005986 */ /* 0x0083e8000c101908 */
[----:B-1----:R-:W3:Y:S01]  /*75600*/  LDL.LU R151, [R1+0x11c0] ;  /* 0x0011c00001977983 */ /* 0x002ee20000300800 */
[----:B------:R-:W-:-:S03]  /*75610*/  IMAD.WIDE R10, R150, 0x4, R6 ;  /* 0x00000004960a7825 */ /* 0x000fc600078e0206 */
[----:B------:R-:W2:Y:S04]  /*75620*/  LDL.LU R17, [R1+0xf0] ;  /* 0x0000f00001117983 */ /* 0x000ea80000300800 */
[----:B------:R-:W2:Y:S04]  /*75630*/  LDL.LU R16, [R1+0xf44] ;  /* 0x000f440001107983 */ /* 0x000ea80000300800 */
[----:B----4-:R1:W-:Y:S02]  /*75640*/  @P6 STG.E desc[UR8][R10.64], R149 ;  /* 0x000000950a006986 */ /* 0x0103e4000c101908 */
[----:B-1----:R-:W-:-:S02]  /*75650*/  IMAD.WIDE R10, R150, 0x4, R8 ;  /* 0x00000004960a7825 */ /* 0x002fc400078e0208 */
[----:B------:R-:W4:Y:S04]  /*75660*/  LDL.LU R149, [R1+0xce4] ;  /* 0x000ce40001957983 */ /* 0x000f280000300800 */
[----:B------:R1:W-:Y:S04]  /*75670*/  @P0 STG.E desc[UR8][R10.64], R148 ;  /* 0x000000940a000986 */ /* 0x0003e8000c101908 */
[----:B------:R-:W4:Y:S04]  /*75680*/  LDL.LU R150, [R1+0xae4] ;  /* 0x000ae40001967983 */ /* 0x000f280000300800 */
[----:B-1----:R-:W4:Y:S01]  /*75690*/  LDL.LU R148, [R1+0x11c4] ;  /* 0x0011c40001947983 */ /* 0x002f220000300800 */
[----:B------:R-:W-:-:S03]  /*756a0*/  LOP3.LUT P1, RZ, R20, 0x40000000, RZ, 0xc0, !PT ;  /* 0x4000000014ff7812 */ /* 0x000fc6000782c0ff */
[----:B------:R-:W4:Y:S01]  /*756b0*/  LDL.LU R14, [R1+0x8f4] ;  /* 0x0008f400010e7983 */ /* 0x000f220000300800 */
[----:B------:R-:W-:-:S03]  /*756c0*/  LOP3.LUT R21, R21, 0xdfffffff, RZ, 0xc0, !PT ;  /* 0xdfffffff15157812 */ /* 0x000fc600078ec0ff */
[----:B------:R-:W4:Y:S01]  /*756d0*/  LDL.LU R15, [R1+0x6f4] ;  /* 0x0006f400010f7983 */ /* 0x000f220000300800 */
[C---:B------:R-:W-:Y:S02]  /*756e0*/  LOP3.LUT P5, RZ, R20.reuse, 0x200000, RZ, 0xc0, !PT ;  /* 0x0020000014ff7812 */ /* 0x040fe400078ac0ff */
[C---:B------:R-:W-:Y:S01]  /*756f0*/  LOP3.LUT P0, RZ, R20.reuse, 0x1000000, RZ, 0xc0, !PT ;  /* 0x0100000014ff7812 */ /* 0x040fe2000780c0ff */
[----:B------:R-:W4:Y:S02]  /*75700*/  LDL.LU R26, [R1+0x4f4] ;  /* 0x0004f400011a7983 */ /* 0x000f240000300800 */
[----:B------:R-:W-:Y:S02]  /*75710*/  @P1 LOP3.LUT R21, R21, 0x20000000, RZ, 0xfc, !PT ;  /* 0x2000000015151812 */ /* 0x000fe400078efcff */
[----:B------:R-:W-:Y:S01]  /*75720*/  LOP3.LUT P1, RZ, R20, 0x20000000, RZ, 0xc0, !PT ;  /* 0x2000000014ff7812 */ /* 0x000fe2000782c0ff */
[----:B------:R-:W4:Y:S01]  /*75730*/  LDL.LU R27, [R1+0x2f4] ;  /* 0x0002f400011b7983 */ /* 0x000f220000300800 */
[----:B------:R-:W-:-:S02]  /*75740*/  LOP3.LUT R21, R21, 0xbfffffff, RZ, 0xc0, !PT ;  /* 0xbfffffff15157812 */ /* 0x000fc400078ec0ff */
[----:B------:R-:W-:Y:S01]  /*75750*/  LOP3.LUT R13, R13, 0xfffffff7, RZ, 0xc0, !PT ;  /* 0xfffffff70d0d7812 */ /* 0x000fe200078ec0ff */
[----:B------:R-:W4:Y:S08]  /*75760*/  LDL.LU R140, [R1+0xf4] ;  /* 0x0000f400018c7983 */ /* 0x000f300000300800 */
[----:B------:R-:W-:Y:S01]  /*75770*/  @P1 LOP3.LUT R21, R21, 0x40000000, RZ, 0xfc, !PT ;  /* 0x4000000015151812 */ /* 0x000fe200078efcff */
[----:B------:R-:W4:Y:S01]  /*75780*/  LDL.LU R252, [R1+0xf48] ;  /* 0x000f480001fc7983 */ /* 0x000f220000300800 */
[----:B------:R-:W-:-:S02]  /*75790*/  LOP3.LUT P1, RZ, R20, 0x10000000, RZ, 0xc0, !PT ;  /* 0x1000000014ff7812 */ /* 0x000fc4000782c0ff */
[----:B------:R-:W-:Y:S01]  /*757a0*/  LOP3.LUT R21, R21, 0x7fffffff, RZ, 0xc0, !PT ;  /* 0x7fffffff15157812 */ /* 0x000fe200078ec0ff */
[----:B------:R-:W4:Y:S01]  /*757b0*/  LDL.LU R141, [R1+0xce8] ;  /* 0x000ce800018d7983 */ /* 0x000f220000300800 */
[----:B------:R-:W-:Y:S02]  /*757c0*/  @P5 LOP3.LUT R13, R13, 0x8, RZ, 0xfc, !PT ;  /* 0x000000080d0d5812 */ /* 0x000fe400078efcff */
[----:B------:R-:W-:Y:S02]  /*757d0*/  LOP3.LUT P3, RZ, R20, 0x40000, RZ, 0xc0, !PT ;  /* 0x0004000014ff7812 */ /* 0x000fe4000786c0ff */
[----:B------:R-:W-:-:S05]  /*757e0*/  LOP3.LUT R13, R13, 0xfffffffb, RZ, 0xc0, !PT ;  /* 0xfffffffb0d0d7812 */ /* 0x000fca00078ec0ff */
[----:B------:R-:W-:Y:S02]  /*757f0*/  @P1 LOP3.LUT R21, R21, 0x80000000, RZ, 0xfc, !PT ;  /* 0x8000000015151812 */ /* 0x000fe400078efcff */
[C---:B------:R-:W-:Y:S02]  /*75800*/  LOP3.LUT P1, RZ, R20.reuse, 0x8000000, RZ, 0xc0, !PT ;  /* 0x0800000014ff7812 */ /* 0x040fe4000782c0ff */
[----:B------:R-:W-:Y:S02]  /*75810*/  @P0 LOP3.LUT R13, R13, 0x4, RZ, 0xfc, !PT ;  /* 0x000000040d0d0812 */ /* 0x000fe400078efcff */
[C---:B------:R-:W-:Y:S02]  /*75820*/  LOP3.LUT P4, RZ, R20.reuse, 0x80000, RZ, 0xc0, !PT ;  /* 0x0008000014ff7812 */ /* 0x040fe4000788c0ff */
[----:B------:R-:W-:Y:S02]  /*75830*/  LOP3.LUT R13, R13, 0xfffffffe, RZ, 0xc0, !PT ;  /* 0xfffffffe0d0d7812 */ /* 0x000fe400078ec0ff */
[----:B------:R-:W-:-:S05]  /*75840*/  LOP3.LUT P5, RZ, R20, 0x100000, RZ, 0xc0, !PT ;  /* 0x0010000014ff7812 */ /* 0x000fca00078ac0ff */
[----:B------:R-:W-:Y:S02]  /*75850*/  @P1 LOP3.LUT R13, R13, 0x1, RZ, 0xfc, !PT ;  /* 0x000000010d0d1812 */ /* 0x000fe400078efcff */
[----:B------:R-:W-:Y:S02]  /*75860*/  LOP3.LUT P1, RZ, R20, 0x4000000, RZ, 0xc0, !PT ;  /* 0x0400000014ff7812 */ /* 0x000fe4000782c0ff */
[----:B------:R-:W-:-:S11]  /*75870*/  LOP3.LUT R13, R13, 0xfffffffd, RZ, 0xc0, !PT ;  /* 0xfffffffd0d0d7812 */ /* 0x000fd600078ec0ff */
[----:B------:R-:W-:Y:S02]  /*75880*/  @P1 LOP3.LUT R13, R13, 0x2, RZ, 0xfc, !PT ;  /* 0x000000020d0d1812 */ /* 0x000fe400078efcff */
[C---:B------:R-:W-:Y:S02]  /*75890*/  LOP3.LUT P6, RZ, R20.reuse, 0x400000, RZ, 0xc0, !PT ;  /* 0x0040000014ff7812 */ /* 0x040fe400078cc0ff */
[----:B------:R-:W-:Y:S01]  /*758a0*/  LOP3.LUT P0, RZ, R20, 0x800000, RZ, 0xc0, !PT ;  /* 0x0080000014ff7812 */ /* 0x000fe2000780c0ff */
[----:B---3--:R-:W-:-:S05]  /*758b0*/  IMAD.WIDE R10, R151, 0x4, R2 ;  /* 0x00000004970a7825 */ /* 0x008fca00078e0202 */
[----:B------:R1:W-:Y:S02]  /*758c0*/  @P3 STG.E desc[UR8][R10.64], R142 ;  /* 0x0000008e0a003986 */ /* 0x0003e4000c101908 */
[C---:B-1----:R-:W-:Y:S02]  /*758d0*/  IMAD.WIDE R10, R151.reuse, 0x4, R4 ;  /* 0x00000004970a7825 */ /* 0x042fe400078e0204 */
[----:B------:R-:W3:Y:S04]  /*758e0*/  LDL.LU R142, [R1+0xae8] ;  /* 0x000ae800018e7983 */ /* 0x000ee80000300800 */
[----:B------:R1:W-:Y:S02]  /*758f0*/  @P4 STG.E desc[UR8][R10.64], R143 ;  /* 0x0000008f0a004986 */ /* 0x0003e4000c101908 */
[----:B-1----:R-:W-:-:S05]  /*75900*/  IMAD.WIDE R10, R151, 0x4, R6 ;  /* 0x00000004970a7825 */ /* 0x002fca00078e0206 */
[----:B--2---:R1:W-:Y:S01]  /*75910*/  @P5 STG.E desc[UR8][R10.64], R155 ;  /* 0x0000009b0a005986 */ /* 0x0043e2000c101908 */
[----:B------:R-:W-:-:S03]  /*75920*/  LOP3.LUT P5, RZ, R13, 0x8, RZ, 0xc0, !PT ;  /* 0x000000080dff7812 */ /* 0x000fc600078ac0ff */
[----:B-1----:R-:W2:Y:S01]  /*75930*/  LDL.LU R155, [R1+0x11cc] ;  /* 0x0011cc00019b7983 */ /* 0x002ea20000300800 */
[----:B------:R-:W-:-:S03]  /*75940*/  IMAD.WIDE R10, R151, 0x4, R8 ;  /* 0x00000004970a7825 */ /* 0x000fc600078e0208 */
[----:B------:R-:W3:Y:S06]  /*75950*/  LDL.LU R143, [R1+0x8f8] ;  /* 0x0008f800018f7983 */ /* 0x000eec0000300800 */
[----:B------:R4:W-:Y:S04]  /*75960*/  @P5 STG.E desc[UR8][R10.64], R17 ;  /* 0x000000110a005986 */ /* 0x0009e8000c101908 */
[----:B------:R-:W3:Y:S01]  /*75970*/  LDL.LU R151, [R1+0x11d0] ;  /* 0x0011d00001977983 */ /* 0x000ee20000300800 */
[----:B----4-:R-:W-:-:S05]  /*75980*/  IMAD.WIDE R10, R148, 0x4, R2 ;  /* 0x00000004940a7825 */ /* 0x010fca00078e0202 */
[----:B------:R1:W-:Y:S02]  /*75990*/  @P6 STG.E desc[UR8][R10.64], R16 ;  /* 0x000000100a006986 */ /* 0x0003e4000c101908 */
[----:B-1----:R-:W-:-:S05]  /*759a0*/  IMAD.WIDE R10, R148, 0x4, R4 ;  /* 0x00000004940a7825 */ /* 0x002fca00078e0204 */
[----:B------:R1:W-:Y:S01]  /*759b0*/  @P0 STG.E desc[UR8][R10.64], R149 ;  /* 0x000000950a000986 */ /* 0x0003e2000c101908 */
[----:B------:R-:W-:-:S03]  /*759c0*/  LOP3.LUT P0, RZ, R13, 0x4, RZ, 0xc0, !PT ;  /* 0x000000040dff7812 */ /* 0x000fc6000780c0ff */
[----:B-1----:R-:W4:Y:S01]  /*759d0*/  LDL.LU R149, [R1+0x6f8] ;  /* 0x0006f80001957983 */ /* 0x002f220000300800 */
[----:B------:R-:W-:-:S09]  /*759e0*/  IMAD.WIDE R10, R148, 0x4, R6 ;  /* 0x00000004940a7825 */ /* 0x000fd200078e0206 */
        /* <DEDUP_REMOVED lines=18> */
[C---:B------:R-:W-:Y:S02]  /*75b10*/  LOP3.LUT P1, RZ, R21.reuse, 0x20000000, RZ, 0xc0, !PT ;  /* 0x2000000015ff7812 */ /* 0x040fe4000782c0ff */
[----:B------:R-:W-:Y:S02]  /*75b20*/  LOP3.LUT P2, RZ, R20, 0x80000000, RZ, 0xc0, !PT ;  /* 0x8000000014ff7812 */ /* 0x000fe4000784c0ff */
[C---:B------:R-:W-:Y:S02]  /*75b30*/  LOP3.LUT P3, RZ, R21.reuse, 0x1, RZ, 0xc0, !PT ;  /* 0x0000000115ff7812 */ /* 0x040fe4000786c0ff */
[C---:B------:R-:W-:Y:S02]  /*75b40*/  LOP3.LUT P4, RZ, R21.reuse, 0x2, RZ, 0xc0, !PT ;  /* 0x0000000215ff7812 */ /* 0x040fe4000788c0ff */
[C---:B------:R-:W-:Y:S02]  /*75b50*/  LOP3.LUT P5, RZ, R21.reuse, 0x4, RZ, 0xc0, !PT ;  /* 0x0000000415ff7812 */ /* 0x040fe400078ac0ff */
[----:B------:R-:W-:-:S02]  /*75b60*/  LOP3.LUT P6, RZ, R21, 0x8, RZ, 0xc0, !PT ;  /* 0x0000000815ff7812 */ /* 0x000fc400078cc0ff */
[----:B------:R-:W-:Y:S01]  /*75b70*/  LOP3.LUT P0, RZ, R21, 0x10, RZ, 0xc0, !PT ;  /* 0x0000001015ff7812 */ /* 0x000fe2000780c0ff */
[----:B--2---:R-:W-:-:S05]  /*75b80*/  IMAD.WIDE R10, R155, 0x4, R2 ;  /* 0x000000049b0a7825 */ /* 0x004fca00078e0202 */
[----:B------:R1:W-:Y:S02]  /*75b90*/  @P1 STG.E desc[UR8][R10.64], R252 ;  /* 0x000000fc0a001986 */ /* 0x0003e4000c101908 */
[----:B-1----:R-:W-:-:S05]  /*75ba0*/  IMAD.WIDE R10, R155, 0x4, R4 ;  /* 0x000000049b0a7825 */ /* 0x002fca00078e0204 */
[----:B------:R1:W-:Y:S02]  /*75bb0*/  @P2 STG.E desc[UR8][R10.64], R141 ;  /* 0x0000008d0a002986 */ /* 0x0003e4000c101908 */
[----:B-1----:R-:W-:-:S05]  /*75bc0*/  IMAD.WIDE R10, R155, 0x4, R6 ;  /* 0x000000049b0a7825 */ /* 0x002fca00078e0206 */
[----:B---3--:R1:W-:Y:S02]  /*75bd0*/  @P3 STG.E desc[UR8][R10.64], R142 ;  /* 0x0000008e0a003986 */ /* 0x0083e4000c101908 */
[----:B-1----:R-:W-:Y:S02]  /*75be0*/  IMAD.WIDE R10, R155, 0x4, R8 ;  /* 0x000000049b0a7825 */ /* 0x002fe400078e0208 */
[----:B------:R-:W2:Y:S04]  /*75bf0*/  LDL.LU R155, [R1+0x11d8] ;  /* 0x0011d800019b7983 */ /* 0x000ea80000300800 */
[----:B------:R1:W-:Y:S02]  /*75c00*/  @P4 STG.E desc[UR8][R10.64], R143 ;  /* 0x0000008f0a004986 */ /* 0x0003e4000c101908 */
[----:B-1----:R-:W-:-:S05]  /*75c10*/  IMAD.WIDE R10, R151, 0x4, R2 ;  /* 0x00000004970a7825 */ /* 0x002fca00078e0202 */
[----:B----4-:R1:W-:Y:S04]  /*75c20*/  @P5 STG.E desc[UR8][R10.64], R149 ;  /* 0x000000950a005986 */ /* 0x0103e8000c101908 */
[----:B-1----:R-:W3:Y:S01]  /*75c30*/  LDL.LU R149, [R1+0xf8] ;  /* 0x0000f80001957983 */ /* 0x002ee20000300800 */
[----:B------:R-:W-:-:S03]  /*75c40*/  IMAD.WIDE R10, R151, 0x4, R4 ;  /* 0x00000004970a7825 */ /* 0x000fc600078e0204 */
[----:B------:R-:W4:Y:S01]  /*75c50*/  LDL.LU R252, [R1+0x11d4] ;  /* 0x0011d40001fc7983 */ /* 0x000f220000300800 */
[----:B------:R-:W-:-:S03]  /*75c60*/  IMAD.WIDE R12, R151, 0x4, R6 ;  /* 0x00000004970c7825 */ /* 0x000fc600078e0206 */
[----:B------:R1:W-:Y:S04]  /*75c70*/  @P6 STG.E desc[UR8][R10.64], R150 ;  /* 0x000000960a006986 */ /* 0x0003e8000c101908 */
[----:B------:R1:W-:Y:S04]  /*75c80*/  @P0 STG.E desc[UR8][R12.64], R148 ;  /* 0x000000940c000986 */ /* 0x0003e8000c101908 */
[----:B-1----:R-:W2:Y:S04]  /*75c90*/  LDL.LU R150, [R1+0xf4c] ;  /* 0x000f4c0001967983 */ /* 0x002ea80000300800 */
[----:B------:R-:W2:Y:S04]  /*75ca0*/  LDL.LU R148, [R1+0xcec] ;  /* 0x000cec0001947983 */ /* 0x000ea80000300800 */
[----:B------:R-:W2:Y:S01]  /*75cb0*/  LDL.LU R140, [R1+0xaec] ;  /* 0x000aec00018c7983 */ /* 0x000ea20000300800 */
[----:B------:R-:W-:-:S02]  /*75cc0*/  LOP3.LUT P1, RZ, R21, 0x40, RZ, 0xc0, !PT ;  /* 0x0000004015ff7812 */ /* 0x000fc4000782c0ff */
[----:B------:R-:W-:Y:S01]  /*75cd0*/  LOP3.LUT R21, R21, 0xefffffff, RZ, 0xc0, !PT ;  /* 0xefffffff15157812 */ /* 0x000fe200078ec0ff */
[----:B------:R-:W2:Y:S04]  /*75ce0*/  LDL.LU R141, [R1+0x8fc] ;  /* 0x0008fc00018d7983 */ /* 0x000ea80000300800 */
[----:B------:R-:W2:Y:S04]  /*75cf0*/  LDL.LU R143, [R1+0x6fc] ;  /* 0x0006fc00018f7983 */ /* 0x000ea80000300800 */
[----:B------:R-:W2:Y:S02]  /*75d00*/  LDL.LU R142, [R1+0x4fc] ;  /* 0x0004fc00018e7983 */ /* 0x000ea40000300800 */
[----:B------:R-:W-:-:S02]  /*75d10*/  @P1 LOP3.LUT R21, R21, 0x10000000, RZ, 0xfc, !PT ;  /* 0x1000000015151812 */ /* 0x000fc400078efcff */
[----:B------:R-:W2:Y:S02]  /*75d20*/  LDL.LU R25, [R1+0x2fc] ;  /* 0x0002fc0001197983 */ /* 0x000ea40000300800 */
[C---:B------:R-:W-:Y:S02]  /*75d30*/  LOP3.LUT P6, RZ, R21.reuse, 0x4000, RZ, 0xc0, !PT ;  /* 0x0000400015ff7812 */ /* 0x040fe400078cc0ff */
[C---:B------:R-:W-:Y:S02]  /*75d40*/  LOP3.LUT P1, RZ, R21.reuse, 0x20, RZ, 0xc0, !PT ;  /* 0x0000002015ff7812 */ /* 0x040fe4000782c0ff */
[C---:B------:R-:W-:Y:S02]  /*75d50*/  LOP3.LUT P2, RZ, R21.reuse, 0x80, RZ, 0xc0, !PT ;  /* 0x0000008015ff7812 */ /* 0x040fe4000784c0ff */
[C---:B------:R-:W-:Y:S02]  /*75d60*/  LOP3.LUT P3, RZ, R21.reuse, 0x100, RZ, 0xc0, !PT ;  /* 0x0000010015ff7812 */ /* 0x040fe4000786c0ff */
[----:B------:R-:W-:-:S02]  /*75d70*/  LOP3.LUT P4, RZ, R21, 0x200, RZ, 0xc0, !PT ;  /* 0x0000020015ff7812 */ /* 0x000fc4000788c0ff */
[C---:B------:R-:W-:Y:S02]  /*75d80*/  LOP3.LUT P5, RZ, R21.reuse, 0x400, RZ, 0xc0, !PT ;  /* 0x0000040015ff7812 */ /* 0x040fe400078ac0ff */
[----:B------:R-:W-:-:S04]  /*75d90*/  LOP3.LUT R21, R21, 0xfdffffff, RZ, 0xc0, !PT ;  /* 0xfdffffff15157812 */ /* 0x000fc800078ec0ff */
[----:B------:R-:W-:-:S04]  /*75da0*/  @P6 LOP3.LUT R21, R21, 0x2000000, RZ, 0xfc, !PT ;  /* 0x0200000015156812 */ /* 0x000fc800078efcff */
[C---:B------:R-:W-:Y:S02]  /*75db0*/  LOP3.LUT P6, RZ, R21.reuse, 0x2000, RZ, 0xc0, !PT ;  /* 0x0000200015ff7812 */ /* 0x040fe400078cc0ff */
[----:B------:R-:W-:-:S11]  /*75dc0*/  LOP3.LUT R21, R21, 0xfbffffff, RZ, 0xc0, !PT ;  /* 0xfbffffff15157812 */ /* 0x000fd600078ec0ff */
[----:B------:R-:W-:-:S04]  /*75dd0*/  @P6 LOP3.LUT R21, R21, 0x4000000, RZ, 0xfc, !PT ;  /* 0x0400000015156812 */ /* 0x000fc800078efcff */
[C---:B------:R-:W-:Y:S02]  /*75de0*/  LOP3.LUT P6, RZ, R21.reuse, 0x1000, RZ, 0xc0, !PT ;  /* 0x0000100015ff7812 */ /* 0x040fe400078cc0ff */
[----:B------:R-:W-:-:S11]  /*75df0*/  LOP3.LUT R21, R21, 0xf7ffffff, RZ, 0xc0, !PT ;  /* 0xf7ffffff15157812 */ /* 0x000fd600078ec0ff */
[----:B------:R-:W-:-:S04]  /*75e00*/  @P6 LOP3.LUT R21, R21, 0x8000000, RZ, 0xfc, !PT ;  /* 0x0800000015156812 */ /* 0x000fc800078efcff */
[C---:B------:R-:W-:Y:S02]  /*75e10*/  LOP3.LUT P0, RZ, R21.reuse, 0x20000, RZ, 0xc0, !PT ;  /* 0x0002000015ff7812 */ /* 0x040fe4000780c0ff */
[C---:B------:R-:W-:Y:S02]  /*75e20*/  LOP3.LUT P6, RZ, R21.reuse, 0x800, RZ, 0xc0, !PT ;  /* 0x0000080015ff7812 */ /* 0x040fe400078cc0ff */
[----:B------:R-:W-:-:S09]  /*75e30*/  LOP3.LUT R21, R21, 0xff7fffff, RZ, 0xc0, !PT ;  /* 0xff7fffff15157812 */ /* 0x000fd200078ec0ff */
[----:B------:R-:W-:-:S04]  /*75e40*/  @P0 LOP3.LUT R21, R21, 0x800000, RZ, 0xfc, !PT ;  /* 0x0080000015150812 */ /* 0x000fc800078efcff */
[C---:B------:R-:W-:Y:S02]  /*75e50*/  LOP3.LUT P0, RZ, R21.reuse, 0x10000, RZ, 0xc0, !PT ;  /* 0x0001000015ff7812 */ /* 0x040fe4000780c0ff */
[----:B------:R-:W-:Y:S01]  /*75e60*/  LOP3.LUT R21, R21, 0xfeffffff, RZ, 0xc0, !PT ;  /* 0xfeffffff15157812 */ /* 0x000fe200078ec0ff */
[----:B------:R-:W-:Y:S02]  /*75e70*/  IMAD.WIDE R14, R151, 0x4, R8 ;  /* 0x00000004970e7825 */ /* 0x000fe400078e0208 */
[----:B------:R-:W2:Y:S08]  /*75e80*/  LDL.LU R151, [R1+0x11dc] ;  /* 0x0011dc0001977983 */ /* 0x000eb00000300800 */
[----:B------:R-:W-:Y:S01]  /*75e90*/  @P0 LOP3.LUT R21, R21, 0x1000000, RZ, 0xfc, !PT ;  /* 0x0100000015150812 */ /* 0x000fe200078efcff */
[----:B---3--:R1:W-:Y:S03]  /*75ea0*/  @P1 STG.E desc[UR8][R14.64], R149 ;  /* 0x000000950e001986 */ /* 0x0083e6000c101908 */
[----:B------:R-:W-:Y:S01]  /*75eb0*/  LOP3.LUT P1, RZ, R21, 0x10000000, RZ, 0xc0, !PT ;  /* 0x1000000015ff7812 */ /* 0x000fe2000782c0ff */
[C---:B----4-:R-:W-:Y:S01]  /*75ec0*/  IMAD.WIDE R10, R252.reuse, 0x4, R2 ;  /* 0x00000004fc0a7825 */ /* 0x050fe200078e0202 */
[----:B-1----:R-:W3:Y:S11]  /*75ed0*/  LDL.LU R149, [R1+0xfc] ;  /* 0x0000fc0001957983 */ /* 0x002ef60000300800 */
[----:B--2---:R1:W-:Y:S04]  /*75ee0*/  @P1 STG.E desc[UR8][R10.64], R150 ;  /* 0x000000960a001986 */ /* 0x0043e8000c101908 */
[----:B-1----:R-:W2:Y:S01]  /*75ef0*/  LDL.LU R150, [R1+0xaf0] ;  /* 0x000af00001967983 */ /* 0x002ea20000300800 */
[----:B------:R-:W-:-:S05]  /*75f00*/  IMAD.WIDE R10, R252, 0x4, R4 ;  /* 0x00000004fc0a7825 */ /* 0x000fca00078e0204 */
[----:B------:R1:W-:Y:S04]  /*75f10*/  @P2 STG.E desc[UR8][R10.64], R148 ;  /* 0x000000940a002986 */ /* 0x0003e8000c101908 */
[----:B-1----:R-:W4:Y:S01]  /*75f20*/  LDL.LU R148, [R1+0xf50] ;  /* 0x000f500001947983 */ /* 0x002f220000300800 */
[----:B------:R-:W-:-:S05]  /*75f30*/  IMAD.WIDE R10, R252, 0x4, R6 ;  /* 0x00000004fc0a7825 */ /* 0x000fca00078e0206 */
[----:B------:R1:W-:Y:S04]  /*75f40*/  @P3 STG.E desc[UR8][R10.64], R140 ;  /* 0x0000008c0a003986 */ /* 0x0003e8000c101908 */
[----:B-1----:R-:W4:Y:S01]  /*75f50*/  LDL.LU R140, [R1+0xcf0] ;  /* 0x000cf000018c7983 */ /* 0x002f220000300800 */
[----:B------:R-:W-:-:S03]  /*75f60*/  IMAD.WIDE R10, R252, 0x4, R8 ;  /* 0x00000004fc0a7825 */ /* 0x000fc600078e0208 */
[----:B------:R-:W4:Y:S04]  /*75f70*/  LDL.LU R252, [R1+0x900] ;  /* 0x0009000001fc7983 */ /* 0x000f280000300800 */
[----:B------:R1:W-:Y:S02]  /*75f80*/  @P4 STG.E desc[UR8][R10.64], R141 ;  /* 0x0000008d0a004986 */ /* 0x0003e4000c101908 */
[----:B-1----:R-:W-:-:S05]  /*75f90*/  IMAD.WIDE R10, R155, 0x4, R2 ;  /* 0x000000049b0a7825 */ /* 0x002fca00078e0202 */
[----:B------:R1:W-:Y:S02]  /*75fa0*/  @P5 STG.E desc[UR8][R10.64], R143 ;  /* 0x0000008f0a005986 */ /* 0x0003e4000c101908 */
[----:B-1----:R-:W-:Y:S02]  /*75fb0*/  IMAD.WIDE R10, R155, 0x4, R4 ;  /* 0x000000049b0a7825 */ /* 0x002fe400078e0204 */
[----:B------:R-:W4:Y:S04]  /*75fc0*/  LDL.LU R143, [R1+0x11e0] ;  /* 0x0011e000018f7983 */ /* 0x000f280000300800 */
[----:B------:R1:W-:Y:S01]  /*75fd0*/  @P6 STG.E desc[UR8][R10.64], R142 ;  /* 0x0000008e0a006986 */ /* 0x0003e2000c101908 */
[----:B------:R-:W-:-:S03]  /*75fe0*/  LOP3.LUT P6, RZ, R21, 0x8000000, RZ, 0xc0, !PT ;  /* 0x0800000015ff7812 */ /* 0x000fc600078cc0ff */
[----:B------:R-:W4:Y:S04]  /*75ff0*/  LDL.LU R141, [R1+0x700] ;  /* 0x00070000018d7983 */ /* 0x000f280000300800 */
[----:B------:R-:W4:Y:S01]  /*76000*/  LDL.LU R14, [R1+0x1bd8] ;  /* 0x001bd800010e7983 */ /* 0x000f220000300800 */
[----:B-1----:R-:W-:-:S03]  /*76010*/  IMAD.WIDE R10, R155, 0x4, R6 ;  /* 0x000000049b0a7825 */ /* 0x002fc600078e0206 */
[----:B------:R-:W4:Y:S04]  /*76020*/  LDL.LU R142, [R1+0x100] ;  /* 0x00010000018e7983 */ /* 0x000f280000300800 */
[----:B------:R1:W-:Y:S01]  /*76030*/  @P6 STG.E desc[UR8][R10.64], R25 ;  /* 0x000000190a006986 */ /* 0x0003e2000c101908 */
[----:B------:R-:W-:Y:S01]  /*76040*/  LOP3.LUT P6, RZ, R21, 0x4000000, RZ, 0xc0, !PT ;  /* 0x0400000015ff7812 */ /* 0x000fe200078cc0ff */
[----:B-1----:R-:W-:Y:S01]  /*76050*/  IMAD.WIDE R10, R155, 0x4, R8 ;  /* 0x000000049b0a7825 */ /* 0x002fe200078e0208 */
[C---:B------:R-:W-:Y:S01]  /*76060*/  LOP3.LUT P0, RZ, R21.reuse, 0x8000, RZ, 0xc0, !PT ;  /* 0x0000800015ff7812 */ /* 0x040fe2000780c0ff */
[----:B------:R-:W4:Y:S10]  /*76070*/  LDL.LU R155, [R1+0x11e4] ;  /* 0x0011e400019b7983 */ /* 0x000f340000300800 */
[----:B---3--:R1:W-:Y:S01]  /*76080*/  @P6 STG.E desc[UR8][R10.64], R149 ;  /* 0x000000950a006986 */ /* 0x0083e2000c101908 */
[----:B------:R-:W-:Y:S01]  /*76090*/  LOP3.LUT P6, RZ, R21, 0x2000000, RZ, 0xc0, !PT ;  /* 0x0200000015ff7812 */ /* 0x000fe200078cc0ff */
[----:B-1----:R-:W-:-:S02]  /*760a0*/  IMAD.WIDE R10, R151, 0x4, R2 ;  /* 0x00000004970a7825 */ /* 0x002fc400078e0202 */
[----:B------:R-:W3:Y:S10]  /*760b0*/  LDL.LU R149, [R1+0x500] ;  /* 0x0005000001957983 */ /* 0x000ef40000300800 */
[----:B--2---:R1:W-:Y:S02]  /*760c0*/  @P6 STG.E desc[UR8][R10.64], R150 ;  /* 0x000000960a006986 */ /* 0x0043e4000c101908 */
[----:B-1----:R-:W-:-:S02]  /*760d0*/  IMAD.WIDE R10, R151, 0x4, R4 ;  /* 0x00000004970a7825 */ /* 0x002fc400078e0204 */
[----:B------:R-:W2:Y:S04]  /*760e0*/  LDL.LU R150, [R1+0x300] ;  /* 0x0003000001967983 */ /* 0x000ea80000300800 */
[----:B----4-:R1:W-:Y:S01]  /*760f0*/  @P0 STG.E desc[UR8][R10.64], R148 ;  /* 0x000000940a000986 */ /* 0x0103e2000c101908 */
[----:B------:R-:W-:Y:S01]  /*76100*/  LOP3.LUT P0, RZ, R21, 0x1000000, RZ, 0xc0, !PT ;  /* 0x0100000015ff7812 */ /* 0x000fe2000780c0ff */
[C---:B-1----:R-:W-:Y:S02]  /*76110*/  IMAD.WIDE R10, R151.reuse, 0x4, R6 ;  /* 0x00000004970a7825 */ /* 0x042fe400078e0206 */
[----:B------:R-:W4:Y:S10]  /*76120*/  LDL.LU R148, [R1+0xaf4] ;  /* 0x000af40001947983 */ /* 0x000f340000300800 */
[----:B------:R1:W-:Y:S02]  /*76130*/  @P0 STG.E desc[UR8][R10.64], R140 ;  /* 0x0000008c0a000986 */ /* 0x0003e4000c101908 */
[----:B-1----:R-:W-:-:S02]  /*76140*/  IMAD.WIDE R10, R151, 0x4, R8 ;  /* 0x00000004970a7825 */ /* 0x002fc400078e0208 */
[----:B------:R-:W4:Y:S04]  /*76150*/  LDL.LU R151, [R1+0x11e8] ;  /* 0x0011e80001977983 */ /* 0x000f280000300800 */
[----:B------:R-:W4:Y:S01]  /*76160*/  LDL.LU R25, [R1+0xf54] ;  /* 0x000f540001197983 */ /* 0x000f220000300800 */
[C---:B------:R-:W-:Y:S02]  /*76170*/  LOP3.LUT P0, RZ, R21.reuse, 0x800000, RZ, 0xc0, !PT ;  /* 0x0080000015ff7812 */ /* 0x040fe4000780c0ff */
[C---:B------:R-:W-:Y:S01]  /*76180*/  LOP3.LUT P1, RZ, R21.reuse, 0x40000, RZ, 0xc0, !PT ;  /* 0x0004000015ff7812 */ /* 0x040fe2000782c0ff */
[----:B------:R-:W4:Y:S01]  /*76190*/  LDL.LU R140, [R1+0xcf4] ;  /* 0x000cf400018c7983 */ /* 0x000f220000300800 */
[----:B------:R-:W-:-:S09]  /*761a0*/  LOP3.LUT P2, RZ, R21, 0x80000, RZ, 0xc0, !PT ;  /* 0x0008000015ff7812 */ /* 0x000fd2000784c0ff */
[----:B------:R1:W-:Y:S01]  /*761b0*/  @P0 STG.E desc[UR8][R10.64], R252 ;  /* 0x000000fc0a000986 */ /* 0x0003e2000c101908 */
[----:B------:R-:W-:-:S04]  /*761c0*/  IMAD.WIDE R12, R143, 0x4, R4 ;  /* 0x000000048f0c7825 */ /* 0x000fc800078e0204 */
[----:B-1----:R-:W-:Y:S01]  /*761d0*/  IMAD.WIDE R10, R143, 0x4, R2 ;  /* 0x000000048f0a7825 */ /* 0x002fe200078e0202 */
[----:B------:R-:W4:Y:S04]  /*761e0*/  LDL.LU R252, [R1+0x904] ;  /* 0x0009040001fc7983 */ /* 0x000f280000300800 */
[----:B------:R1:W-:Y:S04]  /*761f0*/  @P1 STG.E desc[UR8][R10.64], R141 ;  /* 0x0000008d0a001986 */ /* 0x0003e8000c101908 */
[----:B------:R1:W-:Y:S04]  /*76200*/  @P2 STG.E desc[UR8][R12.64], R142 ;  /* 0x0000008e0c002986 */ /* 0x0003e8000c101908 */
[----:B-1----:R-:W4:Y:S04]  /*76210*/  LDL.LU R141, [R1+0x704] ;  /* 0x00070400018d7983 */ /* 0x002f280000300800 */
[----:B------:R-:W4:Y:S01]  /*76220*/  LDL.LU R142, [R1+0x104] ;  /* 0x00010400018e7983 */ /* 0x000f220000300800 */
[----:B------:R-:W-:-:S02]  /*76230*/  LOP3.LUT P3, RZ, R21, 0x100000, RZ, 0xc0, !PT ;  /* 0x0010000015ff7812 */ /* 0x000fc4000786c0ff */
[----:B------:R-:W-:Y:S02]  /*76240*/  LOP3.LUT P4, RZ, R21, 0x200000, RZ, 0xc0, !PT ;  /* 0x0020000015ff7812 */ /* 0x000fe4000788c0ff */
[C---:B------:R-:W-:Y:S02]  /*76250*/  LOP3.LUT P5, RZ, R0.reuse, 0x8, RZ, 0xc0, !PT ;  /* 0x0000000800ff7812 */ /* 0x040fe400078ac0ff */
[----:B------:R-:W-:Y:S01]  /*76260*/  LOP3.LUT P6, RZ, R0, 0x10, RZ, 0xc0, !PT ;  /* 0x0000001000ff7812 */ /* 0x000fe200078cc0ff */
[----:B------:R-:W-:Y:S01]  /*76270*/  IMAD.WIDE R10, R143, 0x4, R6 ;  /* 0x000000048f0a7825 */ /* 0x000fe200078e0206 */
[----:B------:R-:W-:-:S03]  /*76280*/  LOP3.LUT P0, RZ, R21, 0x400000, RZ, 0xc0, !PT ;  /* 0x0040000015ff7812 */ /* 0x000fc6000780c0ff */
[----:B------:R-:W-:Y:S01]  /*76290*/  IMAD.WIDE R12, R143, 0x4, R8 ;  /* 0x000000048f0c7825 */ /* 0x000fe200078e0208 */
[----:B------:R-:W-:Y:S01]  /*762a0*/  ISETP.LT.AND P1, PT, R154, R14, !P0 ;  /* 0x0000000e9a00720c */ /* 0x000fe20004721270 */
[----:B------:R-:W4:Y:S02]  /*762b0*/  LDL.LU R143, [R1+0x11ec] ;  /* 0x0011ec00018f7983 */ /* 0x000f240000300800 */
[C---:B------:R-:W-:Y:S02]  /*762c0*/  IMAD.WIDE R14, R155.reuse, 0x4, R2 ;  /* 0x000000049b0e7825 */ /* 0x040fe400078e0202 */
[----:B---3--:R1:W-:Y:S02]  /*762d0*/  @P3 STG.E desc[UR8][R10.64], R149 ;  /* 0x000000950a003986 */ /* 0x0083e4000c101908 */
[C---:B-1----:R-:W-:Y:S02]  /*762e0*/  IMAD.WIDE R10, R155.reuse, 0x4, R4 ;  /* 0x000000049b0a7825 */ /* 0x042fe400078e0204 */
[----:B------:R-:W3:Y:S04]  /*762f0*/  LDL.LU R149, [R1+0x504] ;  /* 0x0005040001957983 */ /* 0x000ee80000300800 */
[----:B--2---:R1:W-:Y:S04]  /*76300*/  @P4 STG.E desc[UR8][R12.64], R150 ;  /* 0x000000960c004986 */ /* 0x0043e8000c101908 */
[----:B-1----:R-:W2:Y:S01]  /*76310*/  LDL.LU R150, [R1+0x304] ;  /* 0x0003040001967983 */ /* 0x002ea20000300800 */
[----:B------:R-:W-:-:S03]  /*76320*/  IMAD.WIDE R12, R155, 0x4, R6 ;  /* 0x000000049b0c7825 */ /* 0x000fc600078e0206 */
[----:B----4-:R1:W-:Y:S04]  /*76330*/  @P5 STG.E desc[UR8][R14.64], R148 ;  /* 0x000000940e005986 */ /* 0x0103e8000c101908 */
[----:B-1----:R-:W4:Y:S04]  /*76340*/  LDL.LU R148, [R1+0xaf8] ;  /* 0x000af80001947983 */ /* 0x002f280000300800 */
[----:B------:R1:W-:Y:S02]  /*76350*/  @P6 STG.E desc[UR8][R10.64], R25 ;  /* 0x000000190a006986 */ /* 0x0003e4000c101908 */
[----:B-1----:R-:W-:-:S02]  /*76360*/  IMAD.WIDE R10, R155, 0x4, R8 ;  /* 0x000000049b0a7825 */ /* 0x002fc400078e0208 */
[----:B------:R-:W4:Y:S04]  /*76370*/  LDL.LU R155, [R1+0x11f0] ;  /* 0x0011f000019b7983 */ /* 0x000f280000300800 */
[----:B------:R-:W4:Y:S01]  /*76380*/  LDL.LU R25, [R1+0xf58] ;  /* 0x000f580001197983 */ /* 0x000f220000300800 */
[----:B------:R-:W-:Y:S02]  /*76390*/  IADD3 R0, R22, 0x83, RZ ;  /* 0x0000008316007810 */ /* 0x000fe40007ffe0ff */
[----:B------:R-:W-:Y:S02]  /*763a0*/  ISETP.LT.AND P0, PT, R153, UR4, !P0 ;  /* 0x0000000499007c0c */ /* 0x000fe4000c701270 */
[----:B------:R-:W-:Y:S01]  /*763b0*/  ISETP.GE.AND P2, PT, R0, UR5, PT ;  /* 0x0000000500007c0c */ /* 0x000fe2000bf46270 */
[----:B------:R1:W-:Y:S01]  /*763c0*/  @P1 STG.E desc[UR8][R12.64], R140 ;  /* 0x0000008c0c001986 */ /* 0x0003e2000c101908 */
[----:B------:R-:W-:Y:S01]  /*763d0*/  IMAD.WIDE R14, R151, 0x4, R4 ;  /* 0x00000004970e7825 */ /* 0x000fe200078e0204 */
[----:B------:R-:W-:Y:S01]  /*763e0*/  ULDC UR5, c[0x0][0x22c] ;  /* 0x00008b0000057ab9 */ /* 0x000fe20000000800 */
[----:B------:R-:W-:-:S02]  /*763f0*/  ISETP.LT.AND P4, PT, R23, UR4, !P2 ;  /* 0x0000000417007c0c */ /* 0x000fc4000d781270 */
[----:B------:R-:W-:-:S05]  /*76400*/  ISETP.LT.AND P5, PT, R152, UR4, !P2 ;  /* 0x0000000498007c0c */ /* 0x000fca000d7a1270 */
[----:B------:R1:W-:Y:S02]  /*76410*/  @P0 STG.E desc[UR8][R10.64], R252 ;  /* 0x000000fc0a000986 */ /* 0x0003e4000c101908 */
[C---:B-1----:R-:W-:Y:S02]  /*76420*/  IMAD.WIDE R12, R151.reuse, 0x4, R2 ;  /* 0x00000004970c7825 */ /* 0x042fe400078e0202 */
[----:B------:R-:W4:Y:S02]  /*76430*/  LDL.LU R252, [R1+0xcf8] ;  /* 0x000cf80001fc7983 */ /* 0x000f240000300800 */
[C---:B------:R-:W-:Y:S02]  /*76440*/  IMAD.WIDE R10, R151.reuse, 0x4, R6 ;  /* 0x00000004970a7825 */ /* 0x040fe400078e0206 */
[----:B------:R1:W-:Y:S04]  /*76450*/  @P4 STG.E desc[UR8][R12.64], R141 ;  /* 0x0000008d0c004986 */ /* 0x0003e8000c101908 */
[----:B------:R1:W-:Y:S04]  /*76460*/  @P5 STG.E desc[UR8][R14.64], R142 ;  /* 0x0000008e0e005986 */ /* 0x0003e8000c101908 */
[----:B-1----:R-:W4:Y:S01]  /*76470*/  LDL.LU R141, [R1+0x908] ;  /* 0x00090800018d7983 */ /* 0x002f220000300800 */
[----:B------:R-:W-:-:S03]  /*76480*/  IMAD.WIDE R12, R151, 0x4, R8 ;  /* 0x00000004970c7825 */ /* 0x000fc600078e0208 */
[----:B------:R-:W4:Y:S04]  /*76490*/  LDL.LU R142, [R1+0x708] ;  /* 0x00070800018e7983 */ /* 0x000f280000300800 */
[----:B------:R-:W4:Y:S01]  /*764a0*/  LDL.LU R151, [R1+0x108] ;  /* 0x0001080001977983 */ /* 0x000f220000300800 */
[----:B------:R-:W-:Y:S01]  /*764b0*/  VIADD R0, R22, 0x84 ;  /* 0x0000008416007836 */ /* 0x000fe20000000000 */
[----:B------:R-:W-:Y:S01]  /*764c0*/  ISETP.LT.AND P1, PT, R154, UR4, !P2 ;  /* 0x000000049a007c0c */ /* 0x000fe2000d721270 */
[----:B------:R-:W-:Y:S01]  /*764d0*/  IMAD.WIDE R14, R143, 0x4, R2 ;  /* 0x000000048f0e7825 */ /* 0x000fe200078e0202 */
[----:B------:R-:W4:Y:S02]  /*764e0*/  LDL.LU R140, [R1+0x11f4] ;  /* 0x0011f400018c7983 */ /* 0x000f240000300800 */
[----:B------:R-:W-:-:S02]  /*764f0*/  ISETP.GE.AND P3, PT, R0, UR5, PT ;  /* 0x0000000500007c0c */ /* 0x000fc4000bf66270 */
[----:B------:R-:W-:-:S07]  /*76500*/  ISETP.LT.AND P2, PT, R153, UR4, !P2 ;  /* 0x0000000499007c0c */ /* 0x000fce000d741270 */
[----:B---3--:R1:W-:Y:S01]  /*76510*/  @P1 STG.E desc[UR8][R10.64], R149 ;  /* 0x000000950a001986 */ /* 0x0083e2000c101908 */
[----:B------:R-:W-:Y:S01]  /*76520*/  ISETP.LT.AND P0, PT, R23, UR4, !P3 ;  /* 0x0000000417007c0c */ /* 0x000fe2000df01270 */
[----:B------:R-:W-:Y:S01]  /*76530*/  VIADD R0, R22, 0x85 ;  /* 0x0000008516007836 */ /* 0x000fe20000000000 */
[----:B------:R-:W-:Y:S01]  /*76540*/  ISETP.LT.AND P5, PT, R152, UR4, !P3 ;  /* 0x0000000498007c0c */ /* 0x000fe2000dfa1270 */
[----:B------:R-:W-:Y:S01]  /*76550*/  ULDC UR5, c[0x0][0x22c] ;  /* 0x00008b0000057ab9 */ /* 0x000fe20000000800 */
[C---:B-1----:R-:W-:Y:S01]  /*76560*/  IMAD.WIDE R10, R143.reuse, 0x4, R4 ;  /* 0x000000048f0a7825 */ /* 0x042fe200078e0204 */
        /* <DEDUP_REMOVED lines=10> */
[----:B------:R-:W-:Y:S02]  /*76610*/  ISETP.LT.AND P1, PT, R154, UR4, !P3 ;  /* 0x000000049a007c0c */ /* 0x000fe4000df21270 */
[----:B------:R-:W-:Y:S01]  /*76620*/  ISETP.GE.AND P6, PT, R0, UR5, PT ;  /* 0x0000000500007c0c */ /* 0x000fe2000bfc6270 */
[----:B------:R-:W-:Y:S01]  /*76630*/  IMAD.WIDE R14, R155, 0x4, R4 ;  /* 0x000000049b0e7825 */ /* 0x000fe200078e0204 */
[----:B------:R-:W-:Y:S01]  /*76640*/  ISETP.LT.AND P3, PT, R153, UR4, !P3 ;  /* 0x0000000499007c0c */ /* 0x000fe2000df61270 */
[----:B------:R-:W-:Y:S01]  /*76650*/  ULDC UR5, c[0x0][0x22c] ;  /* 0x00008b0000057ab9 */ /* 0x000fe20000000800 */
[----:B------:R-:W-:-:S02]  /*76660*/  ISETP.LT.AND P2, PT, R23, UR4, !P6 ;  /* 0x0000000417007c0c */ /* 0x000fc4000f741270 */
[----:B------:R-:W-:-:S05]  /*76670*/  ISETP.LT.AND P0, PT, R152, UR4, !P6 ;  /* 0x0000000498007c0c */ /* 0x000fca000f701270 */
[----:B------:R1:W-:Y:S02]  /*76680*/  @P1 STG.E desc[UR8][R12.64], R252 ;  /* 0x000000fc0c001986 */ /* 0x0003e4000c101908 */
[----:B-1----:R-:W-:Y:S02]  /*76690*/  IMAD.WIDE R12, R155, 0x4, R2 ;  /* 0x000000049b0c7825 */ /* 0x002fe400078e0202 */
[----:B------:R-:W-:Y:S04]  /*766a0*/  @P3 STG.E desc[UR8][R10.64], R141 ;  /* 0x0000008d0a003986 */ /* 0x000fe8000c101908 */
[----:B------:R-:W-:Y:S04]  /*766b0*/  @P2 STG.E desc[UR8][R12.64], R142 ;  /* 0x0000008e0c002986 */ /* 0x000fe8000c101908 */
[----:B------:R-:W4:Y:S04]  /*766c0*/  LDL.LU R252, [R1+0xcfc] ;  /* 0x000cfc0001fc7983 */ /* 0x000f280000300800 */
[----:B------:R1:W-:Y:S04]  /*766d0*/  @P0 STG.E desc[UR8][R14.64], R151 ;  /* 0x000000970e000986 */ /* 0x0003e8000c101908 */
[----:B-1----:R-:W4:Y:S04]  /*766e0*/  LDL.LU R151, [R1+0x90c] ;  /* 0x00090c0001977983 */ /* 0x002f280000300800 */
[----:B------:R-:W4:Y:S04]  /*766f0*/  LDL.LU R141, [R1+0x70c] ;  /* 0x00070c00018d7983 */ /* 0x000f280000300800 */
[----:B------:R-:W4:Y:S01]  /*76700*/  LDL.LU R142, [R1+0x10c] ;  /* 0x00010c00018e7983 */ /* 0x000f220000300800 */
[----:B------:R-:W-:-:S02]  /*76710*/  IADD3 R0, R22, 0x86, RZ ;  /* 0x0000008616007810 */ /* 0x000fc40007ffe0ff */
[----:B------:R-:W-:Y:S02]  /*76720*/  ISETP.LT.AND P1, PT, R154, UR4, !P6 ;  /* 0x000000049a007c0c */ /* 0x000fe4000f721270 */
[----:B------:R-:W-:Y:S02]  /*76730*/  ISETP.GE.AND P4, PT, R0, UR5, PT ;  /* 0x0000000500007c0c */ /* 0x000fe4000bf86270 */
[----:B------:R-:W-:Y:S01]  /*76740*/  ISETP.LT.AND P6, PT, R153, UR4, !P6 ;  /* 0x0000000499007c0c */ /* 0x000fe2000f7c1270 */
[----:B------:R-:W-:Y:S01]  /*76750*/  IMAD.WIDE R10, R155, 0x4, R6 ;  /* 0x000000049b0a7825 */ /* 0x000fe200078e0206 */
[----:B------:R-:W-:Y:S01]  /*76760*/  ISETP.LT.AND P3, PT, R23, UR4, !P4 ;  /* 0x0000000417007c0c */ /* 0x000fe2000e761270 */
[----:B------:R-:W-:Y:S01]  /*76770*/  ULDC UR5, c[0x0][0x22c] ;  /* 0x00008b0000057ab9 */ /* 0x000fe20000000800 */
[----:B------:R-:W-:Y:S01]  /*76780*/  ISETP.LT.AND P2, PT, R152, UR4, !P4 ;  /* 0x0000000498007c0c */ /* 0x000fe2000e741270 */
[----:B------:R-:W-:Y:S02]  /*76790*/  IMAD.WIDE R12, R155, 0x4, R8 ;  /* 0x000000049b0c7825 */ /* 0x000fe400078e0208 */
[----:B------:R-:W4:Y:S02]  /*767a0*/  LDL.LU R155, [R1+0x11fc] ;  /* 0x0011fc00019b7983 */ /* 0x000f240000300800 */
[----:B------:R-:W-:-:S02]  /*767b0*/  IMAD.WIDE R14, R140, 0x4, R2 ;  /* 0x000000048c0e7825 */ /* 0x000fc400078e0202 */
[----:B---3--:R1:W-:Y:S04]  /*767c0*/  @P1 STG.E desc[UR8][R10.64], R149 ;  /* 0x000000950a001986 */ /* 0x0083e8000c101908 */
[----:B-1----:R-:W3:Y:S01]  /*767d0*/  LDL.LU R149, [R1+0x50c] ;  /* 0x00050c0001957983 */ /* 0x002ee20000300800 */
[----:B------:R-:W-:-:S03]  /*767e0*/  IMAD.WIDE R10, R140, 0x4, R4 ;  /* 0x000000048c0a7825 */ /* 0x000fc600078e0204 */
[----:B--2---:R1:W-:Y:S04]  /*767f0*/  @P6 STG.E desc[UR8][R12.64], R150 ;  /* 0x000000960c006986 */ /* 0x0043e8000c101908 */
[----:B-1----:R-:W2:Y:S04]  /*76800*/  LDL.LU R150, [R1+0x30c] ;  /* 0x00030c0001967983 */ /* 0x002ea80000300800 */
[----:B----4-:R1:W-:Y:S04]  /*76810*/  @P3 STG.E desc[UR8][R14.64], R148 ;  /* 0x000000940e003986 */ /* 0x0103e8000c101908 */
[----:B-1----:R-:W4:Y:S04]  /*76820*/  LDL.LU R148, [R1+0xb00] ;  /* 0x000b000001947983 */ /* 0x002f280000300800 */
[----:B------:R1:W-:Y:S04]  /*76830*/  @P2 STG.E desc[UR8][R10.64], R25 ;  /* 0x000000190a002986 */ /* 0x0003e8000c101908 */
[----:B-1----:R-:W4:Y:S01]  /*76840*/  LDL.LU R25, [R1+0xf60] ;  /* 0x000f600001197983 */ /* 0x002f220000300800 */
[----:B------:R-:W-:Y:S01]  /*76850*/  VIADD R0, R22, 0x87 ;  /* 0x0000008716007836 */ /* 0x000fe20000000000 */
[----:B------:R-:W-:-:S02]  /*76860*/  ISETP.LT.AND P1, PT, R154, UR4, !P4 ;  /* 0x000000049a007c0c */ /* 0x000fc4000e721270 */
[----:B------:R-:W-:Y:S02]  /*76870*/  ISETP.LT.AND P4, PT, R153, UR4, !P4 ;  /* 0x0000000499007c0c */ /* 0x000fe4000e781270 */
[----:B------:R-:W-:Y:S01]  /*76880*/  ISETP.GE.AND P5, PT, R0, UR5, PT ;  /* 0x0000000500007c0c */ /* 0x000fe2000bfa6270 */
[C---:B------:R-:W-:Y:S01]  /*76890*/  IMAD.WIDE R12, R140.reuse, 0x4, R6 ;  /* 0x000000048c0c7825 */ /* 0x040fe200078e0206 */
[----:B------:R-:W-:Y:S02]  /*768a0*/  ULDC UR5, c[0x0][0x22c] ;  /* 0x00008b0000057ab9 */ /* 0x000fe40000000800 */
[----:B------:R-:W-:Y:S01]  /*768b0*/  ISETP.LT.AND P3, PT, R23, UR4, !P5 ;  /* 0x0000000417007c0c */ /* 0x000fe2000ef61270 */
[----:B------:R-:W-:Y:S01]  /*768c0*/  IMAD.WIDE R10, R140, 0x4, R8 ;  /* 0x000000048c0a7825 */ /* 0x000fe200078e0208 */
[----:B------:R-:W-:-:S03]  /*768d0*/  ISETP.LT.AND P6, PT, R152, UR4, !P5 ;  /* 0x0000000498007c0c */ /* 0x000fc6000efc1270 */
[C---:B------:R-:W-:Y:S01]  /*768e0*/  IMAD.WIDE R14, R143.reuse, 0x4, R4 ;  /* 0x000000048f0e7825 */ /* 0x040fe200078e0204 */
[----:B------:R1:W-:Y:S03]  /*768f0*/  @P1 STG.E desc[UR8][R12.64], R252 ;  /* 0x000000fc0c001986 */ /* 0x0003e6000c101908 */
[----:B-1----:R-:W-:Y:S01]  /*76900*/  IMAD.WIDE R12, R143, 0x4, R2 ;  /* 0x000000048f0c7825 */ /* 0x002fe200078e0202 */
[----:B------:R1:W-:Y:S04]  /*76910*/  @P4 STG.E desc[UR8][R10.64], R151 ;  /* 0x000000970a004986 */ /* 0x0003e8000c101908 */
[----:B------:R1:W-:Y:S04]  /*76920*/  @P3 STG.E desc[UR8][R12.64], R141 ;  /* 0x0000008d0c003986 */ /* 0x0003e8000c101908 */
[----:B-1----:R-:W4:Y:S04]  /*76930*/  LDL.LU R151, [R1+0x1200] ;  /* 0x0012000001977983 */ /* 0x002f280000300800 */
[----:B------:R-:W4:Y:S04]  /*76940*/  LDL.LU R140, [R1+0xd00] ;  /* 0x000d0000018c7983 */ /* 0x000f280000300800 */
[----:B------:R-:W4:Y:S04]  /*76950*/  LDL.LU R252, [R1+0x910] ;  /* 0x0009100001fc7983 */ /* 0x000f280000300800 */
[----:B------:R1:W-:Y:S04]  /*76960*/  @P6 STG.E desc[UR8][R14.64], R142 ;  /* 0x0000008e0e006986 */ /* 0x0003e8000c101908 */
[----:B------:R-:W4:Y:S04]  /*76970*/  LDL.LU R141, [R1+0x710] ;  /* 0x00071000018d7983 */ /* 0x000f280000300800 */
[----:B-1----:R-:W4:Y:S01]  /*76980*/  LDL.LU R142, [R1+0x110] ;  /* 0x00011000018e7983 */ /* 0x002f220000300800 */
[----:B------:R-:W-:Y:S01]  /*76990*/  VIADD R0, R22, 0x88 ;  /* 0x0000008816007836 */ /* 0x000fe20000000000 */
[----:B------:R-:W-:-:S04]  /*769a0*/  ISETP.LT.AND P1, PT, R154, UR4, !P5 ;  /* 0x000000049a007c0c */ /* 0x000fc8000ef21270 */
[----:B------:R-:W-:Y:S01]  /*769b0*/  ISETP.GE.AND P0, PT, R0, UR5, PT ;  /* 0x0000000500007c0c */ /* 0x000fe2000bf06270 */
[----:B------:R-:W-:Y:S01]  /*769c0*/  IMAD.WIDE R10, R143, 0x4, R6 ;  /* 0x000000048f0a7825 */ /* 0x000fe200078e0206 */
[----:B------:R-:W-:Y:S01]  /*769d0*/  ISETP.LT.AND P5, PT, R153, UR4, !P5 ;  /* 0x0000000499007c0c */ /* 0x000fe2000efa1270 */
[----:B------:R-:W-:Y:S01]  /*769e0*/  ULDC UR5, c[0x0][0x22c] ;  /* 0x00008b0000057ab9 */ /* 0x000fe20000000800 */
[----:B------:R-:W-:Y:S02]  /*769f0*/  ISETP.LT.AND P4, PT, R23, UR4, !P0 ;  /* 0x0000000417007c0c */ /* 0x000fe4000c781270 */
[----:B------:R-:W-:Y:S01]  /*76a00*/  ISETP.LT.AND P6, PT, R152, UR4, !P0 ;  /* 0x0000000498007c0c */ /* 0x000fe2000c7c1270 */
[----:B------:R-:W-:Y:S02]  /*76a10*/  IMAD.WIDE R12, R143, 0x4, R8 ;  /* 0x000000048f0c7825 */ /* 0x000fe400078e0208 */
[----:B------:R-:W4:Y:S02]  /*76a20*/  LDL.LU R143, [R1+0x1204] ;  /* 0x00120400018f7983 */ /* 0x000f240000300800 */
[----:B------:R-:W-:-:S02]  /*76a30*/  IMAD.WIDE R14, R155, 0x4, R2 ;  /* 0x000000049b0e7825 */ /* 0x000fc400078e0202 */
        /* <DEDUP_REMOVED lines=14> */
[----:B------:R-:W-:Y:S02]  /*76b20*/  ISETP.LT.AND P0, PT, R153, UR4, !P0 ;  /* 0x0000000499007c0c */ /* 0x000fe4000c701270 */
[----:B------:R-:W-:Y:S01]  /*76b30*/  ISETP.GE.AND P2, PT, R0, UR5, PT ;  /* 0x0000000500007c0c */ /* 0x000fe2000bf46270 */
[----:B------:R-:W-:Y:S01]  /*76b40*/  VIADD R0, R22, 0x8a ;  /* 0x0000008a16007836 */ /* 0x000fe20000000000 */
[----:B------:R-:W-:-:S02]  /*76b50*/  ULDC UR5, c[0x0][0x22c] ;  /* 0x00008b0000057ab9 */ /* 0x000fc40000000800 */
[----:B------:R-:W-:Y:S02]  /*76b60*/  ISETP.LT.AND P4, PT, R23, UR4, !P2 ;  /* 0x0000000417007c0c */ /* 0x000fe4000d781270 */
[----:B------:R-:W-:Y:S01]  /*76b70*/  ISETP.LT.AND P5, PT, R152, UR4, !P2 ;  /* 0x0000000498007c0c */ /* 0x000fe2000d7a1270 */
[C---:B------:R-:W-:Y:S02]  /*76b80*/  IMAD.WIDE R14, R151.reuse, 0x4, R4 ;  /* 0x00000004970e7825 */ /* 0x040fe400078e0204 */
[----:B------:R1:W-:Y:S04]  /*76b90*/  @P1 STG.E desc[UR8][R12.64], R140 ;  /* 0x0000008c0c001986 */ /* 0x0003e8000c101908 */
[----:B------:R1:W-:Y:S02]  /*76ba0*/  @P0 STG.E desc[UR8][R10.64], R252 ;  /* 0x000000fc0a000986 */ /* 0x0003e4000c101908 */
[----:B-1----:R-:W-:-:S02]  /*76bb0*/  IMAD.WIDE R12, R151, 0x4, R2 ;  /* 0x00000004970c7825 */ /* 0x002fc400078e0202 */
[----:B------:R-:W4:Y:S04]  /*76bc0*/  LDL.LU R140, [R1+0xd04] ;  /* 0x000d0400018c7983 */ /* 0x000f280000300800 */
[----:B------:R-:W4:Y:S04]  /*76bd0*/  LDL.LU R252, [R1+0x914] ;  /* 0x0009140001fc7983 */ /* 0x000f280000300800 */
[----:B------:R1:W-:Y:S04]  /*76be0*/  @P4 STG.E desc[UR8][R12.64], R141 ;  /* 0x0000008d0c004986 */ /* 0x0003e8000c101908 */
[----:B------:R1:W-:Y:S04]  /*76bf0*/  @P5 STG.E desc[UR8][R14.64], R142 ;  /* 0x0000008e0e005986 */ /* 0x0003e8000c101908 */
[----:B-1----:R-:W4:Y:S04]  /*76c00*/  LDL.LU R141, [R1+0x714] ;  /* 0x00071400018d7983 */ /* 0x002f280000300800 */
[----:B------:R-:W4:Y:S01]  /*76c10*/  LDL.LU R142, [R1+0x114] ;  /* 0x00011400018e7983 */ /* 0x000f220000300800 */
[----:B------:R-:W-:-:S02]  /*76c20*/  ISETP.LT.AND P1, PT, R154, UR4, !P2 ;  /* 0x000000049a007c0c */ /* 0x000fc4000d721270 */
        /* <DEDUP_REMOVED lines=21> */
[----:B------:R-:W-:Y:S01]  /*76d80*/  VIADD R0, R22, 0x8b ;  /* 0x0000008b16007836 */ /* 0x000fe20000000000 */
[----:B------:R-:W-:Y:S02]  /*76d90*/  ISETP.LT.AND P1, PT, R154, UR4, !P3 ;  /* 0x000000049a007c0c */ /* 0x000fe4000df21270 */
[----:B------:R-:W-:Y:S02]  /*76da0*/  ISETP.LT.AND P3, PT, R153, UR4, !P3 ;  /* 0x0000000499007c0c */ /* 0x000fe4000df61270 */
[----:B------:R-:W-:Y:S01]  /*76db0*/  ISETP.GE.AND P6, PT, R0, UR5, PT ;  /* 0x0000000500007c0c */ /* 0x000fe2000bfc6270 */
[----:B------:R-:W-:Y:S01]  /*76dc0*/  IMAD.WIDE R14, R155, 0x4, R4 ;  /* 0x000000049b0e7825 */ /* 0x000fe200078e0204 */
[----:B------:R-:W-:Y:S01]  /*76dd0*/  IADD3 R0, R22, 0x8c, RZ ;  /* 0x0000008c16007810 */ /* 0x000fe20007ffe0ff */
[----:B------:R-:W-:Y:S01]  /*76de0*/  ULDC UR5, c[0x0][0x22c] ;  /* 0x00008b0000057ab9 */ /* 0x000fe20000000800 */
[----:B------:R-:W-:-:S02]  /*76df0*/  ISETP.LT.AND P2, PT, R23, UR4, !P6 ;  /* 0x0000000417007c0c */ /* 0x000fc4000f741270 */
[----:B------:R-:W-:-:S03]  /*76e00*/  ISETP.LT.AND P0, PT, R152, UR4, !P6 ;  /* 0x0000000498007c0c */ /* 0x000fc6000f701270 */
[----:B------:R1:W-:Y:S04]  /*76e10*/  @P1 STG.E desc[UR8][R12.64], R140 ;  /* 0x0000008c0c001986 */ /* 0x0003e8000c101908 */
[----:B------:R1:W-:Y:S02]  /*76e20*/  @P3 STG.E desc[UR8][R10.64], R252 ;  /* 0x000000fc0a003986 */ /* 0x0003e4000c101908 */
[C---:B-1----:R-:W-:Y:S02]  /*76e30*/  IMAD.WIDE R12, R155.reuse, 0x4, R2 ;  /* 0x000000049b0c7825 */ /* 0x042fe400078e0202 */
[----:B------:R-:W4:Y:S02]  /*76e40*/  LDL.LU R252, [R1+0xd08] ;  /* 0x000d080001fc7983 */ /* 0x000f240000300800 */
[----:B------:R-:W-:-:S02]  /*76e50*/  IMAD.WIDE R10, R155, 0x4, R6 ;  /* 0x000000049b0a7825 */ /* 0x000fc400078e0206 */
[----:B------:R1:W-:Y:S04]  /*76e60*/  @P2 STG.E desc[UR8][R12.64], R141 ;  /* 0x0000008d0c002986 */ /* 0x0003e8000c101908 */
[----:B------:R1:W-:Y:S04]  /*76e70*/  @P0 STG.E desc[UR8][R14.64], R142 ;  /* 0x0000008e0e000986 */ /* 0x0003e8000c101908 */
[----:B-1----:R-:W4:Y:S01]  /*76e80*/  LDL.LU R141, [R1+0x918] ;  /* 0x00091800018d7983 */ /* 0x002f220000300800 */
[----:B------:R-:W-:-:S03]  /*76e90*/  IMAD.WIDE R12, R155, 0x4, R8 ;  /* 0x000000049b0c7825 */ /* 0x000fc600078e0208 */
[----:B------:R-:W4:Y:S04]  /*76ea0*/  LDL.LU R142, [R1+0x718] ;  /* 0x00071800018e7983 */ /* 0x000f280000300800 */
[----:B------:R-:W4:Y:S01]  /*76eb0*/  LDL.LU R155, [R1+0x118] ;  /* 0x00011800019b7983 */ /* 0x000f220000300800 */
[----:B------:R-:W-:Y:S02]  /*76ec0*/  ISETP.LT.AND P1, PT, R154, UR4, !P6 ;  /* 0x000000049a007c0c */ /* 0x000fe4000f721270 */
[----:B------:R-:W-:Y:S01]  /*76ed0*/  ISETP.GE.AND P4, PT, R0, UR5, PT ;  /* 0x0000000500007c0c */ /* 0x000fe2000bf86270 */
[----:B------:R-:W-:Y:S01]  /*76ee0*/  IMAD.WIDE R14, R151, 0x4, R2 ;  /* 0x00000004970e7825 */ /* 0x000fe200078e0202 */
[----:B------:R-:W-:Y:S01]  /*76ef0*/  ISETP.LT.AND P6, PT, R153, UR4, !P6 ;  /* 0x0000000499007c0c */ /* 0x000fe2000f7c1270 */
[----:B------:R-:W4:Y:S01]  /*76f00*/  LDL.LU R140, [R1+0x1214] ;  /* 0x00121400018c7983 */ /* 0x000f220000300800 */
[----:B------:R-:W-:-:S07]  /*76f10*/  ISETP.LT.AND P3, PT, R23, UR4, !P4 ;  /* 0x0000000417007c0c */ /* 0x000fce000e761270 */
[----:B---3--:R1:W-:Y:S01]  /*76f20*/  @P1 STG.E desc[UR8][R10.64], R149 ;  /* 0x000000950a001986 */ /* 0x0083e2000c101908 */
[----:B------:R-:W-:Y:S01]  /*76f30*/  ISETP.LT.AND P2, PT, R152, UR4, !P4 ;  /* 0x0000000498007c0c */ /* 0x000fe2000e741270 */
[----:B------:R-:W-:Y:S01]  /*76f40*/  VIADD R0, R22, 0x8d ;  /* 0x0000008d16007836 */ /* 0x000fe20000000000 */
        /* <DEDUP_REMOVED lines=13> */
[----:B------:R-:W-:Y:S02]  /*77020*/  ISETP.GE.AND P5, PT, R0, UR5, PT ;  /* 0x0000000500007c0c */ /* 0x000fe4000bfa6270 */
[----:B------:R-:W-:Y:S01]  /*77030*/  ISETP.LT.AND P4, PT, R153, UR4, !P4 ;  /* 0x0000000499007c0c */ /* 0x000fe2000e781270 */
[----:B------:R-:W-:Y:S01]  /*77040*/  IMAD.WIDE R14, R143, 0x4, R4 ;  /* 0x000000048f0e7825 */ /* 0x000fe200078e0204 */
[----:B------:R-:W-:Y:S01]  /*77050*/  ISETP.LT.AND P3, PT, R23, UR4, !P5 ;  /* 0x0000000417007c0c */ /* 0x000fe2000ef61270 */
[----:B------:R-:W-:Y:S01]  /*77060*/  ULDC UR5, c[0x0][0x22c] ;  /* 0x00008b0000057ab9 */ /* 0x000fe20000000800 */
[----:B------:R-:W-:-:S05]  /*77070*/  ISETP.LT.AND P6, PT, R152, UR4, !P5 ;  /* 0x0000000498007c0c */ /* 0x000fca000efc1270 */
[----:B------:R1:W-:Y:S02]  /*77080*/  @P1 STG.E desc[UR8][R12.64], R252 ;  /* 0x000000fc0c001986 */ /* 0x0003e4000c101908 */
[----:B-1----:R-:W-:Y:S02]  /*77090*/  IMAD.WIDE R12, R143, 0x4, R2 ;  /* 0x000000048f0c7825 */ /* 0x002fe400078e0202 */
[----:B------:R-:W4:Y:S04]  /*770a0*/  LDL.LU R252, [R1+0xd0c] ;  /* 0x000d0c0001fc7983 */ /* 0x000f280000300800 */
[----:B------:R-:W-:Y:S04]  /*770b0*/  @P4 STG.E desc[UR8][R10.64], R141 ;  /* 0x0000008d0a004986 */ /* 0x000fe8000c101908 */
[----:B------:R-:W-:Y:S04]  /*770c0*/  @P3 STG.E desc[UR8][R12.64], R142 ;  /* 0x0000008e0c003986 */ /* 0x000fe8000c101908 */
[----:B------:R1:W-:Y:S04]  /*770d0*/  @P6 STG.E desc[UR8][R14.64], R155 ;  /* 0x0000009b0e006986 */ /* 0x0003e8000c101908 */
[----:B-1----:R-:W4:Y:S04]  /*770e0*/  LDL.LU R155, [R1+0x91c] ;  /* 0x00091c00019b7983 */ /* 0x002f280000300800 */
[----:B------:R-:W4:Y:S04]  /*770f0*/  LDL.LU R141, [R1+0x71c] ;  /* 0x00071c00018d7983 */ /* 0x000f280000300800 */
[----:B------:R-:W4:Y:S01]  /*77100*/  LDL.LU R142, [R1+0x11c] ;  /* 0x00011c00018e7983 */ /* 0x000f220000300800 */
        /* <DEDUP_REMOVED lines=20> */
[----:B------:R-:W-:-:S02]  /*77250*/  IADD3 R0, R22, 0x8f, RZ ;  /* 0x0000008f16007810 */ /* 0x000fc40007ffe0ff */
[----:B------:R-:W-:Y:S02]  /*77260*/  ISETP.LT.AND P1, PT, R154, UR4, !P0 ;  /* 0x000000049a007c0c */ /* 0x000fe4000c721270 */
        /* <DEDUP_REMOVED lines=16> */
[----:B------:R-:W4:Y:S01]  /*77370*/  LDL.LU R141, [R1+0x720] ;  /* 0x00072000018d7983 */ /* 0x000f220000300800 */
[----:B------:R-:W-:-:S03]  /*77380*/  VIADD R0, R22, 0x90 ;  /* 0x0000009016007836 */ /* 0x000fc60000000000 */
[----:B-1----:R-:W4:Y:S01]  /*77390*/  LDL.LU R142, [R1+0x520] ;  /* 0x00052000018e7983 */ /* 0x002f220000300800 */
[----:B------:R-:W-:Y:S02]  /*773a0*/  ISETP.LT.AND P1, PT, R154, UR4, !P2 ;  /* 0x000000049a007c0c */ /* 0x000fe4000d721270 */
[----:B------:R-:W-:Y:S02]  /*773b0*/  ISETP.GE.AND P3, PT, R0, UR5, PT ;  /* 0x0000000500007c0c */ /* 0x000fe4000bf66270 */
[----:B------:R-:W-:Y:S01]  /*773c0*/  ISETP.LT.AND P2, PT, R153, UR4, !P2 ;  /* 0x0000000499007c0c */ /* 0x000fe2000d741270 */
[----:B------:R-:W-:Y:S01]  /*773d0*/  IMAD.WIDE R10, R151, 0x4, R6 ;  /* 0x00000004970a7825 */ /* 0x000fe200078e0206 */
[----:B------:R-:W-:Y:S01]  /*773e0*/  ISETP.LT.AND P0, PT, R23, UR4, !P3 ;  /* 0x0000000417007c0c */ /* 0x000fe2000df01270 */
[----:B------:R-:W-:Y:S01]  /*773f0*/  ULDC UR5, c[0x0][0x22c] ;  /* 0x00008b0000057ab9 */ /* 0x000fe20000000800 */
[----:B------:R-:W-:Y:S01]  /*77400*/  ISETP.LT.AND P5, PT, R152, UR4, !P3 ;  /* 0x0000000498007c0c */ /* 0x000fe2000dfa1270 */
[----:B------:R-:W-:-:S02]  /*77410*/  IMAD.WIDE R12, R151, 0x4, R8 ;  /* 0x00000004970c7825 */ /* 0x000fc400078e0208 */
        /* <DEDUP_REMOVED lines=18> */
[----:B------:R-:W-:-:S03]  /*77540*/  ULDC UR5, c[0x0][0x22c] ;  /* 0x00008b0000057ab9 */ /* 0x000fc60000000800 */
[----:B------:R-:W-:Y:S02]  /*77550*/  ISETP.LT.AND P2, PT, R23, UR4, !P6 ;  /* 0x0000000417007c0c */ /* 0x000fe4000f741270 */
[----:B------:R-:W-:Y:S02]  /*77560*/  ISETP.LT.AND P0, PT, R152, UR4, !P6 ;  /* 0x0000000498007c0c */ /* 0x000fe4000f701270 */
[----:B------:R-:W-:-:S04]  /*77570*/  IADD3 R0, R22, 0x92, RZ ;  /* 0x0000009216007810 */ /* 0x000fc80007ffe0ff */
[----:B------:R-:W-:Y:S01]  /*77580*/  ISETP.GE.AND P4, PT, R0, UR5, PT ;  /* 0x0000000500007c0c */ /* 0x000fe2000bf86270 */
[C---:B------:R-:W-:Y:S01]  /*77590*/  IMAD.WIDE R14, R155.reuse, 0x4, R4 ;  /* 0x000000049b0e7825 */ /* 0x040fe200078e0204 */
[----:B------:R-:W-:Y:S01]  /*775a0*/  ULDC UR5, c[0x0][0x22c] ;  /* 0x00008b0000057ab9 */ /* 0x000fe20000000800 */
[----:B------:R1:W-:Y:S04]  /*775b0*/  @P1 STG.E desc[UR8][R12.64], R140 ;  /* 0x0000008c0c001986 */ /* 0x0003e8000c101908 */
[----:B------:R1:W-:Y:S02]  /*775c0*/  @P3 STG.E desc[UR8][R10.64], R252 ;  /* 0x000000fc0a003986 */ /* 0x0003e4000c101908 */
[----:B-1----:R-:W-:Y:S02]  /*775d0*/  IMAD.WIDE R12, R155, 0x4, R2 ;  /* 0x000000049b0c7825 */ /* 0x002fe400078e0202 */
[----:B------:R-:W4:Y:S04]  /*775e0*/  LDL.LU R140, [R1+0xf74] ;  /* 0x000f7400018c7983 */ /* 0x000f280000300800 */
[----:B------:R-:W4:Y:S04]  /*775f0*/  LDL.LU R252, [R1+0xb14] ;  /* 0x000b140001fc7983 */ /* 0x000f280000300800 */
[----:B------:R1:W-:Y:S04]  /*77600*/  @P2 STG.E desc[UR8][R12.64], R141 ;  /* 0x0000008d0c002986 */ /* 0x0003e8000c101908 */
[----:B------:R1:W-:Y:S04]  /*77610*/  @P0 STG.E desc[UR8][R14.64], R142 ;  /* 0x0000008e0e000986 */ /* 0x0003e8000c101908 */
[----:B-1----:R-:W4:Y:S04]  /*77620*/  LDL.LU R141, [R1+0x724] ;  /* 0x00072400018d7983 */ /* 0x002f280000300800 */
[----:B------:R-:W4:Y:S01]  /*77630*/  LDL.LU R142, [R1+0x524] ;  /* 0x00052400018e7983 */ /* 0x000f220000300800 */
[----:B------:R-:W-:-:S02]  /*77640*/  ISETP.LT.AND P1, PT, R154, UR4, !P6 ;  /* 0x000000049a007c0c */ /* 0x000fc4000f721270 */
[----:B------:R-:W-:Y:S02]  /*77650*/  ISETP.LT.AND P6, PT, R153, UR4, !P6 ;  /* 0x0000000499007c0c */ /* 0x000fe4000f7c1270 */
[----:B------:R-:W-:Y:S02]  /*77660*/  ISETP.LT.AND P3, PT, R23, UR4, !P4 ;  /* 0x0000000417007c0c */ /* 0x000fe4000e761270 */
[----:B------:R-:W-:Y:S01]  /*77670*/  ISETP.LT.AND P2, PT, R152, UR4, !P4 ;  /* 0x0000000498007c0c */ /* 0x000fe2000e741270 */
[----:B------:R-:W-:-:S04]  /*77680*/  IMAD.WIDE R10, R155, 0x4, R6 ;  /* 0x000000049b0a7825 */ /* 0x000fc800078e0206 */
[----:B------:R-:W-:Y:S02]  /*77690*/  IMAD.WIDE R12, R155, 0x4, R8 ;  /* 0x000000049b0c7825 */ /* 0x000fe400078e0208 */
        /* <DEDUP_REMOVED lines=19> */
[----:B------:R-:W-:-:S02]  /*777d0*/  ULDC UR5, c[0x0][0x22c] ;  /* 0x00008b0000057ab9 */ /* 0x000fc40000000800 */
[----:B------:R-:W-:Y:S02]  /*777e0*/  ISETP.LT.AND P3, PT, R23, UR4, !P5 ;  /* 0x0000000417007c0c */ /* 0x000fe4000ef61270 */
[----:B------:R-:W-:Y:S01]  /*777f0*/  ISETP.LT.AND P6, PT, R152, UR4, !P5 ;  /* 0x0000000498007c0c */ /* 0x000fe2000efc1270 */
[----:B------:R-:W-:-:S05]  /*77800*/  VIADD R0, R22, 0x94 ;  /* 0x0000009416007836 */ /* 0x000fca0000000000 */
[----:B------:R-:W-:Y:S01]  /*77810*/  ISETP.GE.AND P0, PT, R0, UR5, PT ;  /* 0x0000000500007c0c */ /* 0x000fe2000bf06270 */
[----:B------:R-:W-:Y:S01]  /*77820*/  ULDC UR5, c[0x0][0x22c] ;  /* 0x00008b0000057ab9 */ /* 0x000fe20000000800 */
        /* <DEDUP_REMOVED lines=12> */
[----:B------:R-:W-:Y:S02]  /*778f0*/  ISETP.LT.AND P5, PT, R153, UR4, !P5 ;  /* 0x0000000499007c0c */ /* 0x000fe4000efa1270 */
[----:B------:R-:W-:Y:S01]  /*77900*/  ISETP.LT.AND P4, PT, R23, UR4, !P0 ;  /* 0x0000000417007c0c */ /* 0x000fe2000c781270 */
[C---:B------:R-:W-:Y:S01]  /*77910*/  IMAD.WIDE R14, R155.reuse, 0x4, R2 ;  /* 0x000000049b0e7825 */ /* 0x040fe200078e0202 */
[----:B------:R-:W-:Y:S01]  /*77920*/  ISETP.LT.AND P6, PT, R152, UR4, !P0 ;  /* 0x0000000498007c0c */ /* 0x000fe2000c7c1270 */
[----:B------:R-:W4:Y:S06]  /*77930*/  LDL.LU R140, [R1+0x1234] ;  /* 0x00123400018c7983 */ /* 0x000f2c0000300800 */
[----:B---3--:R1:W-:Y:S02]  /*77940*/  @P1 STG.E desc[UR8][R10.64], R149 ;  /* 0x000000950a001986 */ /* 0x0083e4000c101908 */
[----:B-1----:R-:W-:-:S02]  /*77950*/  IMAD.WIDE R10, R155, 0x4, R4 ;  /* 0x000000049b0a7825 */ /* 0x002fc400078e0204 */
        /* <DEDUP_REMOVED lines=12> */
[----:B------:R-:W-:Y:S02]  /*77a20*/  ISETP.GE.AND P2, PT, R0, UR5, PT ;  /* 0x0000000500007c0c */ /* 0x000fe4000bf46270 */
[----:B------:R-:W-:Y:S01]  /*77a30*/  ISETP.LT.AND P0, PT, R153, UR4, !P0 ;  /* 0x0000000499007c0c */ /* 0x000fe2000c701270 */
[----:B------:R-:W-:Y:S01]  /*77a40*/  IMAD.WIDE R14, R151, 0x4, R4 ;  /* 0x00000004970e7825 */ /* 0x000fe200078e0204 */
[----:B------:R-:W-:Y:S01]  /*77a50*/  ISETP.LT.AND P4, PT, R23, UR4, !P2 ;  /* 0x0000000417007c0c */ /* 0x000fe2000d781270 */
[----:B------:R-:W-:Y:S01]  /*77a60*/  ULDC UR5, c[0x0][0x22c] ;  /* 0x00008b0000057ab9 */ /* 0x000fe20000000800 */
[----:B------:R-:W-:Y:S01]  /*77a70*/  ISETP.LT.AND P5, PT, R152, UR4, !P2 ;  /* 0x0000000498007c0c */ /* 0x000fe2000d7a1270 */
[----:B------:R-:W-:-:S05]  /*77a80*/  VIADD R0, R22, 0x96 ;  /* 0x0000009616007836 */ /* 0x000fca0000000000 */
[----:B------:R-:W-:Y:S01]  /*77a90*/  ISETP.GE.AND P3, PT, R0, UR5, PT ;  /* 0x0000000500007c0c */ /* 0x000fe2000bf66270 */
[----:B------:R1:W-:Y:S01]  /*77aa0*/  @P1 STG.E desc[UR8][R12.64], R252 ;  /* 0x000000fc0c001986 */ /* 0x0003e2000c101908 */
[----:B------:R-:W-:Y:S01]  /*77ab0*/  VIADD R0, R22, 0x97 ;  /* 0x0000009716007836 */ /* 0x000fe20000000000 */
[----:B------:R-:W-:Y:S01]  /*77ac0*/  ULDC UR5, c[0x0][0x22c] ;  /* 0x00008b0000057ab9 */ /* 0x000fe20000000800 */
[----:B-1----:R-:W-:Y:S01]  /*77ad0*/  IMAD.WIDE R12, R151, 0x4, R2 ;  /* 0x00000004970c7825 */ /* 0x002fe200078e0202 */
[----:B------:R-:W4:Y:S04]  /*77ae0*/  LDL.LU R252, [R1+0xf7c] ;  /* 0x000f7c0001fc7983 */ /* 0x000f280000300800 */
[----:B------:R-:W-:Y:S04]  /*77af0*/  @P0 STG.E desc[UR8][R10.64], R141 ;  /* 0x0000008d0a000986 */ /* 0x000fe8000c101908 */
[----:B------:R-:W-:Y:S04]  /*77b00*/  @P4 STG.E desc[UR8][R12.64], R142 ;  /* 0x0000008e0c004986 */ /* 0x000fe8000c101908 */
[----:B------:R1:W-:Y:S04]  /*77b10*/  @P5 STG.E desc[UR8][R14.64], R143 ;  /* 0x0000008f0e005986 */ /* 0x0003e8000c101908 */
[----:B-1----:R-:W4:Y:S04]  /*77b20*/  LDL.LU R143, [R1+0xb1c] ;  /* 0x000b1c00018f7983 */ /* 0x002f280000300800 */
[----:B------:R-:W4:Y:S04]  /*77b30*/  LDL.LU R141, [R1+0x72c] ;  /* 0x00072c00018d7983 */ /* 0x000f280000300800 */
        /* <DEDUP_REMOVED lines=18> */
[----:B------:R-:W-:-:S02]  /*77c60*/  ISETP.LT.AND P1, PT, R154, UR4, !P3 ;  /* 0x000000049a007c0c */ /* 0x000fc4000df21270 */
[----:B------:R-:W-:Y:S02]  /*77c70*/  ISETP.LT.AND P3, PT, R153, UR4, !P3 ;  /* 0x0000000499007c0c */ /* 0x000fe4000df61270 */
[----:B------:R-:W-:Y:S01]  /*77c80*/  ISETP.GE.AND P6, PT, R0, UR5, PT ;  /* 0x0000000500007c0c */ /* 0x000fe2000bfc6270 */
[----:B------:R-:W-:-:S04]  /*77c90*/  IMAD.WIDE R12, R140, 0x4, R6 ;  /* 0x000000048c0c7825 */ /* 0x000fc800078e0206 */
[----:B------:R-:W-:Y:S01]  /*77ca0*/  IMAD.WIDE R10, R140, 0x4, R8 ;  /* 0x000000048c0a7825 */ /* 0x000fe200078e0208 */
[----:B------:R-:W-:Y:S01]  /*77cb0*/  ISETP.LT.AND P2, PT, R23, UR4, !P6 ;  /* 0x0000000417007c0c */ /* 0x000fe2000f741270 */
[----:B------:R-:W-:Y:S01]  /*77cc0*/  ULDC UR5, c[0x0][0x22c] ;  /* 0x00008b0000057ab9 */ /* 0x000fe20000000800 */
[----:B------:R-:W-:Y:S01]  /*77cd0*/  ISETP.LT.AND P0, PT, R152, UR4, !P6 ;  /* 0x0000000498007c0c */ /* 0x000fe2000f701270 */
[----:B------:R-:W-:Y:S01]  /*77ce0*/  IMAD.WIDE R14, R155, 0x4, R4 ;  /* 0x000000049b0e7825 */ /* 0x000fe200078e0204 */
[----:B------:R-:W-:-:S04]  /*77cf0*/  IADD3 R0, R22, 0x98, RZ ;  /* 0x0000009816007810 */ /* 0x000fc80007ffe0ff */
[----:B------:R-:W-:Y:S01]  /*77d00*/  ISETP.GE.AND P4, PT, R0, UR5, PT ;  /* 0x0000000500007c0c */ /* 0x000fe2000bf86270 */
[----:B------:R1:W-:Y:S01]  /*77d10*/  @P1 STG.E desc[UR8][R12.64], R252 ;  /* 0x000000fc0c001986 */ /* 0x0003e2000c101908 */
[----:B------:R-:W-:Y:S01]  /*77d20*/  VIADD R0, R22, 0x99 ;  /* 0x0000009916007836 */ /* 0x000fe20000000000 */
[----:B------:R-:W-:Y:S01]  /*77d30*/  ULDC UR5, c[0x0][0x22c] ;  /* 0x00008b0000057ab9 */ /* 0x000fe20000000800 */
        /* <DEDUP_REMOVED lines=30> */
[----:B------:R-:W-:Y:S02]  /*77f20*/  ISETP.LT.AND P4, PT, R153, UR4, !P4 ;  /* 0x0000000499007c0c */ /* 0x000fe4000e781270 */
[----:B------:R-:W-:Y:S01]  /*77f30*/  ISETP.GE.AND P5, PT, R0, UR5, PT ;  /* 0x0000000500007c0c */ /* 0x000fe2000bfa6270 */
[----:B------:R-:W-:Y:S01]  /*77f40*/  VIADD R0, R22, 0x9a ;  /* 0x0000009a16007836 */ /* 0x000fe20000000000 */
[----:B------:R-:W-:-:S02]  /*77f50*/  ULDC UR5, c[0x0][0x22c] ;  /* 0x00008b0000057ab9 */ /* 0x000fc40000000800 */
[----:B------:R-:W-:Y:S02]  /*77f60*/  ISETP.LT.AND P3, PT, R23, UR4, !P5 ;  /* 0x0000000417007c0c */ /* 0x000fe4000ef61270 */
[----:B------:R-:W-:Y:S02]  /*77f70*/  ISETP.LT.AND P6, PT, R152, UR4, !P5 ;  /* 0x0000000498007c0c */ /* 0x000fe4000efc1270 */
[----:B------:R-:W-:Y:S01]  /*77f80*/  ISETP.GE.AND P0, PT, R0, UR5, PT ;  /* 0x0000000500007c0c */ /* 0x000fe2000bf06270 */
[----:B------:R-:W-:Y:S01]  /*77f90*/  ULDC UR5, c[0x0][0x22c] ;  /* 0x00008b0000057ab9 */ /* 0x000fe20000000800 */
[C---:B------:R-:W-:Y:S01]  /*77fa0*/  IMAD.WIDE R14, R143.reuse, 0x4, R4 ;  /* 0x000000048f0e7825 */ /* 0x040fe200078e0204 */
        /* <DEDUP_REMOVED lines=39> */
[----:B------:R1:W-:Y:S01]  /*78220*/  @P1 STG.E desc[UR8][R12.64], R140 ;  /* 0x0000008c0c001986 */ /* 0x0003e2000c101908 */
[----:B------:R-:W-:Y:S01]  /*78230*/  VIADD R0, R22, 0x9d ;  /* 0x0000009d16007836 */ /* 0x000fe20000000000 */
[----:B------:R-:W-:Y:S02]  /*78240*/  ULDC UR5, c[0x0][0x22c] ;  /* 0x00008b0000057ab9 */ /* 0x000fe40000000800 */
        /* <DEDUP_REMOVED lines=34> */
[----:B------:R-:W-:Y:S02]  /*78470*/  ISETP.LT.AND P0, PT, R152, UR4, !P6 ;  /* 0x0000000498007c0c */ /* 0x000fe4000f701270 */
[----:B------:R-:W-:-:S04]  /*78480*/  IADD3 R0, R22, 0x9e, RZ ;  /* 0x0000009e16007810 */ /* 0x000fc80007ffe0ff */
        /* <DEDUP_REMOVED lines=37> */
[----:B------:R-:W-:-:S04]  /*786e0*/  IMAD.WIDE R14, R143, 0x4, R4 ;  /* 0x000000048f0e7825 */ /* 0x000fc800078e0204 */
[----:B------:R-:W-:-:S05]  /*786f0*/  VIADD R0, R22, 0xa0 ;  /* 0x000000a016007836 */ /* 0x000fca0000000000 */
[----:B------:R-:W-:Y:S01]  /*78700*/  ISETP.GE.AND P0, PT, R0, UR5, PT ;  /* 0x0000000500007c0c */ /* 0x000fe2000bf06270 */
[----:B------:R-:W-:Y:S01]  /*78710*/  ULDC UR5, c[0x0][0x22c] ;  /* 0x00008b0000057ab9 */ /* 0x000fe20000000800 */
[----:B------:R1:W-:Y:S02]  /*78720*/  @P1 STG.E desc[UR8][R12.64], R252 ;  /* 0x000000fc0c001986 */ /* 0x0003e4000c101908 */
[----:B-1----:R-:W-:Y:S02]  /*78730*/  IMAD.WIDE R12, R143, 0x4, R2 ;  /* 0x000000048f0c7825 */ /* 0x002fe400078e0202 */
[----:B------:R1:W-:Y:S04]  /*78740*/  @P4 STG.E desc[UR8][R10.64], R151 ;  /* 0x000000970a004986 */ /* 0x0003e8000c101908 */
[----:B------:R1:W-:Y:S04]  /*78750*/  @P3 STG.E desc[UR8][R12.64], R141 ;  /* 0x0000008d0c003986 */ /* 0x0003e8000c101908 */
[----:B-1----:R-:W4:Y:S04]  /*78760*/  LDL.LU R151, [R1+0x1264] ;  /* 0x0012640001977983 */ /* 0x002f280000300800 */
[----:B------:R-:W4:Y:S04]  /*78770*/  LDL.LU R140, [R1+0xd30] ;  /* 0x000d3000018c7983 */ /* 0x000f280000300800 */
[----:B------:R-:W4:Y:S04]  /*78780*/  LDL.LU R252, [R1+0x930] ;  /* 0x0009300001fc7983 */ /* 0x000f280000300800 */
[----:B------:R1:W-:Y:S04]  /*78790*/  @P6 STG.E desc[UR8][R14.64], R142 ;  /* 0x0000008e0e006986 */ /* 0x0003e8000c101908 */
[----:B------:R-:W4:Y:S01]  /*787a0*/  LDL.LU R141, [R1+0x740] ;  /* 0x00074000018d7983 */ /* 0x000f220000300800 */
[----:B------:R-:W-:-:S03]  /*787b0*/  ISETP.LT.AND P1, PT, R154, UR4, !P5 ;  /* 0x000000049a007c0c */ /* 0x000fc6000ef21270 */
[----:B-1----:R-:W4:Y:S01]  /*787c0*/  LDL.LU R142, [R1+0x540] ;  /* 0x00054000018e7983 */ /* 0x002f220000300800 */
        /* <DEDUP_REMOVED lines=28> */
[C---:B------:R-:W-:Y:S01]  /*78990*/  IMAD.WIDE R14, R151.reuse, 0x4, R4 ;  /* 0x00000004970e7825 */ /* 0x040fe200078e0204 */
[----:B------:R-:W-:Y:S01]  /*789a0*/  ULDC UR5, c[0x0][0x22c] ;  /* 0x00008b0000057ab9 */ /* 0x000fe20000000800 */
        /* <DEDUP_REMOVED lines=37> */
[----:B------:R-:W-:Y:S02]  /*78c00*/  ISETP.LT.AND P0, PT, R152, UR4, !P6 ;  /* 0x0000000498007c0c */ /* 0x000fe4000f701270 */
        /* <DEDUP_REMOVED lines=16> */
[----:B------:R-:W-:Y:S02]  /*78d10*/  ISETP.LT.AND P3, PT, R23, UR4, !P4 ;  /* 0x0000000417007c0c */ /* 0x000fe4000e761270 */
[----:B------:R-:W-:Y:S01]  /*78d20*/  ISETP.LT.AND P2, PT, R152, UR4, !P4 ;  /* 0x0000000498007c0c */ /* 0x000fe2000e741270 */
[C---:B------:R-:W-:Y:S01]  /*78d30*/  IMAD.WIDE R14, R151.reuse, 0x4, R2 ;  /* 0x00000004970e7825 */ /* 0x040fe200078e0202 */
[----:B------:R-:W4:Y:S05]  /*78d40*/  LDL.LU R140, [R1+0x1278] ;  /* 0x00127800018c7983 */ /* 0x000f2a0000300800 */
        /* <DEDUP_REMOVED lines=21> */
[----:B------:R-:W-:Y:S01]  /*78ea0*/  ULDC UR5, c[0x0][0x22c] ;  /* 0x00008b0000057ab9 */ /* 0x000fe20000000800 */
[----:B------:R1:W-:Y:S02]  /*78eb0*/  @P1 STG.E desc[UR8][R12.64], R252 ;  /* 0x000000fc0c001986 */ /* 0x0003e4000c101908 */
[----:B-1----:R-:W-:Y:S02]  /*78ec0*/  IMAD.WIDE R12, R143, 0x4, R2 ;  /* 0x000000048f0c7825 */ /* 0x002fe400078e0202 */
[----:B------:R-:W4:Y:S04]  /*78ed0*/  LDL.LU R252, [R1+0xd3c] ;  /* 0x000d3c0001fc7983 */ /* 0x000f280000300800 */
[----:B------:R-:W-:Y:S04]  /*78ee0*/  @P4 STG.E desc[UR8][R10.64], R141 ;  /* 0x0000008d0a004986 */ /* 0x000fe8000c101908 */
[----:B------:R-:W-:Y:S04]  /*78ef0*/  @P3 STG.E desc[UR8][R12.64], R142 ;  /* 0x0000008e0c003986 */ /* 0x000fe8000c101908 */
[----:B------:R1:W-:Y:S01]  /*78f00*/  @P6 STG.E desc[UR8][R14.64], R155 ;  /* 0x0000009b0e006986 */ /* 0x0003e2000c101908 */
[----:B------:R-:W-:-:S03]  /*78f10*/  ISETP.LT.AND P1, PT, R154, UR4, !P5 ;  /* 0x000000049a007c0c */ /* 0x000fc6000ef21270 */
[----:B-1----:R-:W4:Y:S04]  /*78f20*/  LDL.LU R155, [R1+0x93c] ;  /* 0x00093c00019b7983 */ /* 0x002f280000300800 */
[----:B------:R-:W4:Y:S04]  /*78f30*/  LDL.LU R141, [R1+0x74c] ;  /* 0x00074c00018d7983 */ /* 0x000f280000300800 */
[----:B------:R-:W4:Y:S01]  /*78f40*/  LDL.LU R142, [R1+0x54c] ;  /* 0x00054c00018e7983 */ /* 0x000f220000300800 */
[----:B------:R-:W-:Y:S02]  /*78f50*/  ISETP.LT.AND P5, PT, R153, UR4, !P5 ;  /* 0x0000000499007c0c */ /* 0x000fe4000efa1270 */
[----:B------:R-:W-:-:S02]  /*78f60*/  ISETP.LT.AND P4, PT, R23, UR4, !P0 ;  /* 0x0000000417007c0c */ /* 0x000fc4000c781270 */
        /* <DEDUP_REMOVED lines=26> */
[----:B------:R1:W-:Y:S01]  /*79110*/  @P1 STG.E desc[UR8][R12.64], R252 ;  /* 0x000000fc0c001986 */ /* 0x0003e2000c101908 */
[----:B------:R-:W-:Y:S01]  /*79120*/  ISETP.LT.AND P1, PT, R154, UR4, !P2 ;  /* 0x000000049a007c0c */ /* 0x000fe2000d721270 */
        /* <DEDUP_REMOVED lines=46> */
[----:B------:R1:W-:Y:S01]  /*79410*/  @P0 STG.E desc[UR8][R14.64], R142 ;  /* 0x0000008e0e000986 */ /* 0x0003e2000c101908 */
[----:B------:R-:W-:-:S03]  /*79420*/  ISETP.LT.AND P1, PT, R154, UR4, !P6 ;  /* 0x000000049a007c0c */ /* 0x000fc6000f721270 */
[----:B-1----:R-:W4:Y:S04]  /*79430*/  LDL.LU R141, [R1+0x754] ;  /* 0x00075400018d7983 */ /* 0x002f280000300800 */
[----:B------:R-:W4:Y:S01]  /*79440*/  LDL.LU R142, [R1+0x554] ;  /* 0x00055400018e7983 */ /* 0x000f220000300800 */
        /* <DEDUP_REMOVED lines=36> */
[----:B------:R1:W-:Y:S01]  /*79690*/  @P6 STG.E desc[UR8][R14.64], R142 ;  /* 0x0000008e0e006986 */ /* 0x0003e2000c101908 */
[----:B------:R-:W-:-:S03]  /*796a0*/  ISETP.LT.AND P1, PT, R154, UR4, !P5 ;  /* 0x000000049a007c0c */ /* 0x000fc6000ef21270 */
[----:B-1----:R-:W4:Y:S01]  /*796b0*/  LDL.LU R141, [R1+0x948] ;  /* 0x00094800018d7983 */ /* 0x002f220000300800 */
[----:B------:R-:W-:-:S03]  /*796c0*/  IMAD.WIDE R12, R143, 0x4, R8 ;  /* 0x000000048f0c7825 */ /* 0x000fc600078e0208 */
[----:B------:R-:W4:Y:S04]  /*796d0*/  LDL.LU R142, [R1+0x758] ;  /* 0x00075800018e7983 */ /* 0x000f280000300800 */
[----:B------:R-:W4:Y:S01]  /*796e0*/  LDL.LU R143, [R1+0x558] ;  /* 0x00055800018f7983 */ /* 0x000f220000300800 */
[----:B------:R-:W-:Y:S02]  /*796f0*/  ISETP.LT.AND P5, PT, R153, UR4, !P5 ;  /* 0x0000000499007c0c */ /* 0x000fe4000efa1270 */
[----:B------:R-:W-:Y:S01]  /*79700*/  ISETP.LT.AND P4, PT, R23, UR4, !P0 ;  /* 0x0000000417007c0c */ /* 0x000fe2000c781270 */
[C---:B------:R-:W-:Y:S01]  /*79710*/  IMAD.WIDE R14, R155.reuse, 0x4, R2 ;  /* 0x000000049b0e7825 */ /* 0x040fe200078e0202 */
[----:B------:R-:W-:Y:S01]  /*79720*/  ISETP.LT.AND P6, PT, R152, UR4, !P0 ;  /* 0x0000000498007c0c */ /* 0x000fe2000c7c1270 */
[----:B------:R-:W4:Y:S04]  /*79730*/  LDL.LU R140, [R1+0x1298] ;  /* 0x00129800018c7983 */ /* 0x000f280000300800 */
        /* <DEDUP_REMOVED lines=29> */
[----:B------:R1:W-:Y:S01]  /*79910*/  @P5 STG.E desc[UR8][R14.64], R143 ;  /* 0x0000008f0e005986 */ /* 0x0003e2000c101908 */
[----:B------:R-:W-:-:S03]  /*79920*/  ISETP.LT.AND P1, PT, R154, UR4, !P2 ;  /* 0x000000049a007c0c */ /* 0x000fc6000d721270 */
[----:B-1----:R-:W4:Y:S04]  /*79930*/  LDL.LU R143, [R1+0x94c] ;  /* 0x00094c00018f7983 */ /* 0x002f280000300800 */
[----:B------:R-:W4:Y:S01]  /*79940*/  LDL.LU R141, [R1+0x75c] ;  /* 0x00075c00018d7983 */ /* 0x000f220000300800 */
[----:B------:R-:W-:-:S03]  /*79950*/  ISETP.LT.AND P2, PT, R153, UR4, !P2 ;  /* 0x0000000499007c0c */ /* 0x000fc6000d741270 */
[----:B------:R-:W4:Y:S01]  /*79960*/  LDL.LU R142, [R1+0x55c] ;  /* 0x00055c00018e7983 */ /* 0x000f220000300800 */
        /* <DEDUP_REMOVED lines=38> */
[----:B------:R-:W-:-:S02]  /*79bd0*/  ISETP.LT.AND P6, PT, R153, UR4, !P6 ;  /* 0x0000000499007c0c */ /* 0x000fc4000f7c1270 */
[----:B------:R-:W-:Y:S01]  /*79be0*/  ISETP.LT.AND P3, PT, R23, UR4, !P4 ;  /* 0x0000000417007c0c */ /* 0x000fe2000e761270 */
[----:B-1----:R-:W4:Y:S01]  /*79bf0*/  LDL.LU R142, [R1+0x560] ;  /* 0x00056000018e7983 */ /* 0x002f220000300800 */
[----:B------:R-:W-:Y:S01]  /*79c00*/  ISETP.LT.AND P2, PT, R152, UR4, !P4 ;  /* 0x0000000498007c0c */ /* 0x000fe2000e741270 */
[----:B------:R-:W-:-:S04]  /*79c10*/  IMAD.WIDE R10, R155, 0x4, R6 ;  /* 0x000000049b0a7825 */ /* 0x000fc800078e0206 */
[----:B------:R-:W-:Y:S01]  /*79c20*/  IMAD.WIDE R12, R155, 0x4, R8 ;  /* 0x000000049b0c7825 */ /* 0x000fe200078e0208 */
[----:B---3--:R1:W-:Y:S03]  /*79c30*/  @P1 STG.E desc[UR8][R10.64], R149 ;  /* 0x000000950a001986 */ /* 0x0083e6000c101908 */
[C---:B------:R-:W-:Y:S01]  /*79c40*/  IMAD.WIDE R14, R151.reuse, 0x4, R2 ;  /* 0x00000004970e7825 */ /* 0x040fe200078e0202 */
[----:B--2---:R2:W-:Y:S03]  /*79c50*/  @P6 STG.E desc[UR8][R12.64], R150 ;  /* 0x000000960c006986 */ /* 0x0045e6000c101908 */
[C---:B-1----:R-:W-:Y:S01]  /*79c60*/  IMAD.WIDE R10, R151.reuse, 0x4, R4 ;  /* 0x00000004970a7825 */ /* 0x042fe200078e0204 */
[----:B------:R-:W3:Y:S04]  /*79c70*/  LDL.LU R149, [R1+0x12a8] ;  /* 0x0012a80001957983 */ /* 0x000ee80000300800 */
[----:B------:R-:W3:Y:S01]  /*79c80*/  LDL.LU R155, [R1+0x360] ;  /* 0x00036000019b7983 */ /* 0x000ee20000300800 */
[----:B--2---:R-:W-:-:S03]  /*79c90*/  IMAD.WIDE R12, R151, 0x4, R6 ;  /* 0x00000004970c7825 */ /* 0x004fc600078e0206 */
[----:B------:R-:W2:Y:S04]  /*79ca0*/  LDL.LU R150, [R1+0x160] ;  /* 0x0001600001967983 */ /* 0x000ea80000300800 */
        /* <DEDUP_REMOVED lines=20> */
[----:B------:R-:W4:Y:S01]  /*79df0*/  LDL.LU R252, [R1+0x954] ;  /* 0x0009540001fc7983 */ /* 0x000f220000300800 */
[----:B------:R-:W-:-:S03]  /*79e00*/  ISETP.LT.AND P1, PT, R154, UR4, !P5 ;  /* 0x000000049a007c0c */ /* 0x000fc6000ef21270 */
[----:B------:R1:W-:Y:S04]  /*79e10*/  @P3 STG.E desc[UR8][R12.64], R141 ;  /* 0x0000008d0c003986 */ /* 0x0003e8000c101908 */
[----:B------:R1:W-:Y:S01]  /*79e20*/  @P6 STG.E desc[UR8][R14.64], R142 ;  /* 0x0000008e0e006986 */ /* 0x0003e2000c101908 */
[----:B------:R-:W-:-:S03]  /*79e30*/  ISETP.LT.AND P5, PT, R153, UR4, !P5 ;  /* 0x0000000499007c0c */ /* 0x000fc6000efa1270 */
[----:B-1----:R-:W4:Y:S04]  /*79e40*/  LDL.LU R141, [R1+0x764] ;  /* 0x00076400018d7983 */ /* 0x002f280000300800 */
[----:B------:R-:W4:Y:S01]  /*79e50*/  LDL.LU R142, [R1+0x564] ;  /* 0x00056400018e7983 */ /* 0x000f220000300800 */
[----:B------:R-:W-:Y:S02]  /*79e60*/  ISETP.LT.AND P4, PT, R23, UR4, !P0 ;  /* 0x0000000417007c0c */ /* 0x000fe4000c781270 */
[----:B------:R-:W-:Y:S01]  /*79e70*/  ISETP.LT.AND P6, PT, R152, UR4, !P0 ;  /* 0x0000000498007c0c */ /* 0x000fe2000c7c1270 */
[----:B------:R-:W-:-:S04]  /*79e80*/  IMAD.WIDE R10, R143, 0x4, R6 ;  /* 0x000000048f0a7825 */ /* 0x000fc800078e0206 */
[----:B------:R-:W-:Y:S01]  /*79e90*/  IMAD.WIDE R12, R143, 0x4, R8 ;  /* 0x000000048f0c7825 */ /* 0x000fe200078e0208 */
[----:B---3--:R1:W-:Y:S03]  /*79ea0*/  @P1 STG.E desc[UR8][R10.64], R155 ;  /* 0x0000009b0a001986 */ /* 0x0083e6000c101908 */
[C---:B------:R-:W-:Y:S01]  /*79eb0*/  IMAD.WIDE R14, R149.reuse, 0x4, R2 ;  /* 0x00000004950e7825 */ /* 0x040fe200078e0202 */
[----:B------:R-:W3:Y:S04]  /*79ec0*/  LDL.LU R143, [R1+0x12b0] ;  /* 0x0012b000018f7983 */ /* 0x000ee80000300800 */
[----:B--2---:R2:W-:Y:S01]  /*79ed0*/  @P5 STG.E desc[UR8][R12.64], R150 ;  /* 0x000000960c005986 */ /* 0x0045e2000c101908 */
[----:B-1----:R-:W-:-:S03]  /*79ee0*/  IMAD.WIDE R10, R149, 0x4, R4 ;  /* 0x00000004950a7825 */ /* 0x002fc600078e0204 */
[----:B------:R-:W3:Y:S04]  /*79ef0*/  LDL.LU R155, [R1+0x364] ;  /* 0x00036400019b7983 */ /* 0x000ee80000300800 */
[----:B----4-:R1:W-:Y:S04]  /*79f00*/  @P4 STG.E desc[UR8][R14.64], R148 ;  /* 0x000000940e004986 */ /* 0x0103e8000c101908 */
[----:B--2---:R-:W2:Y:S01]  /*79f10*/  LDL.LU R150, [R1+0x164] ;  /* 0x0001640001967983 */ /* 0x004ea20000300800 */
[----:B------:R-:W-:-:S03]  /*79f20*/  IMAD.WIDE R12, R149, 0x4, R6 ;  /* 0x00000004950c7825 */ /* 0x000fc600078e0206 */
[----:B-1----:R-:W4:Y:S04]  /*79f30*/  LDL.LU R148, [R1+0xb58] ;  /* 0x000b580001947983 */ /* 0x002f280000300800 */
[----:B------:R1:W-:Y:S02]  /*79f40*/  @P6 STG.E desc[UR8][R10.64], R25 ;  /* 0x000000190a006986 */ /* 0x0003e4000c101908 */
[----:B-1----:R-:W-:Y:S02]  /*79f50*/  IMAD.WIDE R10, R149, 0x4, R8 ;  /* 0x00000004950a7825 */ /* 0x002fe400078e0208 */
[----:B------:R-:W4:Y:S04]  /*79f60*/  LDL.LU R149, [R1+0x12b4] ;  /* 0x0012b40001957983 */ /* 0x000f280000300800 */
[----:B------:R-:W4:Y:S01]  /*79f70*/  LDL.LU R25, [R1+0xfc8] ;  /* 0x000fc80001197983 */ /* 0x000f220000300800 */
[----:B------:R-:W-:-:S02]  /*79f80*/  IADD3 R0, R22, 0xb3, RZ ;  /* 0x000000b316007810 */ /* 0x000fc40007ffe0ff */
[----:B------:R-:W-:Y:S02]  /*79f90*/  ISETP.LT.AND P1, PT, R154, UR4, !P0 ;  /* 0x000000049a007c0c */ /* 0x000fe4000c721270 */
[----:B------:R-:W-:Y:S02]  /*79fa0*/  ISETP.LT.AND P0, PT, R153, UR4, !P0 ;  /* 0x0000000499007c0c */ /* 0x000fe4000c701270 */
[----:B------:R-:W-:Y:S01]  /*79fb0*/  ISETP.GE.AND P2, PT, R0, UR5, PT ;  /* 0x0000000500007c0c */ /* 0x000fe2000bf46270 */
[----:B------:R-:W-:Y:S01]  /*79fc0*/  IMAD.WIDE R14, R151, 0x4, R4 ;  /* 0x00000004970e7825 */ /* 0x000fe200078e0204 */
[----:B------:R-:W-:Y:S02]  /*79fd0*/  ULDC UR5, c[0x0][0x22c] ;  /* 0x00008b0000057ab9 */ /* 0x000fe40000000800 */
        /* <DEDUP_REMOVED lines=12> */
[----:B------:R1:W-:Y:S01]  /*7a0a0*/  @P5 STG.E desc[UR8][R14.64], R142 ;  /* 0x0000008e0e005986 */ /* 0x0003e2000c101908 */
[----:B------:R-:W-:Y:S02]  /*7a0b0*/  ISETP.LT.AND P1, PT, R154, UR4, !P2 ;  /* 0x000000049a007c0c */ /* 0x000fe4000d721270 */
[----:B------:R-:W-:Y:S01]  /*7a0c0*/  ISETP.LT.AND P2, PT, R153, UR4, !P2 ;  /* 0x0000000499007c0c */ /* 0x000fe2000d741270 */
[----:B-1----:R-:W4:Y:S01]  /*7a0d0*/  LDL.LU R141, [R1+0x958] ;  /* 0x00095800018d7983 */ /* 0x002f220000300800 */
[----:B------:R-:W-:-:S03]  /*7a0e0*/  IMAD.WIDE R12, R151, 0x4, R8 ;  /* 0x00000004970c7825 */ /* 0x000fc600078e0208 */
[----:B------:R-:W4:Y:S04]  /*7a0f0*/  LDL.LU R142, [R1+0x768] ;  /* 0x00076800018e7983 */ /* 0x000f280000300800 */
[----:B------:R-:W4:Y:S01]  /*7a100*/  LDL.LU R151, [R1+0x568] ;  /* 0x0005680001977983 */ /* 0x000f220000300800 */
[----:B------:R-:W-:Y:S02]  /*7a110*/  ISETP.LT.AND P0, PT, R23, UR4, !P3 ;  /* 0x0000000417007c0c */ /* 0x000fe4000df01270 */
[----:B------:R-:W-:Y:S01]  /*7a120*/  ISETP.LT.AND P5, PT, R152, UR4, !P3 ;  /* 0x0000000498007c0c */ /* 0x000fe2000dfa1270 */
[C---:B---3--:R-:W-:Y:S01]  /*7a130*/  IMAD.WIDE R14, R143.reuse, 0x4, R2 ;  /* 0x000000048f0e7825 */ /* 0x048fe200078e0202 */
[----:B------:R-:W3:Y:S04]  /*7a140*/  LDL.LU R140, [R1+0x12b8] ;  /* 0x0012b800018c7983 */ /* 0x000ee80000300800 */
[----:B------:R1:W-:Y:S04]  /*7a150*/  @P1 STG.E desc[UR8][R10.64], R155 ;  /* 0x0000009b0a001986 */ /* 0x0003e8000c101908 */
[----:B--2---:R2:W-:Y:S04]  /*7a160*/  @P2 STG.E desc[UR8][R12.64], R150 ;  /* 0x000000960c002986 */ /* 0x0045e8000c101908 */
[----:B-1----:R-:W3:Y:S01]  /*7a170*/  LDL.LU R155, [R1+0x368] ;  /* 0x00036800019b7983 */ /* 0x002ee20000300800 */
[----:B------:R-:W-:-:S03]  /*7a180*/  IMAD.WIDE R10, R143, 0x4, R4 ;  /* 0x000000048f0a7825 */ /* 0x000fc600078e0204 */
        /* <DEDUP_REMOVED lines=8> */
[----:B------:R-:W-:-:S02]  /*7a210*/  ISETP.LT.AND P1, PT, R154, UR4, !P3 ;  /* 0x000000049a007c0c */ /* 0x000fc4000df21270 */
[----:B------:R-:W-:Y:S01]  /*7a220*/  ISETP.GE.AND P6, PT, R0, UR5, PT ;  /* 0x0000000500007c0c */ /* 0x000fe2000bfc6270 */
[----:B------:R-:W-:Y:S01]  /*7a230*/  IMAD.WIDE R14, R149, 0x4, R4 ;  /* 0x00000004950e7825 */ /* 0x000fe200078e0204 */
[----:B------:R-:W-:Y:S01]  /*7a240*/  ISETP.LT.AND P3, PT, R153, UR4, !P3 ;  /* 0x0000000499007c0c */ /* 0x000fe2000df61270 */
[----:B------:R-:W-:Y:S01]  /*7a250*/  ULDC UR5, c[0x0][0x22c] ;  /* 0x00008b0000057ab9 */ /* 0x000fe20000000800 */
[----:B------:R-:W-:Y:S02]  /*7a260*/  ISETP.LT.AND P2, PT, R23, UR4, !P6 ;  /* 0x0000000417007c0c */ /* 0x000fe4000f741270 */
[----:B------:R-:W-:Y:S02]  /*7a270*/  ISETP.LT.AND P0, PT, R152, UR4, !P6 ;  /* 0x0000000498007c0c */ /* 0x000fe4000f701270 */
[----:B------:R-:W-:-:S04]  /*7a280*/  IADD3 R0, R22, 0xb6, RZ ;  /* 0x000000b616007810 */ /* 0x000fc80007ffe0ff */
[----:B------:R-:W-:Y:S01]  /*7a290*/  ISETP.GE.AND P4, PT, R0, UR5, PT ;  /* 0x0000000500007c0c */ /* 0x000fe2000bf86270 */
[----:B------:R1:W-:Y:S01]  /*7a2a0*/  @P1 STG.E desc[UR8][R12.64], R252 ;  /* 0x000000fc0c001986 */ /* 0x0003e2000c101908 */
[----:B------:R-:W-:Y:S01]  /*7a2b0*/  ISETP.LT.AND P1, PT, R154, UR4, !P6 ;  /* 0x000000049a007c0c */ /* 0x000fe2000f721270 */
[----:B------:R-:W-:Y:S01]  /*7a2c0*/  VIADD R0, R22, 0xb7 ;  /* 0x000000b716007836 */ /* 0x000fe20000000000 */
[----:B------:R-:W-:Y:S01]  /*7a2d0*/  ULDC UR5, c[0x0][0x22c] ;  /* 0x00008b0000057ab9 */ /* 0x000fe20000000800 */
[----:B-1----:R-:W-:Y:S01]  /*7a2e0*/  IMAD.WIDE R12, R149, 0x4, R2 ;  /* 0x00000004950c7825 */ /* 0x002fe200078e0202 */
[----:B------:R-:W4:Y:S04]  /*7a2f0*/  LDL.LU R252, [R1+0xd5c] ;  /* 0x000d5c0001fc7983 */ /* 0x000f280000300800 */
[----:B------:R-:W-:Y:S04]  /*7a300*/  @P3 STG.E desc[UR8][R10.64], R141 ;  /* 0x0000008d0a003986 */ /* 0x000fe8000c101908 */
[----:B------:R-:W-:Y:S04]  /*7a310*/  @P2 STG.E desc[UR8][R12.64], R142 ;  /* 0x0000008e0c002986 */ /* 0x000fe8000c101908 */
[----:B------:R1:W-:Y:S01]  /*7a320*/  @P0 STG.E desc[UR8][R14.64], R151 ;  /* 0x000000970e000986 */ /* 0x0003e2000c101908 */
[----:B------:R-:W-:-:S02]  /*7a330*/  ISETP.LT.AND P6, PT, R153, UR4, !P6 ;  /* 0x0000000499007c0c */ /* 0x000fc4000f7c1270 */
[----:B------:R-:W-:Y:S01]  /*7a340*/  ISETP.LT.AND P3, PT, R23, UR4, !P4 ;  /* 0x0000000417007c0c */ /* 0x000fe2000e761270 */
[----:B-1----:R-:W4:Y:S01]  /*7a350*/  LDL.LU R151, [R1+0x95c] ;  /* 0x00095c0001977983 */ /* 0x002f220000300800 */
[----:B------:R-:W-:-:S03]  /*7a360*/  IMAD.WIDE R10, R149, 0x4, R6 ;  /* 0x00000004950a7825 */ /* 0x000fc600078e0206 */
[----:B------:R-:W4:Y:S01]  /*7a370*/  LDL.LU R141, [R1+0x76c] ;  /* 0x00076c00018d7983 */ /* 0x000f220000300800 */
[----:B------:R-:W-:-:S03]  /*7a380*/  ISETP.LT.AND P2, PT, R152, UR4, !P4 ;  /* 0x0000000498007c0c */ /* 0x000fc6000e741270 */
[----:B------:R-:W4:Y:S01]  /*7a390*/  LDL.LU R142, [R1+0x56c] ;  /* 0x00056c00018e7983 */ /* 0x000f220000300800 */
[----:B------:R-:W-:-:S04]  /*7a3a0*/  IMAD.WIDE R12, R149, 0x4, R8 ;  /* 0x00000004950c7825 */ /* 0x000fc800078e0208 */
[C---:B---3--:R-:W-:Y:S01]  /*7a3b0*/  IMAD.WIDE R14, R140.reuse, 0x4, R2 ;  /* 0x000000048c0e7825 */ /* 0x048fe200078e0202 */
[----:B------:R1:W-:Y:S04]  /*7a3c0*/  @P1 STG.E desc[UR8][R10.64], R155 ;  /* 0x0000009b0a001986 */ /* 0x0003e8000c101908 */
[----:B--2---:R-:W-:Y:S04]  /*7a3d0*/  @P6 STG.E desc[UR8][R12.64], R150 ;  /* 0x000000960c006986 */ /* 0x004fe8000c101908 */
[----:B------:R-:W2:Y:S04]  /*7a3e0*/  LDL.LU R149, [R1+0x12c0] ;  /* 0x0012c00001957983 */ /* 0x000ea80000300800 */
[----:B----4-:R3:W-:Y:S01]  /*7a3f0*/  @P3 STG.E desc[UR8][R14.64], R148 ;  /* 0x000000940e003986 */ /* 0x0107e2000c101908 */
[----:B-1----:R-:W-:-:S03]  /*7a400*/  IMAD.WIDE R10, R140, 0x4, R4 ;  /* 0x000000048c0a7825 */ /* 0x002fc600078e0204 */
[----:B---3--:R-:W3:Y:S04]  /*7a410*/  LDL.LU R148, [R1+0x36c] ;  /* 0x00036c0001947983 */ /* 0x008ee80000300800 */
[----:B------:R-:W4:Y:S04]  /*7a420*/  LDL.LU R155, [R1+0x16c] ;  /* 0x00016c00019b7983 */ /* 0x000f280000300800 */
[----:B------:R-:W4:Y:S04]  /*7a430*/  LDL.LU R150, [R1+0xb60] ;  /* 0x000b600001967983 */ /* 0x000f280000300800 */
        /* <DEDUP_REMOVED lines=10> */
[----:B------:R-:W-:Y:S02]  /*7a4e0*/  VIADD R0, R22, 0xb8 ;  /* 0x000000b816007836 */ /* 0x000fe40000000000 */
[----:B------:R-:W-:-:S03]  /*7a4f0*/  IMAD.WIDE R14, R143, 0x4, R4 ;  /* 0x000000048f0e7825 */ /* 0x000fc600078e0204 */
[----:B------:R-:W-:Y:S01]  /*7a500*/  ISETP.GE.AND P0, PT, R0, UR5, PT ;  /* 0x0000000500007c0c */ /* 0x000fe2000bf06270 */
[----:B------:R-:W-:Y:S01]  /*7a510*/  ULDC UR5, c[0x0][0x22c] ;  /* 0x00008b0000057ab9 */ /* 0x000fe20000000800 */
[----:B------:R1:W-:Y:S01]  /*7a520*/  @P1 STG.E desc[UR8][R12.64], R252 ;  /* 0x000000fc0c001986 */ /* 0x0003e2000c101908 */
[----:B------:R-:W-:Y:S02]  /*7a530*/  ISETP.LT.AND P1, PT, R154, UR4, !P5 ;  /* 0x000000049a007c0c */ /* 0x000fe4000ef21270 */
[----:B------:R-:W-:Y:S01]  /*7a540*/  ISETP.LT.AND P5, PT, R153, UR4, !P5 ;  /* 0x0000000499007c0c */ /* 0x000fe2000efa1270 */
[----:B-1----:R-:W-:Y:S01]  /*7a550*/  IMAD.WIDE R12, R143, 0x4, R2 ;  /* 0x000000048f0c7825 */ /* 0x002fe200078e0202 */
[----:B------:R1:W-:Y:S01]  /*7a560*/  @P4 STG.E desc[UR8][R10.64], R151 ;  /* 0x000000970a004986 */ /* 0x0003e2000c101908 */
[----:B------:R-:W-:-:S03]  /*7a570*/  ISETP.LT.AND P4, PT, R23, UR4, !P0 ;  /* 0x0000000417007c0c */ /* 0x000fc6000c781270 */
[----:B------:R2:W-:Y:S04]  /*7a580*/  @P3 STG.E desc[UR8][R12.64], R141 ;  /* 0x0000008d0c003986 */ /* 0x0005e8000c101908 */
[----:B-1----:R-:W4:Y:S04]  /*7a590*/  LDL.LU R151, [R1+0x12c4] ;  /* 0x0012c40001977983 */ /* 0x002f280000300800 */
[----:B------:R-:W4:Y:S04]  /*7a5a0*/  LDL.LU R140, [R1+0xd60] ;  /* 0x000d6000018c7983 */ /* 0x000f280000300800 */
[----:B------:R-:W4:Y:S04]  /*7a5b0*/  LDL.LU R252, [R1+0x960] ;  /* 0x0009600001fc7983 */ /* 0x000f280000300800 */
[----:B------:R1:W-:Y:S01]  /*7a5c0*/  @P6 STG.E desc[UR8][R14.64], R142 ;  /* 0x0000008e0e006986 */ /* 0x0003e2000c101908 */
[----:B------:R-:W-:-:S03]  /*7a5d0*/  ISETP.LT.AND P6, PT, R152, UR4, !P0 ;  /* 0x0000000498007c0c */ /* 0x000fc6000c7c1270 */
[----:B--2---:R-:W2:Y:S01]  /*7a5e0*/  LDL.LU R141, [R1+0x770] ;  /* 0x00077000018d7983 */ /* 0x004ea20000300800 */
[----:B------:R-:W-:-:S03]  /*7a5f0*/  IMAD.WIDE R10, R143, 0x4, R6 ;  /* 0x000000048f0a7825 */ /* 0x000fc600078e0206 */
[----:B-1----:R-:W2:Y:S01]  /*7a600*/  LDL.LU R142, [R1+0x570] ;  /* 0x00057000018e7983 */ /* 0x002ea20000300800 */
[----:B------:R-:W-:-:S03]  /*7a610*/  IMAD.WIDE R12, R143, 0x4, R8 ;  /* 0x000000048f0c7825 */ /* 0x000fc600078e0208 */
[----:B---3--:R1:W-:Y:S01]  /*7a620*/  @P1 STG.E desc[UR8][R10.64], R148 ;  /* 0x000000940a001986 */ /* 0x0083e2000c101908 */
[----:B------:R-:W-:-:S03]  /*7a630*/  IMAD.WIDE R14, R149, 0x4, R2 ;  /* 0x00000004950e7825 */ /* 0x000fc600078e0202 */
[----:B----4-:R3:W-:Y:S04]  /*7a640*/  @P5 STG.E desc[UR8][R12.64], R155 ;  /* 0x0000009b0c005986 */ /* 0x0107e8000c101908 */
[----:B------:R4:W-:Y:S01]  /*7a650*/  @P4 STG.E desc[UR8][R14.64], R150 ;  /* 0x000000960e004986 */ /* 0x0009e2000c101908 */
[----:B-1----:R-:W-:-:S03]  /*7a660*/  IMAD.WIDE R10, R149, 0x4, R4 ;  /* 0x00000004950a7825 */ /* 0x002fc600078e0204 */
[----:B------:R-:W2:Y:S04]  /*7a670*/  LDL.LU R148, [R1+0x12c8] ;  /* 0x0012c80001947983 */ /* 0x000ea80000300800 */
[----:B------:R-:W2:Y:S01]  /*7a680*/  LDL.LU R143, [R1+0x370] ;  /* 0x00037000018f7983 */ /* 0x000ea20000300800 */
[----:B---3--:R-:W-:-:S03]  /*7a690*/  IMAD.WIDE R12, R149, 0x4, R6 ;  /* 0x00000004950c7825 */ /* 0x008fc600078e0206 */
[----:B------:R-:W3:Y:S04]  /*7a6a0*/  LDL.LU R155, [R1+0x170] ;  /* 0x00017000019b7983 */ /* 0x000ee80000300800 */
[----:B----4-:R-:W4:Y:S04]  /*7a6b0*/  LDL.LU R150, [R1+0xb64] ;  /* 0x000b640001967983 */ /* 0x010f280000300800 */
        /* <DEDUP_REMOVED lines=16> */
[----:B------:R1:W-:Y:S01]  /*7a7c0*/  @P0 STG.E desc[UR8][R10.64], R252 ;  /* 0x000000fc0a000986 */ /* 0x0003e2000c101908 */
[----:B------:R-:W-:Y:S01]  /*7a7d0*/  ISETP.LT.AND P1, PT, R154, UR4, !P2 ;  /* 0x000000049a007c0c */ /* 0x000fe2000d721270 */
[----:B-1----:R-:W-:-:S02]  /*7a7e0*/  IMAD.WIDE R12, R151, 0x4, R2 ;  /* 0x00000004970c7825 */ /* 0x002fc400078e0202 */
[----:B------:R-:W4:Y:S04]  /*7a7f0*/  LDL.LU R140, [R1+0xd64] ;  /* 0x000d6400018c7983 */ /* 0x000f280000300800 */
[----:B------:R-:W4:Y:S01]  /*7a800*/  LDL.LU R252, [R1+0x964] ;  /* 0x0009640001fc7983 */ /* 0x000f220000300800 */
[----:B------:R-:W-:-:S03]  /*7a810*/  ISETP.LT.AND P2, PT, R153, UR4, !P2 ;  /* 0x0000000499007c0c */ /* 0x000fc6000d741270 */
[----:B--2---:R1:W-:Y:S01]  /*7a820*/  @P4 STG.E desc[UR8][R12.64], R141 ;  /* 0x0000008d0c004986 */ /* 0x0043e2000c101908 */
[----:B------:R-:W-:-:S03]  /*7a830*/  ISETP.LT.AND P0, PT, R23, UR4, !P3 ;  /* 0x0000000417007c0c */ /* 0x000fc6000df01270 */
[----:B------:R2:W-:Y:S01]  /*7a840*/  @P5 STG.E desc[UR8][R14.64], R142 ;  /* 0x0000008e0e005986 */ /* 0x0005e2000c101908 */
[----:B------:R-:W-:-:S03]  /*7a850*/  ISETP.LT.AND P5, PT, R152, UR4, !P3 ;  /* 0x0000000498007c0c */ /* 0x000fc6000dfa1270 */
[----:B-1----:R-:W4:Y:S04]  /*7a860*/  LDL.LU R141, [R1+0x774] ;  /* 0x00077400018d7983 */ /* 0x002f280000300800 */
[----:B--2---:R-:W2:Y:S01]  /*7a870*/  LDL.LU R142, [R1+0x574] ;  /* 0x00057400018e7983 */ /* 0x004ea20000300800 */
[----:B------:R-:W-:-:S04]  /*7a880*/  IMAD.WIDE R10, R151, 0x4, R6 ;  /* 0x00000004970a7825 */ /* 0x000fc800078e0206 */
[----:B------:R-:W-:Y:S01]  /*7a890*/  IMAD.WIDE R12, R151, 0x4, R8 ;  /* 0x00000004970c7825 */ /* 0x000fe200078e0208 */
[----:B------:R1:W-:Y:S03]  /*7a8a0*/  @P1 STG.E desc[UR8][R10.64], R143 ;  /* 0x0000008f0a001986 */ /* 0x0003e6000c101908 */
[C---:B------:R-:W-:Y:S01]  /*7a8b0*/  IMAD.WIDE R14, R148.reuse, 0x4, R2 ;  /* 0x00000004940e7825 */ /* 0x040fe200078e0202 */
[----:B------:R-:W2:Y:S04]  /*7a8c0*/  LDL.LU R151, [R1+0x12d0] ;  /* 0x0012d00001977983 */ /* 0x000ea80000300800 */
[----:B---3--:R3:W-:Y:S01]  /*7a8d0*/  @P2 STG.E desc[UR8][R12.64], R155 ;  /* 0x0000009b0c002986 */ /* 0x0087e2000c101908 */
[----:B-1----:R-:W-:-:S03]  /*7a8e0*/  IMAD.WIDE R10, R148, 0x4, R4 ;  /* 0x00000004940a7825 */ /* 0x002fc600078e0204 */
[----:B------:R-:W2:Y:S04]  /*7a8f0*/  LDL.LU R143, [R1+0x374] ;  /* 0x00037400018f7983 */ /* 0x000ea80000300800 */
[----:B----4-:R1:W-:Y:S04]  /*7a900*/  @P0 STG.E desc[UR8][R14.64], R150 ;  /* 0x000000960e000986 */ /* 0x0103e8000c101908 */
[----:B---3--:R-:W3:Y:S01]  /*7a910*/  LDL.LU R155, [R1+0x174] ;  /* 0x00017400019b7983 */ /* 0x008ee20000300800 */
[----:B------:R-:W-:-:S03]  /*7a920*/  IMAD.WIDE R12, R148, 0x4, R6 ;  /* 0x00000004940c7825 */ /* 0x000fc600078e0206 */
[----:B-1----:R-:W4:Y:S04]  /*7a930*/  LDL.LU R150, [R1+0xb68] ;  /* 0x000b680001967983 */ /* 0x002f280000300800 */
[----:B------:R1:W-:Y:S02]  /*7a940*/  @P5 STG.E desc[UR8][R10.64], R25 ;  /* 0x000000190a005986 */ /* 0x0003e4000c101908 */
[----:B-1----:R-:W-:Y:S02]  /*7a950*/  IMAD.WIDE R10, R148, 0x4, R8 ;  /* 0x00000004940a7825 */ /* 0x002fe400078e0208 */
[----:B------:R-:W4:Y:S04]  /*7a960*/  LDL.LU R148, [R1+0x12d4] ;  /* 0x0012d40001947983 */ /* 0x000f280000300800 */
[----:B------:R-:W4:Y:S01]  /*7a970*/  LDL.LU R25, [R1+0xfd8] ;  /* 0x000fd80001197983 */ /* 0x000f220000300800 */
[----:B------:R-:W-:Y:S01]  /*7a980*/  VIADD R0, R22, 0xbb ;  /* 0x000000bb16007836 */ /* 0x000fe20000000000 */
[----:B------:R-:W-:-:S02]  /*7a990*/  ISETP.LT.AND P1, PT, R154, UR4, !P3 ;  /* 0x000000049a007c0c */ /* 0x000fc4000df21270 */
[----:B------:R-:W-:Y:S02]  /*7a9a0*/  ISETP.LT.AND P3, PT, R153, UR4, !P3 ;  /* 0x0000000499007c0c */ /* 0x000fe4000df61270 */
[----:B------:R-:W-:Y:S01]  /*7a9b0*/  ISETP.GE.AND P6, PT, R0, UR5, PT ;  /* 0x0000000500007c0c */ /* 0x000fe2000bfc6270 */
[----:B------:R-:W-:Y:S01]  /*7a9c0*/  IMAD.WIDE R14, R149, 0x4, R4 ;  /* 0x00000004950e7825 */ /* 0x000fe200078e0204 */
[----:B------:R-:W-:Y:S01]  /*7a9d0*/  IADD3 R0, R22, 0xbc, RZ ;  /* 0x000000bc16007810 */ /* 0x000fe20007ffe0ff */
[----:B------:R-:W-:Y:S01]  /*7a9e0*/  ULDC UR5, c[0x0][0x22c] ;  /* 0x00008b0000057ab9 */ /* 0x000fe20000000800 */
[----:B------:R-:W-:Y:S02]  /*7a9f0*/  ISETP.LT.AND P2, PT, R23, UR4, !P6 ;  /* 0x0000000417007c0c */ /* 0x000fe4000f741270 */
[----:B------:R-:W-:Y:S02]  /*7aa00*/  ISETP.LT.AND P0, PT, R152, UR4, !P6 ;  /* 0x0000000498007c0c */ /* 0x000fe4000f701270 */
[----:B------:R-:W-:Y:S01]  /*7aa10*/  ISETP.GE.AND P4, PT, R0, UR5, PT ;  /* 0x0000000500007c0c */ /* 0x000fe2000bf86270 */
[----:B------:R1:W-:Y:S01]  /*7aa20*/  @P1 STG.E desc[UR8][R12.64], R140 ;  /* 0x0000008c0c001986 */ /* 0x0003e2000c101908 */
[----:B------:R-:W-:Y:S01]  /*7aa30*/  VIADD R0, R22, 0xbd ;  /* 0x000000bd16007836 */ /* 0x000fe20000000000 */
[----:B------:R-:W-:-:S02]  /*7aa40*/  ULDC UR5, c[0x0][0x22c] ;  /* 0x00008b0000057ab9 */ /* 0x000fc40000000800 */
[----:B------:R1:W-:Y:S01]  /*7aa50*/  @P3 STG.E desc[UR8][R10.64], R252 ;  /* 0x000000fc0a003986 */ /* 0x0003e2000c101908 */
[----:B------:R-:W-:Y:S01]  /*7aa60*/  ISETP.LT.AND P1, PT, R154, UR4, !P6 ;  /* 0x000000049a007c0c */ /* 0x000fe2000f721270 */
[C---:B-1----:R-:W-:Y:S02]  /*7aa70*/  IMAD.WIDE R12, R149.reuse, 0x4, R2 ;  /* 0x00000004950c7825 */ /* 0x042fe400078e0202 */
[----:B------:R-:W4:Y:S02]  /*7aa80*/  LDL.LU R252, [R1+0xd68] ;  /* 0x000d680001fc7983 */ /* 0x000f240000300800 */
[----:B------:R-:W-:Y:S02]  /*7aa90*/  IMAD.WIDE R10, R149, 0x4, R6 ;  /* 0x00000004950a7825 */ /* 0x000fe400078e0206 */
[----:B------:R1:W-:Y:S01]  /*7aaa0*/  @P2 STG.E desc[UR8][R12.64], R141 ;  /* 0x0000008d0c002986 */ /* 0x0003e2000c101908 */
[----:B------:R-:W-:-:S03]  /*7aab0*/  ISETP.LT.AND P6, PT, R153, UR4, !P6 ;  /* 0x0000000499007c0c */ /* 0x000fc6000f7c1270 */
[----:B--2---:R2:W-:Y:S01]  /*7aac0*/  @P0 STG.E desc[UR8][R14.64], R142 ;  /* 0x0000008e0e000986 */ /* 0x0045e2000c101908 */
[----:B------:R-:W-:-:S03]  /*7aad0*/  ISETP.LT.AND P3, PT, R23, UR4, !P4 ;  /* 0x0000000417007c0c */ /* 0x000fc6000e761270 */
[----:B-1----:R-:W4:Y:S01]  /*7aae0*/  LDL.LU R141, [R1+0x968] ;  /* 0x00096800018d7983 */ /* 0x002f220000300800 */
[----:B------:R-:W-:-:S03]  /*7aaf0*/  IMAD.WIDE R12, R149, 0x4, R8 ;  /* 0x00000004950c7825 */ /* 0x000fc600078e0208 */
[----:B--2---:R-:W2:Y:S04]  /*7ab00*/  LDL.LU R142, [R1+0x778] ;  /* 0x00077800018e7983 */ /* 0x004ea80000300800 */
[----:B------:R-:W2:Y:S01]  /*7ab10*/  LDL.LU R149, [R1+0x578] ;  /* 0x0005780001957983 */ /* 0x000ea20000300800 */
[----:B------:R-:W-:Y:S01]  /*7ab20*/  ISETP.LT.AND P2, PT, R152, UR4, !P4 ;  /* 0x0000000498007c0c */ /* 0x000fe2000e741270 */
[C---:B------:R-:W-:Y:S02]  /*7ab30*/  IMAD.WIDE R14, R151.reuse, 0x4, R2 ;  /* 0x00000004970e7825 */ /* 0x040fe400078e0202 */
[----:B------:R-:W2:Y:S04]  /*7ab40*/  LDL.LU R140, [R1+0x12d8] ;  /* 0x0012d800018c7983 */ /* 0x000ea80000300800 */
[----:B------:R1:W-:Y:S04]  /*7ab50*/  @P1 STG.E desc[UR8][R10.64], R143 ;  /* 0x0000008f0a001986 */ /* 0x0003e8000c101908 */
[----:B---3--:R3:W-:Y:S04]  /*7ab60*/  @P6 STG.E desc[UR8][R12.64], R155 ;  /* 0x0000009b0c006986 */ /* 0x0087e8000c101908 */
[----:B----4-:R4:W-:Y:S01]  /*7ab70*/  @P3 STG.E desc[UR8][R14.64], R150 ;  /* 0x000000960e003986 */ /* 0x0109e2000c101908 */
[----:B-1----:R-:W-:-:S03]  /*7ab80*/  IMAD.WIDE R10, R151, 0x4, R4 ;  /* 0x00000004970a7825 */ /* 0x002fc600078e0204 */
[----:B------:R-:W2:Y:S04]  /*7ab90*/  LDL.LU R143, [R1+0x378] ;  /* 0x00037800018f7983 */ /* 0x000ea80000300800 */
[----:B---3--:R-:W3:Y:S04]  /*7aba0*/  LDL.LU R155, [R1+0x178] ;  /* 0x00017800019b7983 */ /* 0x008ee80000300800 */
[----:B----4-:R-:W4:Y:S01]  /*7abb0*/  LDL.LU R150, [R1+0xb6c] ;  /* 0x000b6c0001967983 */ /* 0x010f220000300800 */
[----:B------:R-:W-:-:S03]  /*7abc0*/  IMAD.WIDE R12, R151, 0x4, R6 ;  /* 0x00000004970c7825 */ /* 0x000fc600078e0206 */
[----:B------:R1:W-:Y:S02]  /*7abd0*/  @P2 STG.E desc[UR8][R10.64], R25 ;  /* 0x000000190a002986 */ /* 0x0003e4000c101908 */
[----:B-1----:R-:W-:Y:S02]  /*7abe0*/  IMAD.WIDE R10, R151, 0x4, R8 ;  /* 0x00000004970a7825 */ /* 0x002fe400078e0208 */
[----:B------:R-:W4:Y:S04]  /*7abf0*/  LDL.LU R151, [R1+0x12dc] ;  /* 0x0012dc0001977983 */ /* 0x000f280000300800 */
[----:B------:R-:W4:Y:S01]  /*7ac00*/  LDL.LU R25, [R1+0xfdc] ;  /* 0x000fdc0001197983 */ /* 0x000f220000300800 */
[----:B------:R-:W-:Y:S02]  /*7ac10*/  ISETP.LT.AND P1, PT, R154, UR4, !P4 ;  /* 0x000000049a007c0c */ /* 0x000fe4000e721270 */
[----:B------:R-:W-:-:S02]  /*7ac20*/  ISETP.GE.AND P5, PT, R0, UR5, PT ;  /* 0x0000000500007c0c */ /* 0x000fc4000bfa6270 */
[----:B------:R-:W-:Y:S01]  /*7ac30*/  ISETP.LT.AND P4, PT, R153, UR4, !P4 ;  /* 0x0000000499007c0c */ /* 0x000fe2000e781270 */
[----:B------:R-:W-:Y:S01]  /*7ac40*/  VIADD R0, R22, 0xbe ;  /* 0x000000be16007836 */ /* 0x000fe20000000000 */
[----:B------:R-:W-:Y:S01]  /*7ac50*/  ISETP.LT.AND P3, PT, R23, UR4, !P5 ;  /* 0x0000000417007c0c */ /* 0x000fe2000ef61270 */
[----:B------:R-:W-:Y:S01]  /*7ac60*/  IMAD.WIDE R14, R148, 0x4, R4 ;  /* 0x00000004940e7825 */ /* 0x000fe200078e0204 */
[----:B------:R-:W-:Y:S01]  /*7ac70*/  ISETP.LT.AND P6, PT, R152, UR4, !P5 ;  /* 0x0000000498007c0c */ /* 0x000fe2000efc1270 */
[----:B------:R-:W-:Y:S02]  /*7ac80*/  ULDC UR5, c[0x0][0x22c] ;  /* 0x00008b0000057ab9 */ /* 0x000fe40000000800 */
[----:B------:R-:W-:Y:S01]  /*7ac90*/  ISETP.GE.AND P0, PT, R0, UR5, PT ;  /* 0x0000000500007c0c */ /* 0x000fe2000bf06270 */
[----:B------:R-:W-:Y:S01]  /*7aca0*/  ULDC UR5, c[0x0][0x22c] ;  /* 0x00008b0000057ab9 */ /* 0x000fe20000000800 */
[----:B------:R1:W-:Y:S01]  /*7acb0*/  @P1 STG.E desc[UR8][R12.64], R252 ;  /* 0x000000fc0c001986 */ /* 0x0003e2000c101908 */
[----:B------:R-:W-:-:S02]  /*7acc0*/  ISETP.LT.AND P1, PT, R154, UR4, !P5 ;  /* 0x000000049a007c0c */ /* 0x000fc4000ef21270 */
[----:B------:R-:W-:Y:S01]  /*7acd0*/  ISETP.LT.AND P5, PT, R153, UR4, !P5 ;  /* 0x0000000499007c0c */ /* 0x000fe2000efa1270 */
[----:B-1----:R-:W-:Y:S01]  /*7ace0*/  IMAD.WIDE R12, R148, 0x4, R2 ;  /* 0x00000004940c7825 */ /* 0x002fe200078e0202 */
[----:B------:R-:W4:Y:S04]  /*7acf0*/  LDL.LU R252, [R1+0xd6c] ;  /* 0x000d6c0001fc7983 */ /* 0x000f280000300800 */
[----:B------:R1:W-:Y:S01]  /*7ad00*/  @P4 STG.E desc[UR8][R10.64], R141 ;  /* 0x0000008d0a004986 */ /* 0x0003e2000c101908 */
[----:B------:R-:W-:-:S03]  /*7ad10*/  ISETP.LT.AND P4, PT, R23, UR4, !P0 ;  /* 0x0000000417007c0c */ /* 0x000fc6000c781270 */
[----:B--2---:R-:W-:Y:S04]  /*7ad20*/  @P3 STG.E desc[UR8][R12.64], R142 ;  /* 0x0000008e0c003986 */ /* 0x004fe8000c101908 */
[----:B------:R2:W-:Y:S01]  /*7ad30*/  @P6 STG.E desc[UR8][R14.64], R149 ;  /* 0x000000950e006986 */ /* 0x0005e2000c101908 */
[----:B------:R-:W-:Y:S01]  /*7ad40*/  ISETP.LT.AND P6, PT, R152, UR4, !P0 ;  /* 0x0000000498007c0c */ /* 0x000fe2000c7c1270 */
[C---:B-1----:R-:W-:Y:S02]  /*7ad50*/  IMAD.WIDE R10, R148.reuse, 0x4, R6 ;  /* 0x00000004940a7825 */ /* 0x042fe400078e0206 */
[----:B--2---:R-:W2:Y:S02]  /*7ad60*/  LDL.LU R149, [R1+0x96c] ;  /* 0x00096c0001957983 */ /* 0x004ea40000300800 */
[----:B------:R-:W-:-:S02]  /*7ad70*/  IMAD.WIDE R12, R148, 0x4, R8 ;  /* 0x00000004940c7825 */ /* 0x000fc400078e0208 */
[----:B------:R-:W2:Y:S02]  /*7ad80*/  LDL.LU R141, [R1+0x77c] ;  /* 0x00077c00018d7983 */ /* 0x000ea40000300800 */
[C---:B------:R-:W-:Y:S02]  /*7ad90*/  IMAD.WIDE R14, R140.reuse, 0x4, R2 ;  /* 0x000000048c0e7825 */ /* 0x040fe400078e0202 */
[----:B------:R-:W2:Y:S04]  /*7ada0*/  LDL.LU R142, [R1+0x57c] ;  /* 0x00057c00018e7983 */ /* 0x000ea80000300800 */
[----:B------:R1:W-:Y:S04]  /*7adb0*/  @P1 STG.E desc[UR8][R10.64], R143 ;  /* 0x0000008f0a001986 */ /* 0x0003e8000c101908 */
[----:B---3--:R-:W-:Y:S04]  /*7adc0*/  @P5 STG.E desc[UR8][R12.64], R155 ;  /* 0x0000009b0c005986 */ /* 0x008fe8000c101908 */
[----:B------:R-:W3:Y:S04]  /*7add0*/  LDL.LU R148, [R1+0x12e0] ;  /* 0x0012e00001947983 */ /* 0x000ee80000300800 */
[----:B----4-:R4:W-:Y:S01]  /*7ade0*/  @P4 STG.E desc[UR8][R14.64], R150 ;  /* 0x000000960e004986 */ /* 0x0109e2000c101908 */
[----:B-1----:R-:W-:-:S03]  /*7adf0*/  IMAD.WIDE R10, R140, 0x4, R4 ;  /* 0x000000048c0a7825 */ /* 0x002fc600078e0204 */
[----:B----4-:R-:W4:Y:S04]  /*7ae00*/  LDL.LU R150, [R1+0x37c] ;  /* 0x00037c0001967983 */ /* 0x010f280000300800 */
[----:B------:R-:W4:Y:S04]  /*7ae10*/  LDL.LU R143, [R1+0x17c] ;  /* 0x00017c00018f7983 */ /* 0x000f280000300800 */
[----:B------:R-:W4:Y:S04]  /*7ae20*/  LDL.LU R155, [R1+0xb70] ;  /* 0x000b7000019b7983 */ /* 0x000f280000300800 */
        /* <DEDUP_REMOVED lines=14> */
[----:B------:R1:W-:Y:S01]  /*7af10*/  @P1 STG.E desc[UR8][R12.64], R252 ;  /* 0x000000fc0c001986 */ /* 0x0003e2000c101908 */
[----:B------:R-:W-:Y:S01]  /*7af20*/  ISETP.LT.AND P1, PT, R154, UR4, !P2 ;  /* 0x000000049a007c0c */ /* 0x000fe2000d721270 */
[----:B------:R-:W-:Y:S01]  /*7af30*/  VIADD R0, R22, 0xc1 ;  /* 0x000000c116007836 */ /* 0x000fe20000000000 */
[----:B------:R-:W-:Y:S01]  /*7af40*/  ISETP.LT.AND P2, PT, R153, UR4, !P2 ;  /* 0x0000000499007c0c */ /* 0x000fe2000d741270 */
[----:B------:R-:W-:Y:S01]  /*7af50*/  ULDC UR5, c[0x0][0x22c] ;  /* 0x00008b0000057ab9 */ /* 0x000fe20000000800 */
[----:B-1----:R-:W-:Y:S01]  /*7af60*/  IMAD.WIDE R12, R151, 0x4, R2 ;  /* 0x00000004970c7825 */ /* 0x002fe200078e0202 */
[----:B--2---:R1:W-:Y:S01]  /*7af70*/  @P0 STG.E desc[UR8][R10.64], R149 ;  /* 0x000000950a000986 */ /* 0x0043e2000c101908 */
[----:B------:R-:W-:-:S03]  /*7af80*/  ISETP.LT.AND P0, PT, R23, UR4, !P3 ;  /* 0x0000000417007c0c */ /* 0x000fc6000df01270 */
[----:B------:R2:W-:Y:S04]  /*7af90*/  @P4 STG.E desc[UR8][R12.64], R141 ;  /* 0x0000008d0c004986 */ /* 0x0005e8000c101908 */
[----:B-1----:R-:W4:Y:S04]  /*7afa0*/  LDL.LU R149, [R1+0x12e4] ;  /* 0x0012e40001957983 */ /* 0x002f280000300800 */
[----:B------:R-:W4:Y:S01]  /*7afb0*/  LDL.LU R140, [R1+0xd70] ;  /* 0x000d7000018c7983 */ /* 0x000f220000300800 */
[----:B------:R-:W-:-:S03]  /*7afc0*/  IMAD.WIDE R10, R151, 0x4, R6 ;  /* 0x00000004970a7825 */ /* 0x000fc600078e0206 */
[----:B------:R3:W-:Y:S01]  /*7afd0*/  @P5 STG.E desc[UR8][R14.64], R142 ;  /* 0x0000008e0e005986 */ /* 0x0007e2000c101908 */
[----:B------:R-:W-:-:S03]  /*7afe0*/  ISETP.LT.AND P5, PT, R152, UR4, !P3 ;  /* 0x0000000498007c0c */ /* 0x000fc6000dfa1270 */
[----:B------:R-:W4:Y:S01]  /*7aff0*/  LDL.LU R252, [R1+0x970] ;  /* 0x0009700001fc7983 */ /* 0x000f220000300800 */
[----:B--2---:R-:W-:-:S03]  /*7b000*/  IMAD.WIDE R12, R151, 0x4, R8 ;  /* 0x00000004970c7825 */ /* 0x004fc600078e0208 */
[----:B------:R-:W2:Y:S04]  /*7b010*/  LDL.LU R141, [R1+0x780] ;  /* 0x00078000018d7983 */ /* 0x000ea80000300800 */
[----:B------:R-:W2:Y:S01]  /*7b020*/  LDL.LU R151, [R1+0x380] ;  /* 0x0003800001977983 */ /* 0x000ea20000300800 */
[----:B---3--:R-:W-:-:S03]  /*7b030*/  IMAD.WIDE R14, R148, 0x4, R2 ;  /* 0x00000004940e7825 */ /* 0x008fc600078e0202 */
[----:B----4-:R1:W-:Y:S04]  /*7b040*/  @P1 STG.E desc[UR8][R10.64], R150 ;  /* 0x000000960a001986 */ /* 0x0103e8000c101908 */
[----:B------:R3:W-:Y:S04]  /*7b050*/  @P2 STG.E desc[UR8][R12.64], R143 ;  /* 0x0000008f0c002986 */ /* 0x0007e8000c101908 */
        /* <DEDUP_REMOVED lines=11> */
[----:B------:R-:W-:Y:S02]  /*7b110*/  ISETP.LT.AND P1, PT, R154, UR4, !P3 ;  /* 0x000000049a007c0c */ /* 0x000fe4000df21270 */
[----:B------:R-:W-:Y:S01]  /*7b120*/  ISETP.GE.AND P6, PT, R0, UR5, PT ;  /* 0x0000000500007c0c */ /* 0x000fe2000bfc6270 */
[----:B------:R-:W-:Y:S01]  /*7b130*/  ULDC UR5, c[0x0][0x22c] ;  /* 0x00008b0000057ab9 */ /* 0x000fe20000000800 */
[----:B------:R-:W-:Y:S02]  /*7b140*/  ISETP.LT.AND P3, PT, R153, UR4, !P3 ;  /* 0x0000000499007c0c */ /* 0x000fe4000df61270 */
[----:B------:R-:W-:-:S02]  /*7b150*/  ISETP.LT.AND P2, PT, R23, UR4, !P6 ;  /* 0x0000000417007c0c */ /* 0x000fc4000f741270 */
[----:B------:R-:W-:Y:S02]  /*7b160*/  ISETP.LT.AND P0, PT, R152, UR4, !P6 ;  /* 0x0000000498007c0c */ /* 0x000fe4000f701270 */
[----:B------:R-:W-:-:S04]  /*7b170*/  IADD3 R0, R22, 0xc2, RZ ;  /* 0x000000c216007810 */ /* 0x000fc80007ffe0ff */
[----:B------:R-:W-:Y:S01]  /*7b180*/  ISETP.GE.AND P4, PT, R0, UR5, PT ;  /* 0x0000000500007c0c */ /* 0x000fe2000bf86270 */
[----:B------:R1:W-:Y:S01]  /*7b190*/  @P1 STG.E desc[UR8][R12.64], R140 ;  /* 0x0000008c0c001986 */ /* 0x0003e2000c101908 */
[----:B------:R-:W-:Y:S01]  /*7b1a0*/  ISETP.LT.AND P1, PT, R154, UR4, !P6 ;  /* 0x000000049a007c0c */ /* 0x000fe2000f721270 */
[----:B------:R-:W-:Y:S01]  /*7b1b0*/  IMAD.WIDE R14, R149, 0x4, R4 ;  /* 0x00000004950e7825 */ /* 0x000fe200078e0204 */
[----:B------:R-:W-:Y:S01]  /*7b1c0*/  ISETP.LT.AND P6, PT, R153, UR4, !P6 ;  /* 0x0000000499007c0c */ /* 0x000fe2000f7c1270 */
[----:B------:R-:W-:Y:S01]  /*7b1d0*/  ULDC UR5, c[0x0][0x22c] ;  /* 0x00008b0000057ab9 */ /* 0x000fe20000000800 */
[----:B------:R2:W-:Y:S01]  /*7b1e0*/  @P3 STG.E desc[UR8][R10.64], R252 ;  /* 0x000000fc0a003986 */ /* 0x0005e2000c101908 */
[----:B-1----:R-:W-:-:S03]  /*7b1f0*/  IMAD.WIDE R12, R149, 0x4, R2 ;  /* 0x00000004950c7825 */ /* 0x002fc600078e0202 */
[----:B------:R-:W4:Y:S01]  /*7b200*/  LDL.LU R140, [R1+0xd74] ;  /* 0x000d7400018c7983 */ /* 0x000f220000300800 */
[----:B------:R-:W-:-:S03]  /*7b210*/  ISETP.LT.AND P3, PT, R23, UR4, !P4 ;  /* 0x0000000417007c0c */ /* 0x000fc6000e761270 */
[----:B--2---:R1:W-:Y:S01]  /*7b220*/  @P2 STG.E desc[UR8][R12.64], R141 ;  /* 0x0000008d0c002986 */ /* 0x0043e2000c101908 */
[----:B------:R-:W-:-:S03]  /*7b230*/  ISETP.LT.AND P2, PT, R152, UR4, !P4 ;  /* 0x0000000498007c0c */ /* 0x000fc6000e741270 */
[----:B------:R-:W2:Y:S01]  /*7b240*/  LDL.LU R252, [R1+0x974] ;  /* 0x0009740001fc7983 */ /* 0x000ea20000300800 */
[----:B------:R-:W-:-:S03]  /*7b250*/  IMAD.WIDE R10, R149, 0x4, R6 ;  /* 0x00000004950a7825 */ /* 0x000fc600078e0206 */
[----:B------:R3:W-:Y:S04]  /*7b260*/  @P0 STG.E desc[UR8][R14.64], R151 ;  /* 0x000000970e000986 */ /* 0x0007e8000c101908 */
[----:B-1----:R-:W2:Y:S01]  /*7b270*/  LDL.LU R141, [R1+0x784] ;  /* 0x00078400018d7983 */ /* 0x002ea20000300800 */
[----:B------:R-:W-:-:S03]  /*7b280*/  IMAD.WIDE R12, R149, 0x4, R8 ;  /* 0x00000004950c7825 */ /* 0x000fc600078e0208 */
[----:B---3--:R-:W3:Y:S01]  /*7b290*/  LDL.LU R151, [R1+0x384] ;  /* 0x0003840001977983 */ /* 0x008ee20000300800 */
[----:B------:R-:W-:-:S03]  /*7b2a0*/  IMAD.WIDE R14, R150, 0x4, R2 ;  /* 0x00000004960e7825 */ /* 0x000fc600078e0202 */
[----:B------:R1:W-:Y:S04]  /*7b2b0*/  @P1 STG.E desc[UR8][R10.64], R142 ;  /* 0x0000008e0a001986 */ /* 0x0003e8000c101908 */
[----:B------:R-:W3:Y:S04]  /*7b2c0*/  LDL.LU R149, [R1+0x12f0] ;  /* 0x0012f00001957983 */ /* 0x000ee80000300800 */
[----:B------:R4:W-:Y:S01]  /*7b2d0*/  @P6 STG.E desc[UR8][R12.64], R143 ;  /* 0x0000008f0c006986 */ /* 0x0009e2000c101908 */
[----:B-1----:R-:W-:-:S03]  /*7b2e0*/  IMAD.WIDE R10, R150, 0x4, R4 ;  /* 0x00000004960a7825 */ /* 0x002fc600078e0204 */
[----:B------:R-:W3:Y:S04]  /*7b2f0*/  LDL.LU R142, [R1+0x184] ;  /* 0x00018400018e7983 */ /* 0x000ee80000300800 */
[----:B----4-:R1:W-:Y:S01]  /*7b300*/  @P3 STG.E desc[UR8][R14.64], R155 ;  /* 0x0000009b0e003986 */ /* 0x0103e2000c101908 */
[----:B------:R-:W-:-:S03]  /*7b310*/  IMAD.WIDE R12, R150, 0x4, R6 ;  /* 0x00000004960c7825 */ /* 0x000fc600078e0206 */
[----:B------:R-:W4:Y:S04]  /*7b320*/  LDL.LU R143, [R1+0x54] ;  /* 0x00005400018f7983 */ /* 0x000f280000300800 */
[----:B-1----:R-:W4:Y:S04]  /*7b330*/  LDL.LU R155, [R1+0xb78] ;  /* 0x000b7800019b7983 */ /* 0x002f280000300800 */
[----:B------:R1:W-:Y:S02]  /*7b340*/  @P2 STG.E desc[UR8][R10.64], R25 ;  /* 0x000000190a002986 */ /* 0x0003e4000c101908 */
[----:B-1----:R-:W-:-:S02]  /*7b350*/  IMAD.WIDE R10, R150, 0x4, R8 ;  /* 0x00000004960a7825 */ /* 0x002fc400078e0208 */
[----:B------:R-:W4:Y:S04]  /*7b360*/  LDL.LU R150, [R1+0x12f4] ;  /* 0x0012f40001967983 */ /* 0x000f280000300800 */
[----:B------:R-:W4:Y:S01]  /*7b370*/  LDL.LU R25, [R1+0xfe8] ;  /* 0x000fe80001197983 */ /* 0x000f220000300800 */
[----:B------:R-:W-:Y:S01]  /*7b380*/  VIADD R0, R22, 0xc3 ;  /* 0x000000c316007836 */ /* 0x000fe20000000000 */
[----:B------:R-:W-:-:S04]  /*7b390*/  ISETP.LT.AND P1, PT, R154, UR4, !P4 ;  /* 0x000000049a007c0c */ /* 0x000fc8000e721270 */
[----:B------:R-:W-:Y:S02]  /*7b3a0*/  ISETP.GE.AND P5, PT, R0, UR5, PT ;  /* 0x0000000500007c0c */ /* 0x000fe4000bfa6270 */
[----:B------:R-:W-:Y:S01]  /*7b3b0*/  ISETP.LT.AND P4, PT, R153, UR4, !P4 ;  /* 0x0000000499007c0c */ /* 0x000fe2000e781270 */
[----:B------:R-:W-:Y:S01]  /*7b3c0*/  VIADD R0, R22, 0xc4 ;  /* 0x000000c416007836 */ /* 0x000fe20000000000 */
[----:B------:R-:W-:Y:S01]  /*7b3d0*/  ISETP.LT.AND P3, PT, R23, UR4, !P5 ;  /* 0x0000000417007c0c */ /* 0x000fe2000ef61270 */
[----:B------:R-:W-:Y:S01]  /*7b3e0*/  ULDC UR5, c[0x0][0x22c] ;  /* 0x00008b0000057ab9 */ /* 0x000fe20000000800 */
[----:B------:R-:W-:Y:S01]  /*7b3f0*/  ISETP.LT.AND P6, PT, R152, UR4, !P5 ;  /* 0x0000000498007c0c */ /* 0x000fe2000efc1270 */
[----:B------:R-:W-:Y:S01]  /*7b400*/  IMAD.WIDE R14, R148, 0x4, R4 ;  /* 0x00000004940e7825 */ /* 0x000fe200078e0204 */
[----:B------:R-:W-:Y:S01]  /*7b410*/  ISETP.GE.AND P0, PT, R0, UR5, PT ;  /* 0x0000000500007c0c */ /* 0x000fe2000bf06270 */
[----:B------:R-:W-:Y:S01]  /*7b420*/  ULDC UR5, c[0x0][0x22c] ;  /* 0x00008b0000057ab9 */ /* 0x000fe20000000800 */
[----:B------:R1:W-:Y:S01]  /*7b430*/  @P1 STG.E desc[UR8][R12.64], R140 ;  /* 0x0000008c0c001986 */ /* 0x0003e2000c101908 */
[----:B------:R-:W-:-:S02]  /*7b440*/  ISETP.LT.AND P1, PT, R154, UR4, !P5 ;  /* 0x000000049a007c0c */ /* 0x000fc4000ef21270 */
[----:B------:R-:W-:Y:S02]  /*7b450*/  ISETP.LT.AND P5, PT, R153, UR4, !P5 ;  /* 0x0000000499007c0c */ /* 0x000fe4000efa1270 */
[----:B--2---:R2:W-:Y:S01]  /*7b460*/  @P4 STG.E desc[UR8][R10.64], R252 ;  /* 0x000000fc0a004986 */ /* 0x0045e2000c101908 */
[----:B-1----:R-:W-:-:S03]  /*7b470*/  IMAD.WIDE R12, R148, 0x4, R2 ;  /* 0x00000004940c7825 */ /* 0x002fc600078e0202 */
[----:B------:R-:W4:Y:S04]  /*7b480*/  LDL.LU R140, [R1+0xd78] ;  /* 0x000d7800018c7983 */ /* 0x000f280000300800 */
[----:B------:R1:W-:Y:S01]  /*7b490*/  @P3 STG.E desc[UR8][R12.64], R141 ;  /* 0x0000008d0c003986 */ /* 0x0003e2000c101908 */
[----:B--2---:R-:W-:-:S03]  /*7b4a0*/  IMAD.WIDE R10, R148, 0x4, R6 ;  /* 0x00000004940a7825 */ /* 0x004fc600078e0206 */
[----:B------:R-:W2:Y:S01]  /*7b4b0*/  LDL.LU R252, [R1+0x978] ;  /* 0x0009780001fc7983 */ /* 0x000ea20000300800 */
[----:B------:R-:W-:-:S03]  /*7b4c0*/  ISETP.LT.AND P4, PT, R23, UR4, !P0 ;  /* 0x0000000417007c0c */ /* 0x000fc6000c781270 */
[----:B---3--:R3:W-:Y:S01]  /*7b4d0*/  @P6 STG.E desc[UR8][R14.64], R151 ;  /* 0x000000970e006986 */ /* 0x0087e2000c101908 */
[----:B-1----:R-:W-:-:S03]  /*7b4e0*/  IMAD.WIDE R12, R148, 0x4, R8 ;  /* 0x00000004940c7825 */ /* 0x002fc600078e0208 */
[----:B------:R-:W2:Y:S01]  /*7b4f0*/  LDL.LU R141, [R1+0x788] ;  /* 0x00078800018d7983 */ /* 0x000ea20000300800 */
[----:B------:R-:W-:-:S03]  /*7b500*/  ISETP.LT.AND P6, PT, R152, UR4, !P0 ;  /* 0x0000000498007c0c */ /* 0x000fc6000c7c1270 */
[----:B------:R-:W2:Y:S01]  /*7b510*/  LDL.LU R148, [R1+0x388] ;  /* 0x0003880001947983 */ /* 0x000ea20000300800 */
[----:B---3--:R-:W-:-:S03]  /*7b520*/  IMAD.WIDE R14, R149, 0x4, R2 ;  /* 0x00000004950e7825 */ /* 0x008fc600078e0202 */
[----:B------:R-:W3:Y:S04]  /*7b530*/  LDL.LU R151, [R1+0x12f8] ;  /* 0x0012f80001977983 */ /* 0x000ee80000300800 */
[----:B------:R1:W-:Y:S04]  /*7b540*/  @P1 STG.E desc[UR8][R10.64], R142 ;  /* 0x0000008e0a001986 */ /* 0x0003e8000c101908 */
[----:B----4-:R4:W-:Y:S01]  /*7b550*/  @P5 STG.E desc[UR8][R12.64], R143 ;  /* 0x0000008f0c005986 */ /* 0x0109e2000c101908 */
[----:B-1----:R-:W-:-:S03]  /*7b560*/  IMAD.WIDE R10, R149, 0x4, R4 ;  /* 0x00000004950a7825 */ /* 0x002fc600078e0204 */
[----:B------:R-:W3:Y:S04]  /*7b570*/  LDL.LU R142, [R1+0x188] ;  /* 0x00018800018e7983 */ /* 0x000ee80000300800 */
[----:B------:R1:W-:Y:S04]  /*7b580*/  @P4 STG.E desc[UR8][R14.64], R155 ;  /* 0x0000009b0e004986 */ /* 0x0003e8000c101908 */
[----:B----4-:R-:W4:Y:S01]  /*7b590*/  LDL.LU R143, [R1+0x58] ;  /* 0x00005800018f7983 */ /* 0x010f220000300800 */
        /* <DEDUP_REMOVED lines=17> */
[----:B------:R-:W-:Y:S01]  /*7b6b0*/  ISETP.LT.AND P1, PT, R154, UR4, !P2 ;  /* 0x000000049a007c0c */ /* 0x000fe2000d721270 */
[----:B------:R-:W-:Y:S01]  /*7b6c0*/  VIADD R0, R22, 0xc7 ;  /* 0x000000c716007836 */ /* 0x000fe20000000000 */
[----:B------:R-:W-:Y:S01]  /*7b6d0*/  ISETP.LT.AND P2, PT, R153, UR4, !P2 ;  /* 0x0000000499007c0c */ /* 0x000fe2000d741270 */
[----:B------:R-:W-:Y:S01]  /*7b6e0*/  ULDC UR5, c[0x0][0x22c] ;  /* 0x00008b0000057ab9 */ /* 0x000fe20000000800 */
[----:B--2---:R2:W-:Y:S01]  /*7b6f0*/  @P0 STG.E desc[UR8][R10.64], R252 ;  /* 0x000000fc0a000986 */ /* 0x0045e2000c101908 */
[----:B-1----:R-:W-:-:S03]  /*7b700*/  IMAD.WIDE R12, R150, 0x4, R2 ;  /* 0x00000004960c7825 */ /* 0x002fc600078e0202 */
[----:B------:R-:W4:Y:S04]  /*7b710*/  LDL.LU R140, [R1+0xd7c] ;  /* 0x000d7c00018c7983 */ /* 0x000f280000300800 */
[----:B------:R-:W-:Y:S04]  /*7b720*/  @P4 STG.E desc[UR8][R12.64], R141 ;  /* 0x0000008d0c004986 */ /* 0x000fe8000c101908 */
[----:B------:R1:W-:Y:S01]  /*7b730*/  @P5 STG.E desc[UR8][R14.64], R148 ;  /* 0x000000940e005986 */ /* 0x0003e2000c101908 */
[----:B------:R-:W-:Y:S02]  /*7b740*/  ISETP.LT.AND P0, PT, R23, UR4, !P3 ;  /* 0x0000000417007c0c */ /* 0x000fe4000df01270 */
[----:B------:R-:W-:Y:S01]  /*7b750*/  ISETP.LT.AND P5, PT, R152, UR4, !P3 ;  /* 0x0000000498007c0c */ /* 0x000fe2000dfa1270 */
[C---:B--2---:R-:W-:Y:S01]  /*7b760*/  IMAD.WIDE R10, R150.reuse, 0x4, R6 ;  /* 0x00000004960a7825 */ /* 0x044fe200078e0206 */
[----:B-1----:R-:W2:Y:S03]  /*7b770*/  LDL.LU R148, [R1+0x97c] ;  /* 0x00097c0001947983 */ /* 0x002ea60000300800 */
[----:B------:R-:W-:Y:S01]  /*7b780*/  IMAD.WIDE R12, R150, 0x4, R8 ;  /* 0x00000004960c7825 */ /* 0x000fe200078e0208 */
[----:B------:R-:W2:Y:S03]  /*7b790*/  LDL.LU R252, [R1+0x78c] ;  /* 0x00078c0001fc7983 */ /* 0x000ea60000300800 */
[C---:B---3--:R-:W-:Y:S01]  /*7b7a0*/  IMAD.WIDE R14, R151.reuse, 0x4, R2 ;  /* 0x00000004970e7825 */ /* 0x048fe200078e0202 */
[----:B------:R-:W3:Y:S04]  /*7b7b0*/  LDL.LU R141, [R1+0x38c] ;  /* 0x00038c00018d7983 */ /* 0x000ee80000300800 */
[----:B------:R-:W3:Y:S04]  /*7b7c0*/  LDL.LU R150, [R1+0x1308] ;  /* 0x0013080001967983 */ /* 0x000ee80000300800 */
[----:B------:R1:W-:Y:S04]  /*7b7d0*/  @P1 STG.E desc[UR8][R10.64], R142 ;  /* 0x0000008e0a001986 */ /* 0x0003e8000c101908 */
[----:B----4-:R4:W-:Y:S04]  /*7b7e0*/  @P2 STG.E desc[UR8][R12.64], R143 ;  /* 0x0000008f0c002986 */ /* 0x0109e8000c101908 */
[----:B-1----:R-:W3:Y:S01]  /*7b7f0*/  LDL.LU R142, [R1+0x18c] ;  /* 0x00018c00018e7983 */ /* 0x002ee20000300800 */
[----:B------:R-:W-:-:S03]  /*7b800*/  IMAD.WIDE R10, R151, 0x4, R4 ;  /* 0x00000004970a7825 */ /* 0x000fc600078e0204 */
[----:B----4-:R-:W4:Y:S01]  /*7b810*/  LDL.LU R143, [R1+0x5c] ;  /* 0x00005c00018f7983 */ /* 0x010f220000300800 */
[----:B------:R-:W-:-:S03]  /*7b820*/  IMAD.WIDE R12, R151, 0x4, R6 ;  /* 0x00000004970c7825 */ /* 0x000fc600078e0206 */
[----:B------:R1:W-:Y:S04]  /*7b830*/  @P0 STG.E desc[UR8][R14.64], R155 ;  /* 0x0000009b0e000986 */ /* 0x0003e8000c101908 */
[----:B-1----:R-:W4:Y:S04]  /*7b840*/  LDL.LU R155, [R1+0x40] ;  /* 0x00004000019b7983 */ /* 0x002f280000300800 */
[----:B------:R1:W-:Y:S02]  /*7b850*/  @P5 STG.E desc[UR8][R10.64], R25 ;  /* 0x000000190a005986 */ /* 0x0003e4000c101908 */
[----:B-1----:R-:W-:-:S02]  /*7b860*/  IMAD.WIDE R10, R151, 0x4, R8 ;  /* 0x00000004970a7825 */ /* 0x002fc400078e0208 */
[----:B------:R-:W4:Y:S01]  /*7b870*/  LDL.LU R151, [R1+0x10] ;  /* 0x0000100001977983 */ /* 0x000f220000300800 */
[----:B------:R-:W-:Y:S02]  /*7b880*/  ISETP.LT.AND P1, PT, R154, UR4, !P3 ;  /* 0x000000049a007c0c */ /* 0x000fe4000df21270 */
[----:B------:R-:W-:Y:S02]  /*7b890*/  ISETP.LT.AND P3, PT, R153, UR4, !P3 ;  /* 0x0000000499007c0c */ /* 0x000fe4000df61270 */
[----:B------:R-:W-:Y:S01]  /*7b8a0*/  ISETP.GE.AND P6, PT, R0, UR5, PT ;  /* 0x0000000500007c0c */ /* 0x000fe2000bfc6270 */
[----:B------:R-:W-:-:S03]  /*7b8b0*/  ULDC UR5, c[0x0][0x22c] ;  /* 0x00008b0000057ab9 */ /* 0x000fc60000000800 */
[----:B------:R-:W-:Y:S02]  /*7b8c0*/  ISETP.LT.AND P2, PT, R23, UR4, !P6 ;  /* 0x0000000417007c0c */ /* 0x000fe4000f741270 */
[----:B------:R-:W-:Y:S02]  /*7b8d0*/  IADD3 R0, R22, 0xc8, RZ ;  /* 0x000000c816007810 */ /* 0x000fe40007ffe0ff */
[----:B------:R-:W-:Y:S02]  /*7b8e0*/  ISETP.LT.AND P0, PT, R152, UR4, !P6 ;  /* 0x0000000498007c0c */ /* 0x000fe4000f701270 */
[----:B------:R-:W-:Y:S01]  /*7b8f0*/  ISETP.GE.AND P4, PT, R0, UR5, PT ;  /* 0x0000000500007c0c */ /* 0x000fe2000bf86270 */
[----:B------:R-:W-:Y:S01]  /*7b900*/  IMAD.WIDE R14, R149, 0x4, R4 ;  /* 0x00000004950e7825 */ /* 0x000fe200078e0204 */
[----:B------:R-:W-:Y:S01]  /*7b910*/  ULDC UR5, c[0x0][0x22c] ;  /* 0x00008b0000057ab9 */ /* 0x000fe20000000800 */
[----:B------:R1:W-:Y:S01]  /*7b920*/  @P1 STG.E desc[UR8][R12.64], R140 ;  /* 0x0000008c0c001986 */ /* 0x0003e2000c101908 */
[----:B------:R-:W-:-:S02]  /*7b930*/  ISETP.LT.AND P1, PT, R154, UR4, !P6 ;  /* 0x000000049a007c0c */ /* 0x000fc4000f721270 */
[----:B------:R-:W-:Y:S01]  /*7b940*/  ISETP.LT.AND P6, PT, R153, UR4, !P6 ;  /* 0x0000000499007c0c */ /* 0x000fe2000f7c1270 */
[----:B-1----:R-:W-:Y:S01]  /*7b950*/  IMAD.WIDE R12, R149, 0x4, R2 ;  /* 0x00000004950c7825 */ /* 0x002fe200078e0202 */
[----:B--2---:R1:W-:Y:S01]  /*7b960*/  @P3 STG.E desc[UR8][R10.64], R148 ;  /* 0x000000940a003986 */ /* 0x0043e2000c101908 */
[----:B------:R-:W-:-:S03]  /*7b970*/  ISETP.LT.AND P3, PT, R23, UR4, !P4 ;  /* 0x0000000417007c0c */ /* 0x000fc6000e761270 */
[----:B------:R2:W-:Y:S01]  /*7b980*/  @P2 STG.E desc[UR8][R12.64], R252 ;  /* 0x000000fc0c002986 */ /* 0x0005e2000c101908 */
[----:B------:R-:W-:-:S03]  /*7b990*/  ISETP.LT.AND P2, PT, R152, UR4, !P4 ;  /* 0x0000000498007c0c */ /* 0x000fc6000e741270 */
[----:B-1----:R-:W4:Y:S01]  /*7b9a0*/  LDL.LU R148, [R1+0x130c] ;  /* 0x00130c0001947983 */ /* 0x002f220000300800 */
[----:B------:R-:W-:-:S04]  /*7b9b0*/  IMAD.WIDE R10, R149, 0x4, R6 ;  /* 0x00000004950a7825 */ /* 0x000fc800078e0206 */
[----:B--2---:R-:W-:Y:S01]  /*7b9c0*/  IMAD.WIDE R12, R149, 0x4, R8 ;  /* 0x00000004950c7825 */ /* 0x004fe200078e0208 */
[----:B---3--:R1:W-:Y:S04]  /*7b9d0*/  @P0 STG.E desc[UR8][R14.64], R141 ;  /* 0x0000008d0e000986 */ /* 0x0083e8000c101908 */
[----:B------:R-:W2:Y:S04]  /*7b9e0*/  LDL.LU R149, [R1+0x131c] ;  /* 0x00131c0001957983 */ /* 0x000ea80000300800 */
[----:B------:R-:W-:Y:S01]  /*7b9f0*/  @P1 STG.E desc[UR8][R10.64], R142 ;  /* 0x0000008e0a001986 */ /* 0x000fe2000c101908 */
[----:B-1----:R-:W-:-:S03]  /*7ba00*/  IMAD.WIDE R14, R150, 0x4, R2 ;  /* 0x00000004960e7825 */ /* 0x002fc600078e0202 */
[----:B----4-:R1:W-:Y:S02]  /*7ba10*/  @P6 STG.E desc[UR8][R12.64], R143 ;  /* 0x0000008f0c006986 */ /* 0x0103e4000c101908 */
[----:B-1----:R-:W-:Y:S02]  /*7ba20*/  IMAD.WIDE R12, R150, 0x4, R4 ;  /* 0x00000004960c7825 */ /* 0x002fe400078e0204 */
[----:B------:R1:W-:Y:S04]  /*7ba30*/  @P3 STG.E desc[UR8][R14.64], R155 ;  /* 0x0000009b0e003986 */ /* 0x0003e8000c101908 */
[----:B-1----:R-:W3:Y:S04]  /*7ba40*/  LDL.LU R155, [R1+0x44] ;  /* 0x00004400019b7983 */ /* 0x002ee80000300800 */
[----:B------:R1:W-:Y:S04]  /*7ba50*/  @P2 STG.E desc[UR8][R12.64], R151 ;  /* 0x000000970c002986 */ /* 0x0003e8000c101908 */
[----:B-1----:R-:W4:Y:S01]  /*7ba60*/  LDL.LU R151, [R1+0x14] ;  /* 0x0000140001977983 */ /* 0x002f220000300800 */
[----:B------:R-:W-:Y:S01]  /*7ba70*/  VIADD R0, R22, 0xc9 ;  /* 0x000000c916007836 */ /* 0x000fe20000000000 */
[----:B------:R-:W-:-:S04]  /*7ba80*/  ISETP.LT.AND P1, PT, R154, UR4, !P4 ;  /* 0x000000049a007c0c */ /* 0x000fc8000e721270 */
[----:B------:R-:W-:Y:S02]  /*7ba90*/  ISETP.GE.AND P5, PT, R0, UR5, PT ;  /* 0x0000000500007c0c */ /* 0x000fe4000bfa6270 */
[----:B------:R-:W-:Y:S01]  /*7baa0*/  ISETP.LT.AND P4, PT, R153, UR4, !P4 ;  /* 0x0000000499007c0c */ /* 0x000fe2000e781270 */
[----:B------:R-:W-:Y:S01]  /*7bab0*/  IMAD.WIDE R10, R150, 0x4, R6 ;  /* 0x00000004960a7825 */ /* 0x000fe200078e0206 */
[----:B------:R-:W-:Y:S01]  /*7bac0*/  ISETP.LT.AND P3, PT, R23, UR4, !P5 ;  /* 0x0000000417007c0c */ /* 0x000fe2000ef61270 */
[----:B------:R-:W-:Y:S01]  /*7bad0*/  ULDC UR5, c[0x0][0x22c] ;  /* 0x00008b0000057ab9 */ /* 0x000fe20000000800 */
[----:B------:R-:W-:Y:S01]  /*7bae0*/  ISETP.LT.AND P6, PT, R152, UR4, !P5 ;  /* 0x0000000498007c0c */ /* 0x000fe2000efc1270 */
[----:B------:R-:W-:Y:S02]  /*7baf0*/  VIADD R0, R22, 0xca ;  /* 0x000000ca16007836 */ /* 0x000fe40000000000 */
[----:B------:R-:W-:Y:S01]  /*7bb00*/  IMAD.WIDE R12, R150, 0x4, R8 ;  /* 0x00000004960c7825 */ /* 0x000fe200078e0208 */
[----:B------:R1:W-:Y:S01]  /*7bb10*/  @P1 STG.E desc[UR8][R10.64], R248 ;  /* 0x000000f80a001986 */ /* 0x0003e2000c101908 */
[----:B------:R-:W-:-:S02]  /*7bb20*/  ISETP.LT.AND P1, PT, R154, UR4, !P5 ;  /* 0x000000049a007c0c */ /* 0x000fc4000ef21270 */
[----:B------:R-:W-:Y:S01]  /*7bb30*/  ISETP.GE.AND P0, PT, R0, UR5, PT ;  /* 0x0000000500007c0c */ /* 0x000fe2000bf06270 */
[----:B------:R-:W4:Y:S01]  /*7bb40*/  LDL.LU R150, [R1+0x132c] ;  /* 0x00132c0001967983 */ /* 0x000f220000300800 */
[----:B------:R-:W-:Y:S01]  /*7bb50*/  ISETP.LT.AND P5, PT, R153, UR4, !P5 ;  /* 0x0000000499007c0c */ /* 0x000fe2000efa1270 */
[----:B------:R-:W-:Y:S02]  /*7bb60*/  ULDC UR5, c[0x0][0x22c] ;  /* 0x00008b0000057ab9 */ /* 0x000fe40000000800 */
[----:B------:R1:W-:Y:S01]  /*7bb70*/  @P4 STG.E desc[UR8][R12.64], R244 ;  /* 0x000000f40c004986 */ /* 0x0003e2000c101908 */
[----:B------:R-:W-:Y:S01]  /*7bb80*/  ISETP.LT.AND P4, PT, R23, UR4, !P0 ;  /* 0x0000000417007c0c */ /* 0x000fe2000c781270 */
[----:B-1----:R-:W-:-:S04]  /*7bb90*/  IMAD.WIDE R10, R148, 0x4, R2 ;  /* 0x00000004940a7825 */ /* 0x002fc800078e0202 */
[----:B------:R-:W-:Y:S01]  /*7bba0*/  IMAD.WIDE R14, R148, 0x4, R4 ;  /* 0x00000004940e7825 */ /* 0x000fe200078e0204 */
[----:B------:R1:W-:Y:S04]  /*7bbb0*/  @P3 STG.E desc[UR8][R10.64], R240 ;  /* 0x000000f00a003986 */ /* 0x0003e8000c101908 */
[----:B------:R2:W-:Y:S01]  /*7bbc0*/  @P6 STG.E desc[UR8][R14.64], R236 ;  /* 0x000000ec0e006986 */ /* 0x0005e2000c101908 */
[----:B------:R-:W-:Y:S01]  /*7bbd0*/  ISETP.LT.AND P6, PT, R152, UR4, !P0 ;  /* 0x0000000498007c0c */ /* 0x000fe2000c7c1270 */
[----:B------:R-:W-:-:S04]  /*7bbe0*/  IMAD.WIDE R12, R148, 0x4, R8 ;  /* 0x00000004940c7825 */ /* 0x000fc800078e0208 */
[----:B-1----:R-:W-:Y:S02]  /*7bbf0*/  IMAD.WIDE R10, R148, 0x4, R6 ;  /* 0x00000004940a7825 */ /* 0x002fe400078e0206 */
[----:B------:R-:W4:Y:S02]  /*7bc00*/  LDL.LU R148, [R1+0x1338] ;  /* 0x0013380001947983 */ /* 0x000f240000300800 */
[C---:B--2---:R-:W-:Y:S02]  /*7bc10*/  IMAD.WIDE R14, R149.reuse, 0x4, R2 ;  /* 0x00000004950e7825 */ /* 0x044fe400078e0202 */
[----:B------:R1:W-:Y:S04]  /*7bc20*/  @P1 STG.E desc[UR8][R10.64], R232 ;  /* 0x000000e80a001986 */ /* 0x0003e8000c101908 */
[----:B------:R-:W-:Y:S01]  /*7bc30*/  @P5 STG.E desc[UR8][R12.64], R228 ;  /* 0x000000e40c005986 */ /* 0x000fe2000c101908 */
[----:B-1----:R-:W-:-:S03]  /*7bc40*/  IMAD.WIDE R10, R149, 0x4, R4 ;  /* 0x00000004950a7825 */ /* 0x002fc600078e0204 */
[----:B---3--:R1:W-:Y:S04]  /*7bc50*/  @P4 STG.E desc[UR8][R14.64], R155 ;  /* 0x0000009b0e004986 */ /* 0x0083e8000c101908 */
[----:B-1----:R-:W2:Y:S04]  /*7bc60*/  LDL.LU R155, [R1+0x48] ;  /* 0x00004800019b7983 */ /* 0x002ea80000300800 */
[----:B----4-:R1:W-:Y:S04]  /*7bc70*/  @P6 STG.E desc[UR8][R10.64], R151 ;  /* 0x000000970a006986 */ /* 0x0103e8000c101908 */
[----:B-1----:R-:W3:Y:S01]  /*7bc80*/  LDL.LU R151, [R1+0x18] ;  /* 0x0000180001977983 */ /* 0x002ee20000300800 */
        /* <DEDUP_REMOVED lines=8> */
[----:B------:R-:W-:Y:S02]  /*7bd10*/  VIADD R0, R22, 0xcc ;  /* 0x000000cc16007836 */ /* 0x000fe40000000000 */
[----:B------:R-:W-:-:S02]  /*7bd20*/  IMAD.WIDE R10, R149, 0x4, R8 ;  /* 0x00000004950a7825 */ /* 0x000fc400078e0208 */
[----:B------:R1:W-:Y:S01]  /*7bd30*/  @P1 STG.E desc[UR8][R12.64], R249 ;  /* 0x000000f90c001986 */ /* 0x0003e2000c101908 */
[----:B------:R-:W-:Y:S01]  /*7bd40*/  ISETP.LT.AND P1, PT, R154, UR4, !P2 ;  /* 0x000000049a007c0c */ /* 0x000fe2000d721270 */
[----:B------:R-:W-:Y:S01]  /*7bd50*/  IMAD.WIDE R14, R150, 0x4, R4 ;  /* 0x00000004960e7825 */ /* 0x000fe200078e0204 */
[----:B------:R-:W-:Y:S01]  /*7bd60*/  ISETP.LT.AND P2, PT, R153, UR4, !P2 ;  /* 0x0000000499007c0c */ /* 0x000fe2000d741270 */
[----:B------:R-:W4:Y:S01]  /*7bd70*/  LDL.LU R149, [R1+0x133c] ;  /* 0x00133c0001957983 */ /* 0x000f220000300800 */
[----:B------:R-:W-:-:S03]  /*7bd80*/  ISETP.GE.AND P3, PT, R0, UR5, PT ;  /* 0x0000000500007c0c */ /* 0x000fc6000bf66270 */
[----:B------:R1:W-:Y:S02]  /*7bd90*/  @P0 STG.E desc[UR8][R10.64], R245 ;  /* 0x000000f50a000986 */ /* 0x0003e4000c101908 */
[----:B-1----:R-:W-:Y:S01]  /*7bda0*/  IMAD.WIDE R12, R150, 0x4, R2 ;  /* 0x00000004960c7825 */ /* 0x002fe200078e0202 */
[----:B------:R-:W-:Y:S01]  /*7bdb0*/  ISETP.LT.AND P0, PT, R23, UR4, !P3 ;  /* 0x0000000417007c0c */ /* 0x000fe2000df01270 */
[----:B------:R-:W-:-:S03]  /*7bdc0*/  ULDC UR5, c[0x0][0x22c] ;  /* 0x00008b0000057ab9 */ /* 0x000fc60000000800 */
[----:B------:R1:W-:Y:S04]  /*7bdd0*/  @P4 STG.E desc[UR8][R12.64], R241 ;  /* 0x000000f10c004986 */ /* 0x0003e8000c101908 */
[----:B------:R1:W-:Y:S01]  /*7bde0*/  @P5 STG.E desc[UR8][R14.64], R237 ;  /* 0x000000ed0e005986 */ /* 0x0003e2000c101908 */
[----:B------:R-:W-:Y:S01]  /*7bdf0*/  ISETP.LT.AND P5, PT, R152, UR4, !P3 ;  /* 0x0000000498007c0c */ /* 0x000fe2000dfa1270 */
[----:B------:R-:W-:-:S04]  /*7be00*/  IMAD.WIDE R10, R150, 0x4, R6 ;  /* 0x00000004960a7825 */ /* 0x000fc800078e0206 */
[----:B-1----:R-:W-:Y:S01]  /*7be10*/  IMAD.WIDE R12, R150, 0x4, R8 ;  /* 0x00000004960c7825 */ /* 0x002fe200078e0208 */
[----:B------:R-:W-:Y:S04]  /*7be20*/  @P1 STG.E desc[UR8][R10.64], R233 ;  /* 0x000000e90a001986 */ /* 0x000fe8000c101908 */
[----:B------:R1:W-:Y:S04]  /*7be30*/  @P2 STG.E desc[UR8][R12.64], R229 ;  /* 0x000000e50c002986 */ /* 0x0003e8000c101908 */
[----:B------:R-:W4:Y:S01]  /*7be40*/  LDL.LU R150, [R1+0x134c] ;  /* 0x00134c0001967983 */ /* 0x000f220000300800 */
[----:B------:R-:W-:-:S04]  /*7be50*/  IMAD.WIDE R14, R148, 0x4, R2 ;  /* 0x00000004940e7825 */ /* 0x000fc800078e0202 */
[----:B-1----:R-:W-:-:S04]  /*7be60*/  IMAD.WIDE R12, R148, 0x4, R4 ;  /* 0x00000004940c7825 */ /* 0x002fc800078e0204 */
[C---:B------:R-:W-:Y:S01]  /*7be70*/  IMAD.WIDE R10, R148.reuse, 0x4, R6 ;  /* 0x00000004940a7825 */ /* 0x040fe200078e0206 */
[----:B--2---:R1:W-:Y:S04]  /*7be80*/  @P0 STG.E desc[UR8][R14.64], R155 ;  /* 0x0000009b0e000986 */ /* 0x0043e8000c101908 */
[----:B-1----:R-:W2:Y:S04]  /*7be90*/  LDL.LU R155, [R1+0x4c] ;  /* 0x00004c00019b7983 */ /* 0x002ea80000300800 */
[----:B---3--:R1:W-:Y:S04]  /*7bea0*/  @P5 STG.E desc[UR8][R12.64], R151 ;  /* 0x000000970c005986 */ /* 0x0083e8000c101908 */
[----:B-1----:R-:W3:Y:S01]  /*7beb0*/  LDL.LU R151, [R1+0x1c] ;  /* 0x00001c0001977983 */ /* 0x002ee20000300800 */
[----:B------:R-:W-:-:S03]  /*7bec0*/  IMAD.WIDE R12, R148, 0x4, R8 ;  /* 0x00000004940c7825 */ /* 0x000fc600078e0208 */
[----:B------:R-:W3:Y:S01]  /*7bed0*/  LDL.LU R148, [R1+0x135c] ;  /* 0x00135c0001947983 */ /* 0x000ee20000300800 */
[----:B------:R-:W-:Y:S01]  /*7bee0*/  VIADD R0, R22, 0xcd ;  /* 0x000000cd16007836 */ /* 0x000fe20000000000 */
[----:B------:R-:W-:-:S04]  /*7bef0*/  ISETP.LT.AND P1, PT, R154, UR4, !P3 ;  /* 0x000000049a007c0c */ /* 0x000fc8000df21270 */
[----:B------:R-:W-:Y:S01]  /*7bf00*/  ISETP.GE.AND P6, PT, R0, UR5, PT ;  /* 0x0000000500007c0c */ /* 0x000fe2000bfc6270 */
[----:B------:R-:W-:Y:S01]  /*7bf10*/  ULDC UR5, c[0x0][0x22c] ;  /* 0x00008b0000057ab9 */ /* 0x000fe20000000800 */
[----:B------:R-:W-:Y:S02]  /*7bf20*/  ISETP.LT.AND P3, PT, R153, UR4, !P3 ;  /* 0x0000000499007c0c */ /* 0x000fe4000df61270 */
[----:B------:R-:W-:Y:S02]  /*7bf30*/  ISETP.LT.AND P2, PT, R23, UR4, !P6 ;  /* 0x0000000417007c0c */ /* 0x000fe4000f741270 */
[----:B------:R-:W-:Y:S02]  /*7bf40*/  IADD3 R0, R22, 0xce, RZ ;  /* 0x000000ce16007810 */ /* 0x000fe40007ffe0ff */
[----:B------:R-:W-:Y:S01]  /*7bf50*/  ISETP.LT.AND P0, PT, R152, UR4, !P6 ;  /* 0x0000000498007c0c */ /* 0x000fe2000f701270 */
[----:B------:R4:W-:Y:S01]  /*7bf60*/  @P1 STG.E desc[UR8][R10.64], R250 ;  /* 0x000000fa0a001986 */ /* 0x0009e2000c101908 */
[----:B------:R-:W-:-:S02]  /*7bf70*/  ISETP.LT.AND P1, PT, R154, UR4, !P6 ;  /* 0x000000049a007c0c */ /* 0x000fc4000f721270 */
[----:B------:R-:W-:Y:S02]  /*7bf80*/  ISETP.GE.AND P4, PT, R0, UR5, PT ;  /* 0x0000000500007c0c */ /* 0x000fe4000bf86270 */
[----:B------:R-:W-:Y:S01]  /*7bf90*/  ISETP.LT.AND P6, PT, R153, UR4, !P6 ;  /* 0x0000000499007c0c */ /* 0x000fe2000f7c1270 */
[----:B------:R1:W-:Y:S01]  /*7bfa0*/  @P3 STG.E desc[UR8][R12.64], R246 ;  /* 0x000000f60c003986 */ /* 0x0003e2000c101908 */
[----:B------:R-:W-:Y:S01]  /*7bfb0*/  ISETP.LT.AND P3, PT, R23, UR4, !P4 ;  /* 0x0000000417007c0c */ /* 0x000fe2000e761270 */
[----:B----4-:R-:W-:Y:S01]  /*7bfc0*/  IMAD.WIDE R10, R149, 0x4, R2 ;  /* 0x00000004950a7825 */ /* 0x010fe200078e0202 */
[----:B------:R-:W-:-:S03]  /*7bfd0*/  ULDC UR5, c[0x0][0x22c] ;  /* 0x00008b0000057ab9 */ /* 0x000fc60000000800 */
[C---:B------:R-:W-:Y:S01]  /*7bfe0*/  IMAD.WIDE R14, R149.reuse, 0x4, R4 ;  /* 0x00000004950e7825 */ /* 0x040fe200078e0204 */
[----:B------:R4:W-:Y:S01]  /*7bff0*/  @P2 STG.E desc[UR8][R10.64], R242 ;  /* 0x000000f20a002986 */ /* 0x0009e2000c101908 */
[----:B------:R-:W-:Y:S02]  /*7c000*/  ISETP.LT.AND P2, PT, R152, UR4, !P4 ;  /* 0x0000000498007c0c */ /* 0x000fe4000e741270 */
[C---:B-1----:R-:W-:Y:S01]  /*7c010*/  IMAD.WIDE R12, R149.reuse, 0x4, R8 ;  /* 0x00000004950c7825 */ /* 0x042fe200078e0208 */
[----:B------:R1:W-:Y:S03]  /*7c020*/  @P0 STG.E desc[UR8][R14.64], R238 ;  /* 0x000000ee0e000986 */ /* 0x0003e6000c101908 */
[----:B------:R-:W-:Y:S02]  /*7c030*/  VIADD R0, R22, 0xcf ;  /* 0x000000cf16007836 */ /* 0x000fe40000000000 */
[----:B----4-:R-:W-:-:S02]  /*7c040*/  IMAD.WIDE R10, R149, 0x4, R6 ;  /* 0x00000004950a7825 */ /* 0x010fc400078e0206 */
[----:B------:R-:W4:Y:S02]  /*7c050*/  LDL.LU R149, [R1+0x1368] ;  /* 0x0013680001957983 */ /* 0x000f240000300800 */
[----:B-1----:R-:W-:Y:S02]  /*7c060*/  IMAD.WIDE R14, R150, 0x4, R2 ;  /* 0x00000004960e7825 */ /* 0x002fe400078e0202 */
[----:B------:R1:W-:Y:S01]  /*7c070*/  @P1 STG.E desc[UR8][R10.64], R234 ;  /* 0x000000ea0a001986 */ /* 0x0003e2000c101908 */
[----:B------:R-:W-:Y:S02]  /*7c080*/  ISETP.LT.AND P1, PT, R154, UR4, !P4 ;  /* 0x000000049a007c0c */ /* 0x000fe4000e721270 */
[----:B------:R-:W-:Y:S01]  /*7c090*/  ISETP.GE.AND P5, PT, R0, UR5, PT ;  /* 0x0000000500007c0c */ /* 0x000fe2000bfa6270 */
[----:B------:R1:W-:Y:S01]  /*7c0a0*/  @P6 STG.E desc[UR8][R12.64], R230 ;  /* 0x000000e60c006986 */ /* 0x0003e2000c101908 */
[----:B------:R-:W-:Y:S01]  /*7c0b0*/  ISETP.LT.AND P4, PT, R153, UR4, !P4 ;  /* 0x0000000499007c0c */ /* 0x000fe2000e781270 */
[----:B-1----:R-:W-:Y:S01]  /*7c0c0*/  IMAD.WIDE R10, R150, 0x4, R4 ;  /* 0x00000004960a7825 */ /* 0x002fe200078e0204 */
[----:B------:R-:W-:-:S03]  /*7c0d0*/  ULDC UR5, c[0x0][0x22c] ;  /* 0x00008b0000057ab9 */ /* 0x000fc60000000800 */
[----:B------:R-:W-:Y:S01]  /*7c0e0*/  IMAD.WIDE R12, R150, 0x4, R6 ;  /* 0x00000004960c7825 */ /* 0x000fe200078e0206 */
[----:B--2---:R-:W-:Y:S01]  /*7c0f0*/  @P3 STG.E desc[UR8][R14.64], R155 ;  /* 0x0000009b0e003986 */ /* 0x004fe2000c101908 */
[----:B------:R-:W-:-:S03]  /*7c100*/  ISETP.LT.AND P3, PT, R23, UR4, !P5 ;  /* 0x0000000417007c0c */ /* 0x000fc6000ef61270 */
[----:B---3--:R1:W-:Y:S04]  /*7c110*/  @P2 STG.E desc[UR8][R10.64], R151 ;  /* 0x000000970a002986 */ /* 0x0083e8000c101908 */
[----:B------:R2:W-:Y:S01]  /*7c120*/  @P1 STG.E desc[UR8][R12.64], R251 ;  /* 0x000000fb0c001986 */ /* 0x0005e2000c101908 */
[----:B-1----:R-:W-:-:S03]  /*7c130*/  IMAD.WIDE R10, R150, 0x4, R8 ;  /* 0x00000004960a7825 */ /* 0x002fc600078e0208 */
[----:B------:R-:W3:Y:S01]  /*7c140*/  LDL.LU R150, [R1+0x136c] ;  /* 0x00136c0001967983 */ /* 0x000ee20000300800 */
[----:B--2---:R-:W-:-:S03]  /*7c150*/  IMAD.WIDE R12, R148, 0x4, R2 ;  /* 0x00000004940c7825 */ /* 0x004fc600078e0202 */
[----:B------:R1:W-:Y:S01]  /*7c160*/  @P4 STG.E desc[UR8][R10.64], R247 ;  /* 0x000000f70a004986 */ /* 0x0003e2000c101908 */
[----:B------:R-:W-:-:S03]  /*7c170*/  IMAD.WIDE R14, R148, 0x4, R4 ;  /* 0x00000004940e7825 */ /* 0x000fc600078e0204 */
[----:B------:R2:W-:Y:S01]  /*7c180*/  @P3 STG.E desc[UR8][R12.64], R243 ;  /* 0x000000f30c003986 */ /* 0x0005e2000c101908 */
[----:B-1----:R-:W-:-:S04]  /*7c190*/  IMAD.WIDE R10, R148, 0x4, R6 ;  /* 0x00000004940a7825 */ /* 0x002fc800078e0206 */
[----:B--2---:R-:W-:Y:S02]  /*7c1a0*/  IMAD.WIDE R12, R148, 0x4, R8 ;  /* 0x00000004940c7825 */ /* 0x004fe400078e0208 */
[----:B------:R-:W2:Y:S01]  /*7c1b0*/  LDL.LU R148, [R1+0x137c] ;  /* 0x00137c0001947983 */ /* 0x000ea20000300800 */
[----:B------:R-:W-:Y:S01]  /*7c1c0*/  ISETP.LT.AND P6, PT, R152, UR4, !P5 ;  /* 0x0000000498007c0c */ /* 0x000fe2000efc1270 */
[----:B------:R-:W-:Y:S01]  /*7c1d0*/  VIADD R0, R22, 0xd0 ;  /* 0x000000d016007836 */ /* 0x000fe20000000000 */
[----:B------:R-:W-:Y:S02]  /*7c1e0*/  ISETP.LT.AND P1, PT, R154, UR4, !P5 ;  /* 0x000000049a007c0c */ /* 0x000fe4000ef21270 */
[----:B------:R-:W-:Y:S02]  /*7c1f0*/  ISETP.LT.AND P5, PT, R153, UR4, !P5 ;  /* 0x0000000499007c0c */ /* 0x000fe4000efa1270 */
[----:B------:R-:W-:Y:S01]  /*7c200*/  ISETP.GE.AND P0, PT, R0, UR5, PT ;  /* 0x0000000500007c0c */ /* 0x000fe2000bf06270 */
[----:B------:R-:W-:-:S03]  /*7c210*/  ULDC UR5, c[0x0][0x22c] ;  /* 0x00008b0000057ab9 */ /* 0x000fc60000000800 */
[----:B------:R-:W-:-:S03]  /*7c220*/  ISETP.LT.AND P4, PT, R23, UR4, !P0 ;  /* 0x0000000417007c0c */ /* 0x000fc6000c781270 */
[----:B------:R4:W-:Y:S01]  /*7c230*/  @P6 STG.E desc[UR8][R14.64], R239 ;  /* 0x000000ef0e006986 */ /* 0x0009e2000c101908 */
[----:B------:R-:W-:Y:S02]  /*7c240*/  ISETP.LT.AND P6, PT, R152, UR4, !P0 ;  /* 0x0000000498007c0c */ /* 0x000fe4000c7c1270 */
[----:B------:R-:W-:Y:S01]  /*7c250*/  IADD3 R0, R22, 0xd1, RZ ;  /* 0x000000d116007810 */ /* 0x000fe20007ffe0ff */
[----:B------:R-:W-:Y:S01]  /*7c260*/  @P1 STG.E desc[UR8][R10.64], R235 ;  /* 0x000000eb0a001986 */ /* 0x000fe2000c101908 */
[----:B------:R-:W-:Y:S02]  /*7c270*/  ISETP.LT.AND P1, PT, R154, UR4, !P0 ;  /* 0x000000049a007c0c */ /* 0x000fe4000c721270 */
[----:B------:R-:W-:Y:S01]  /*7c280*/  ISETP.GE.AND P2, PT, R0, UR5, PT ;  /* 0x0000000500007c0c */ /* 0x000fe2000bf46270 */
[----:B------:R1:W-:Y:S01]  /*7c290*/  @P5 STG.E desc[UR8][R12.64], R231 ;  /* 0x000000e70c005986 */ /* 0x0003e2000c101908 */
[----:B----4-:R-:W-:Y:S01]  /*7c2a0*/  IMAD.WIDE R14, R149, 0x4, R2 ;  /* 0x00000004950e7825 */ /* 0x010fe200078e0202 */
[----:B------:R-:W-:Y:S01]  /*7c2b0*/  ISETP.LT.AND P0, PT, R153, UR4, !P0 ;  /* 0x0000000499007c0c */ /* 0x000fe2000c701270 */
[----:B------:R-:W-:Y:S01]  /*7c2c0*/  ULDC UR5, c[0x0][0x22c] ;  /* 0x00008b0000057ab9 */ /* 0x000fe20000000800 */
[----:B------:R-:W-:-:S02]  /*7c2d0*/  ISETP.LT.AND P5, PT, R152, UR4, !P2 ;  /* 0x0000000498007c0c */ /* 0x000fc4000d7a1270 */
[----:B------:R-:W-:Y:S01]  /*7c2e0*/  @P4 STG.E desc[UR8][R14.64], R224 ;  /* 0x000000e00e004986 */ /* 0x000fe2000c101908 */
[----:B-1----:R-:W-:Y:S01]  /*7c2f0*/  IMAD.WIDE R12, R149, 0x4, R4 ;  /* 0x00000004950c7825 */ /* 0x002fe200078e0204 */
[----:B------:R-:W-:-:S03]  /*7c300*/  ISETP.LT.AND P4, PT, R23, UR4, !P2 ;  /* 0x0000000417007c0c */ /* 0x000fc6000d781270 */
[C---:B------:R-:W-:Y:S01]  /*7c310*/  IMAD.WIDE R10, R149.reuse, 0x4, R6 ;  /* 0x00000004950a7825 */ /* 0x040fe200078e0206 */
[----:B------:R1:W-:Y:S03]  /*7c320*/  @P6 STG.E desc[UR8][R12.64], R220 ;  /* 0x000000dc0c006986 */ /* 0x0003e6000c101908 */
[----:B------:R-:W-:Y:S01]  /*7c330*/  VIADD R0, R22, 0xd2 ;  /* 0x000000d216007836 */ /* 0x000fe20000000000 */
[----:B------:R3:W-:Y:S01]  /*7c340*/  @P1 STG.E desc[UR8][R10.64], R216 ;  /* 0x000000d80a001986 */ /* 0x0007e2000c101908 */
[----:B------:R-:W-:Y:S01]  /*7c350*/  ISETP.LT.AND P1, PT, R154, UR4, !P2 ;  /* 0x000000049a007c0c */ /* 0x000fe2000d721270 */
[----:B-1----:R-:W-:Y:S02]  /*7c360*/  IMAD.WIDE R12, R149, 0x4, R8 ;  /* 0x00000004950c7825 */ /* 0x002fe400078e0208 */
[----:B------:R-:W4:Y:S01]  /*7c370*/  LDL.LU R149, [R1+0x138c] ;  /* 0x00138c0001957983 */ /* 0x000f220000300800 */
[----:B------:R-:W-:-:S02]  /*7c380*/  ISETP.GE.AND P3, PT, R0, UR5, PT ;  /* 0x0000000500007c0c */ /* 0x000fc4000bf66270 */
[----:B------:R-:W-:Y:S01]  /*7c390*/  ISETP.LT.AND P2, PT, R153, UR4, !P2 ;  /* 0x0000000499007c0c */ /* 0x000fe2000d741270 */
[----:B------:R1:W-:Y:S01]  /*7c3a0*/  @P0 STG.E desc[UR8][R12.64], R212 ;  /* 0x000000d40c000986 */ /* 0x0003e2000c101908 */
[----:B------:R-:W-:Y:S01]  /*7c3b0*/  ISETP.LT.AND P0, PT, R23, UR4, !P3 ;  /* 0x0000000417007c0c */ /* 0x000fe2000df01270 */
[----:B---3--:R-:W-:Y:S01]  /*7c3c0*/  IMAD.WIDE R10, R150, 0x4, R2 ;  /* 0x00000004960a7825 */ /* 0x008fe200078e0202 */
[----:B------:R-:W-:-:S03]  /*7c3d0*/  ULDC UR5, c[0x0][0x22c] ;  /* 0x00008b0000057ab9 */ /* 0x000fc60000000800 */
[C---:B------:R-:W-:Y:S01]  /*7c3e0*/  IMAD.WIDE R14, R150.reuse, 0x4, R4 ;  /* 0x00000004960e7825 */ /* 0x040fe200078e0204 */
[----:B------:R3:W-:Y:S03]  /*7c3f0*/  @P4 STG.E desc[UR8][R10.64], R208 ;  /* 0x000000d00a004986 */ /* 0x0007e6000c101908 */
[----:B-1----:R-:W-:Y:S01]  /*7c400*/  IMAD.WIDE R12, R150, 0x4, R8 ;  /* 0x00000004960c7825 */ /* 0x002fe200078e0208 */
[----:B------:R2:W-:Y:S01]  /*7c410*/  @P5 STG.E desc[UR8][R14.64], R204 ;  /* 0x000000cc0e005986 */ /* 0x0005e2000c101908 */
[----:B------:R-:W-:Y:S02]  /*7c420*/  ISETP.LT.AND P5, PT, R152, UR4, !P3 ;  /* 0x0000000498007c0c */ /* 0x000fe4000dfa1270 */
[----:B---3--:R-:W-:Y:S02]  /*7c430*/  IMAD.WIDE R10, R150, 0x4, R6 ;  /* 0x00000004960a7825 */ /* 0x008fe400078e0206 */
[----:B------:R-:W3:Y:S02]  /*7c440*/  LDL.LU R150, [R1+0x1398] ;  /* 0x0013980001967983 */ /* 0x000ee40000300800 */
[----:B--2---:R-:W-:-:S02]  /*7c450*/  IMAD.WIDE R14, R148, 0x4, R2 ;  /* 0x00000004940e7825 */ /* 0x004fc400078e0202 */
[----:B------:R1:W-:Y:S04]  /*7c460*/  @P1 STG.E desc[UR8][R10.64], R200 ;  /* 0x000000c80a001986 */ /* 0x0003e8000c101908 */
[----:B------:R2:W-:Y:S04]  /*7c470*/  @P2 STG.E desc[UR8][R12.64], R196 ;  /* 0x000000c40c002986 */ /* 0x0005e8000c101908 */
[----:B------:R-:W-:Y:S01]  /*7c480*/  @P0 STG.E desc[UR8][R14.64], R225 ;  /* 0x000000e10e000986 */ /* 0x000fe2000c101908 */
[----:B-1----:R-:W-:-:S04]  /*7c490*/  IMAD.WIDE R10, R148, 0x4, R4 ;  /* 0x00000004940a7825 */ /* 0x002fc800078e0204 */
[C---:B--2---:R-:W-:Y:S01]  /*7c4a0*/  IMAD.WIDE R12, R148.reuse, 0x4, R6 ;  /* 0x00000004940c7825 */ /* 0x044fe200078e0206 */
[----:B------:R1:W-:Y:S03]  /*7c4b0*/  @P5 STG.E desc[UR8][R10.64], R221 ;  /* 0x000000dd0a005986 */ /* 0x0003e6000c101908 */
[----:B-1----:R-:W-:Y:S02]  /*7c4c0*/  IMAD.WIDE R10, R148, 0x4, R8 ;  /* 0x00000004940a7825 */ /* 0x002fe400078e0208 */
[----:B------:R-:W2:Y:S02]  /*7c4d0*/  LDL.LU R148, [R1+0x139c] ;  /* 0x00139c0001947983 */ /* 0x000ea40000300800 */
        /* <DEDUP_REMOVED lines=10> */
[----:B------:R-:W-:Y:S02]  /*7c580*/  ISETP.LT.AND P6, PT, R153, UR4, !P6 ;  /* 0x0000000499007c0c */ /* 0x000fe4000f7c1270 */
[----:B------:R-:W-:Y:S01]  /*7c590*/  ISETP.GE.AND P4, PT, R0, UR5, PT ;  /* 0x0000000500007c0c */ /* 0x000fe2000bf86270 */
[----:B------:R1:W-:Y:S01]  /*7c5a0*/  @P3 STG.E desc[UR8][R10.64], R213 ;  /* 0x000000d50a003986 */ /* 0x0003e2000c101908 */
[----:B----4-:R-:W-:Y:S02]  /*7c5b0*/  IMAD.WIDE R12, R149, 0x4, R2 ;  /* 0x00000004950c7825 */ /* 0x010fe400078e0202 */
[----:B------:R-:W-:Y:S01]  /*7c5c0*/  ISETP.LT.AND P3, PT, R23, UR4, !P4 ;  /* 0x0000000417007c0c */ /* 0x000fe2000e761270 */
[----:B------:R-:W-:Y:S01]  /*7c5d0*/  ULDC UR5, c[0x0][0x22c] ;  /* 0x00008b0000057ab9 */ /* 0x000fe20000000800 */
[----:B------:R-:W-:Y:S01]  /*7c5e0*/  IMAD.WIDE R14, R149, 0x4, R4 ;  /* 0x00000004950e7825 */ /* 0x000fe200078e0204 */
[----:B------:R4:W-:Y:S01]  /*7c5f0*/  @P2 STG.E desc[UR8][R12.64], R209 ;  /* 0x000000d10c002986 */ /* 0x0009e2000c101908 */
[----:B------:R-:W-:-:S02]  /*7c600*/  ISETP.LT.AND P2, PT, R152, UR4, !P4 ;  /* 0x0000000498007c0c */ /* 0x000fc4000e741270 */
[C---:B-1----:R-:W-:Y:S01]  /*7c610*/  IMAD.WIDE R10, R149.reuse, 0x4, R6 ;  /* 0x00000004950a7825 */ /* 0x042fe200078e0206 */
[----:B------:R3:W-:Y:S03]  /*7c620*/  @P0 STG.E desc[UR8][R14.64], R205 ;  /* 0x000000cd0e000986 */ /* 0x0007e6000c101908 */
[----:B------:R-:W-:Y:S02]  /*7c630*/  VIADD R0, R22, 0xd5 ;  /* 0x000000d516007836 */ /* 0x000fe40000000000 */
[----:B----4-:R-:W-:Y:S02]  /*7c640*/  IMAD.WIDE R12, R149, 0x4, R8 ;  /* 0x00000004950c7825 */ /* 0x010fe400078e0208 */
[----:B------:R-:W4:Y:S01]  /*7c650*/  LDL.LU R149, [R1+0x13ac] ;  /* 0x0013ac0001957983 */ /* 0x000f220000300800 */
[----:B------:R-:W-:-:S03]  /*7c660*/  ISETP.GE.AND P5, PT, R0, UR5, PT ;  /* 0x0000000500007c0c */ /* 0x000fc6000bfa6270 */
[----:B------:R1:W-:Y:S01]  /*7c670*/  @P1 STG.E desc[UR8][R10.64], R201 ;  /* 0x000000c90a001986 */ /* 0x0003e2000c101908 */
[----:B------:R-:W-:Y:S01]  /*7c680*/  ISETP.LT.AND P1, PT, R154, UR4, !P4 ;  /* 0x000000049a007c0c */ /* 0x000fe2000e721270 */
[C---:B---3--:R-:W-:Y:S02]  /*7c690*/  IMAD.WIDE R14, R150.reuse, 0x4, R2 ;  /* 0x00000004960e7825 */ /* 0x048fe400078e0202 */
[----:B------:R3:W-:Y:S01]  /*7c6a0*/  @P6 STG.E desc[UR8][R12.64], R197 ;  /* 0x000000c50c006986 */ /* 0x0007e2000c101908 */
[----:B------:R-:W-:Y:S01]  /*7c6b0*/  ISETP.LT.AND P4, PT, R153, UR4, !P4 ;  /* 0x0000000499007c0c */ /* 0x000fe2000e781270 */
[----:B------:R-:W-:Y:S02]  /*7c6c0*/  ULDC UR5, c[0x0][0x22c] ;  /* 0x00008b0000057ab9 */ /* 0x000fe40000000800 */
[----:B------:R-:W-:Y:S01]  /*7c6d0*/  @P3 STG.E desc[UR8][R14.64], R226 ;  /* 0x000000e20e003986 */ /* 0x000fe2000c101908 */
[----:B------:R-:W-:Y:S01]  /*7c6e0*/  ISETP.LT.AND P3, PT, R23, UR4, !P5 ;  /* 0x0000000417007c0c */ /* 0x000fe2000ef61270 */
[----:B-1----:R-:W-:-:S04]  /*7c6f0*/  IMAD.WIDE R10, R150, 0x4, R6 ;  /* 0x00000004960a7825 */ /* 0x002fc800078e0206 */
[----:B---3--:R-:W-:-:S05]  /*7c700*/  IMAD.WIDE R12, R150, 0x4, R4 ;  /* 0x00000004960c7825 */ /* 0x008fca00078e0204 */
[----:B------:R1:W-:Y:S04]  /*7c710*/  @P2 STG.E desc[UR8][R12.64], R222 ;  /* 0x000000de0c002986 */ /* 0x0003e8000c101908 */
        /* <DEDUP_REMOVED lines=12> */
[----:B------:R-:W-:Y:S01]  /*7c7e0*/  ISETP.LT.AND P1, PT, R154, UR4, !P5 ;  /* 0x000000049a007c0c */ /* 0x000fe2000ef21270 */
[----:B------:R-:W2:Y:S03]  /*7c7f0*/  LDL.LU R151, [R1+0x13c8] ;  /* 0x0013c80001977983 */ /* 0x000ea60000300800 */
[----:B------:R-:W-:Y:S01]  /*7c800*/  ISETP.GE.AND P0, PT, R0, UR5, PT ;  /* 0x0000000500007c0c */ /* 0x000fe2000bf06270 */
[----:B------:R-:W-:Y:S01]  /*7c810*/  ULDC UR5, c[0x0][0x22c] ;  /* 0x00008b0000057ab9 */ /* 0x000fe20000000800 */
[----:B------:R-:W-:-:S02]  /*7c820*/  ISETP.LT.AND P5, PT, R153, UR4, !P5 ;  /* 0x0000000499007c0c */ /* 0x000fc4000efa1270 */
[----:B------:R-:W-:-:S03]  /*7c830*/  ISETP.LT.AND P4, PT, R23, UR4, !P0 ;  /* 0x0000000417007c0c */ /* 0x000fc6000c781270 */
[----:B------:R4:W-:Y:S01]  /*7c840*/  @P6 STG.E desc[UR8][R14.64], R206 ;  /* 0x000000ce0e006986 */ /* 0x0009e2000c101908 */
[----:B------:R-:W-:Y:S02]  /*7c850*/  ISETP.LT.AND P6, PT, R152, UR4, !P0 ;  /* 0x0000000498007c0c */ /* 0x000fe4000c7c1270 */
[----:B------:R-:W-:Y:S01]  /*7c860*/  IADD3 R0, R22, 0xd7, RZ ;  /* 0x000000d716007810 */ /* 0x000fe20007ffe0ff */
[----:B------:R1:W-:Y:S01]  /*7c870*/  @P1 STG.E desc[UR8][R10.64], R202 ;  /* 0x000000ca0a001986 */ /* 0x0003e2000c101908 */
[----:B------:R-:W-:Y:S02]  /*7c880*/  ISETP.LT.AND P1, PT, R154, UR4, !P0 ;  /* 0x000000049a007c0c */ /* 0x000fe4000c721270 */
[----:B------:R-:W-:Y:S01]  /*7c890*/  ISETP.GE.AND P2, PT, R0, UR5, PT ;  /* 0x0000000500007c0c */ /* 0x000fe2000bf46270 */
[----:B------:R1:W-:Y:S01]  /*7c8a0*/  @P5 STG.E desc[UR8][R12.64], R198 ;  /* 0x000000c60c005986 */ /* 0x0003e2000c101908 */
[----:B------:R-:W-:Y:S01]  /*7c8b0*/  ISETP.LT.AND P0, PT, R153, UR4, !P0 ;  /* 0x0000000499007c0c */ /* 0x000fe2000c701270 */
[----:B----4-:R-:W-:Y:S01]  /*7c8c0*/  IMAD.WIDE R14, R149, 0x4, R2 ;  /* 0x00000004950e7825 */ /* 0x010fe200078e0202 */
[----:B------:R-:W-:-:S03]  /*7c8d0*/  ULDC UR5, c[0x0][0x22c] ;  /* 0x00008b0000057ab9 */ /* 0x000fc60000000800 */
[----:B-1----:R-:W-:Y:S01]  /*7c8e0*/  IMAD.WIDE R10, R149, 0x4, R4 ;  /* 0x00000004950a7825 */ /* 0x002fe200078e0204 */
[----:B------:R-:W-:Y:S01]  /*7c8f0*/  @P4 STG.E desc[UR8][R14.64], R227 ;  /* 0x000000e30e004986 */ /* 0x000fe2000c101908 */
[----:B------:R-:W-:Y:S02]  /*7c900*/  ISETP.LT.AND P4, PT, R23, UR4, !P2 ;  /* 0x0000000417007c0c */ /* 0x000fe4000d781270 */
[C---:B------:R-:W-:Y:S01]  /*7c910*/  IMAD.WIDE R12, R149.reuse, 0x4, R6 ;  /* 0x00000004950c7825 */ /* 0x040fe200078e0206 */
[----:B------:R1:W-:Y:S03]  /*7c920*/  @P6 STG.E desc[UR8][R10.64], R223 ;  /* 0x000000df0a006986 */ /* 0x0003e6000c101908 */
[----:B------:R-:W-:Y:S01]  /*7c930*/  VIADD R0, R22, 0xd8 ;  /* 0x000000d816007836 */ /* 0x000fe20000000000 */
[----:B------:R-:W-:Y:S01]  /*7c940*/  ISETP.LT.AND P5, PT, R152, UR4, !P2 ;  /* 0x0000000498007c0c */ /* 0x000fe2000d7a1270 */
[----:B------:R3:W-:Y:S01]  /*7c950*/  @P1 STG.E desc[UR8][R12.64], R219 ;  /* 0x000000db0c001986 */ /* 0x0007e2000c101908 */
[----:B------:R-:W-:Y:S01]  /*7c960*/  ISETP.LT.AND P1, PT, R154, UR4, !P2 ;  /* 0x000000049a007c0c */ /* 0x000fe2000d721270 */
[----:B-1----:R-:W-:-:S02]  /*7c970*/  IMAD.WIDE R10, R149, 0x4, R8 ;  /* 0x00000004950a7825 */ /* 0x002fc400078e0208 */
[----:B------:R-:W4:Y:S01]  /*7c980*/  LDL.LU R149, [R1+0x13cc] ;  /* 0x0013cc0001957983 */ /* 0x000f220000300800 */
[----:B------:R-:W-:Y:S02]  /*7c990*/  ISETP.GE.AND P3, PT, R0, UR5, PT ;  /* 0x0000000500007c0c */ /* 0x000fe4000bf66270 */
[----:B------:R-:W-:Y:S01]  /*7c9a0*/  ISETP.LT.AND P2, PT, R153, UR4, !P2 ;  /* 0x0000000499007c0c */ /* 0x000fe2000d741270 */
[----:B------:R1:W-:Y:S01]  /*7c9b0*/  @P0 STG.E desc[UR8][R10.64], R215 ;  /* 0x000000d70a000986 */ /* 0x0003e2000c101908 */
[----:B------:R-:W-:Y:S01]  /*7c9c0*/  ISETP.LT.AND P0, PT, R23, UR4, !P3 ;  /* 0x0000000417007c0c */ /* 0x000fe2000df01270 */
[----:B---3--:R-:W-:Y:S01]  /*7c9d0*/  IMAD.WIDE R12, R150, 0x4, R2 ;  /* 0x00000004960c7825 */ /* 0x008fe200078e0202 */
[----:B------:R-:W-:-:S04]  /*7c9e0*/  ULDC UR5, c[0x0][0x22c] ;  /* 0x00008b0000057ab9 */ /* 0x000fc80000000800 */
[----:B------:R3:W-:Y:S01]  /*7c9f0*/  @P4 STG.E desc[UR8][R12.64], R211 ;  /* 0x000000d30c004986 */ /* 0x0007e2000c101908 */
[----:B------:R-:W-:Y:S01]  /*7ca00*/  ISETP.LT.AND P4, PT, R152, UR4, !P3 ;  /* 0x0000000498007c0c */ /* 0x000fe2000df81270 */
[----:B------:R-:W-:-:S04]  /*7ca10*/  IMAD.WIDE R14, R150, 0x4, R4 ;  /* 0x00000004960e7825 */ /* 0x000fc800078e0204 */
[C---:B-1----:R-:W-:Y:S01]  /*7ca20*/  IMAD.WIDE R10, R150.reuse, 0x4, R6 ;  /* 0x00000004960a7825 */ /* 0x042fe200078e0206 */
[----:B------:R2:W-:Y:S03]  /*7ca30*/  @P5 STG.E desc[UR8][R14.64], R207 ;  /* 0x000000cf0e005986 */ /* 0x0005e6000c101908 */
[----:B---3--:R-:W-:Y:S02]  /*7ca40*/  IMAD.WIDE R12, R150, 0x4, R8 ;  /* 0x00000004960c7825 */ /* 0x008fe400078e0208 */
[----:B------:R-:W3:Y:S04]  /*7ca50*/  LDL.LU R150, [R1+0x13d8] ;  /* 0x0013d80001967983 */ /* 0x000ee80000300800 */
[----:B------:R1:W-:Y:S01]  /*7ca60*/  @P1 STG.E desc[UR8][R10.64], R203 ;  /* 0x000000cb0a001986 */ /* 0x0003e2000c101908 */
[----:B--2---:R-:W-:-:S03]  /*7ca70*/  IMAD.WIDE R14, R148, 0x4, R2 ;  /* 0x00000004940e7825 */ /* 0x004fc600078e0202 */
        /* <DEDUP_REMOVED lines=10> */
[----:B------:R-:W-:Y:S01]  /*7cb20*/  IMAD.WIDE R14, R151, 0x4, R4 ;  /* 0x00000004970e7825 */ /* 0x000fe200078e0204 */
[----:B------:R-:W-:Y:S01]  /*7cb30*/  ISETP.LT.AND P3, PT, R153, UR4, !P3 ;  /* 0x0000000499007c0c */ /* 0x000fe2000df61270 */
[----:B------:R-:W-:Y:S01]  /*7cb40*/  ULDC UR5, c[0x0][0x22c] ;  /* 0x00008b0000057ab9 */ /* 0x000fe20000000800 */
[----:B------:R-:W-:Y:S02]  /*7cb50*/  ISETP.LT.AND P2, PT, R23, UR4, !P6 ;  /* 0x0000000417007c0c */ /* 0x000fe4000f741270 */
[----:B------:R-:W-:Y:S02]  /*7cb60*/  ISETP.LT.AND P0, PT, R152, UR4, !P6 ;  /* 0x0000000498007c0c */ /* 0x000fe4000f701270 */
[----:B------:R-:W-:Y:S01]  /*7cb70*/  ISETP.LT.AND P4, PT, R154, UR4, !P6 ;  /* 0x000000049a007c0c */ /* 0x000fe2000f781270 */
[----:B------:R1:W-:Y:S01]  /*7cb80*/  @P5 STG.E desc[UR8][R12.64], R184 ;  /* 0x000000b80c005986 */ /* 0x0003e2000c101908 */
[----:B------:R-:W-:Y:S01]  /*7cb90*/  IADD3 R0, R22, 0xda, RZ ;  /* 0x000000da16007810 */ /* 0x000fe20007ffe0ff */
[----:B------:R-:W-:Y:S01]  /*7cba0*/  IMAD.WIDE R16, R151, 0x4, R6 ;  /* 0x0000000497107825 */ /* 0x000fe200078e0206 */
[----:B------:R-:W-:-:S02]  /*7cbb0*/  ISETP.LT.AND P6, PT, R153, UR4, !P6 ;  /* 0x0000000499007c0c */ /* 0x000fc4000f7c1270 */
[----:B------:R-:W-:Y:S01]  /*7cbc0*/  ISETP.GE.AND P1, PT, R0, UR5, PT ;  /* 0x0000000500007c0c */ /* 0x000fe2000bf26270 */
[----:B------:R4:W-:Y:S01]  /*7cbd0*/  @P3 STG.E desc[UR8][R10.64], R180 ;  /* 0x000000b40a003986 */ /* 0x0009e2000c101908 */
[----:B-1----:R-:W-:Y:S02]  /*7cbe0*/  IMAD.WIDE R12, R151, 0x4, R2 ;  /* 0x00000004970c7825 */ /* 0x002fe400078e0202 */
[----:B------:R-:W-:Y:S01]  /*7cbf0*/  ISETP.LT.AND P3, PT, R152, UR4, !P1 ;  /* 0x0000000498007c0c */ /* 0x000fe2000cf61270 */
[----:B------:R-:W-:Y:S02]  /*7cc00*/  ULDC UR5, c[0x0][0x22c] ;  /* 0x00008b0000057ab9 */ /* 0x000fe40000000800 */
[----:B------:R1:W-:Y:S04]  /*7cc10*/  @P2 STG.E desc[UR8][R12.64], R176 ;  /* 0x000000b00c002986 */ /* 0x0003e8000c101908 */
[----:B------:R1:W-:Y:S01]  /*7cc20*/  @P0 STG.E desc[UR8][R14.64], R172 ;  /* 0x000000ac0e000986 */ /* 0x0003e2000c101908 */
[----:B------:R-:W-:-:S03]  /*7cc30*/  ISETP.LT.AND P2, PT, R154, UR4, !P1 ;  /* 0x000000049a007c0c */ /* 0x000fc6000cf41270 */
[----:B------:R1:W-:Y:S01]  /*7cc40*/  @P4 STG.E desc[UR8][R16.64], R168 ;  /* 0x000000a810004986 */ /* 0x0003e2000c101908 */
[----:B------:R-:W-:Y:S01]  /*7cc50*/  ISETP.LT.AND P4, PT, R23, UR4, !P1 ;  /* 0x0000000417007c0c */ /* 0x000fe2000cf81270 */
[----:B----4-:R-:W-:Y:S01]  /*7cc60*/  IMAD.WIDE R10, R151, 0x4, R8 ;  /* 0x00000004970a7825 */ /* 0x010fe200078e0208 */
[----:B------:R-:W-:-:S03]  /*7cc70*/  ISETP.LT.AND P1, PT, R153, UR4, !P1 ;  /* 0x0000000499007c0c */ /* 0x000fc6000cf21270 */
[----:B------:R-:W-:Y:S01]  /*7cc80*/  VIADD R0, R22, 0xdb ;  /* 0x000000db16007836 */ /* 0x000fe20000000000 */
[----:B------:R4:W-:Y:S01]  /*7cc90*/  @P6 STG.E desc[UR8][R10.64], R164 ;  /* 0x000000a40a006986 */ /* 0x0009e2000c101908 */
[----:B-1----:R-:W-:-:S04]  /*7cca0*/  IMAD.WIDE R12, R149, 0x4, R2 ;  /* 0x00000004950c7825 */ /* 0x002fc800078e0202 */
[----:B------:R-:W-:Y:S01]  /*7ccb0*/  IMAD.WIDE R14, R149, 0x4, R4 ;  /* 0x00000004950e7825 */ /* 0x000fe200078e0204 */
[----:B------:R-:W-:-:S03]  /*7ccc0*/  ISETP.GE.AND P5, PT, R0, UR5, PT ;  /* 0x0000000500007c0c */ /* 0x000fc6000bfa6270 */
[----:B------:R-:W-:-:S04]  /*7ccd0*/  IMAD.WIDE R16, R149, 0x4, R6 ;  /* 0x0000000495107825 */ /* 0x000fc800078e0206 */
[----:B----4-:R-:W-:Y:S01]  /*7cce0*/  IMAD.WIDE R10, R149, 0x4, R8 ;  /* 0x00000004950a7825 */ /* 0x010fe200078e0208 */
[----:B------:R-:W-:Y:S01]  /*7ccf0*/  @P4 STG.E desc[UR8][R12.64], R193 ;  /* 0x000000c10c004986 */ /* 0x000fe2000c101908 */
[----:B------:R-:W-:-:S03]  /*7cd00*/  ULDC UR5, c[0x0][0x22c] ;  /* 0x00008b0000057ab9 */ /* 0x000fc60000000800 */
[----:B------:R-:W4:Y:S01]  /*7cd10*/  LDL.LU R149, [R1+0x13d0] ;  /* 0x0013d00001957983 */ /* 0x000f220000300800 */
[----:B------:R-:W-:-:S03]  /*7cd20*/  ISETP.LT.AND P4, PT, R152, UR4, !P5 ;  /* 0x0000000498007c0c */ /* 0x000fc6000ef81270 */
[----:B------:R1:W-:Y:S01]  /*7cd30*/  @P3 STG.E desc[UR8][R14.64], R189 ;  /* 0x000000bd0e003986 */ /* 0x0003e2000c101908 */
[----:B------:R-:W-:-:S03]  /*7cd40*/  ISETP.LT.AND P3, PT, R154, UR4, !P5 ;  /* 0x000000049a007c0c */ /* 0x000fc6000ef61270 */
[----:B------:R-:W-:Y:S01]  /*7cd50*/  @P2 STG.E desc[UR8][R16.64], R185 ;  /* 0x000000b910002986 */ /* 0x000fe2000c101908 */
[----:B------:R-:W-:-:S03]  /*7cd60*/  ISETP.LT.AND P2, PT, R23, UR4, !P5 ;  /* 0x0000000417007c0c */ /* 0x000fc6000ef41270 */
[----:B------:R1:W-:Y:S01]  /*7cd70*/  @P1 STG.E desc[UR8][R10.64], R181 ;  /* 0x000000b50a001986 */ /* 0x0003e2000c101908 */
[----:B------:R-:W-:Y:S01]  /*7cd80*/  ISETP.LT.AND P1, PT, R153, UR4, !P5 ;  /* 0x0000000499007c0c */ /* 0x000fe2000ef21270 */
[----:B---3--:R-:W-:-:S04]  /*7cd90*/  IMAD.WIDE R18, R150, 0x4, R2 ;  /* 0x0000000496127825 */ /* 0x008fc800078e0202 */
[----:B-1----:R-:W-:-:S04]  /*7cda0*/  IMAD.WIDE R14, R150, 0x4, R4 ;  /* 0x00000004960e7825 */ /* 0x002fc800078e0204 */
[----:B------:R-:W-:-:S04]  /*7cdb0*/  IMAD.WIDE R12, R150, 0x4, R6 ;  /* 0x00000004960c7825 */ /* 0x000fc800078e0206 */
[----:B------:R-:W-:Y:S02]  /*7cdc0*/  IMAD.WIDE R10, R150, 0x4, R8 ;  /* 0x00000004960a7825 */ /* 0x000fe400078e0208 */
[----:B------:R-:W3:Y:S04]  /*7cdd0*/  LDL.LU R150, [R1+0x13c0] ;  /* 0x0013c00001967983 */ /* 0x000ee80000300800 */
[----:B------:R-:W-:Y:S04]  /*7cde0*/  @P2 STG.E desc[UR8][R18.64], R177 ;  /* 0x000000b112002986 */ /* 0x000fe8000c101908 */
[----:B------:R1:W-:Y:S04]  /*7cdf0*/  @P4 STG.E desc[UR8][R14.64], R173 ;  /* 0x000000ad0e004986 */ /* 0x0003e8000c101908 */
[----:B------:R-:W-:Y:S04]  /*7ce00*/  @P3 STG.E desc[UR8][R12.64], R169 ;  /* 0x000000a90c003986 */ /* 0x000fe8000c101908 */
[----:B------:R1:W-:Y:S01]  /*7ce10*/  @P1 STG.E desc[UR8][R10.64], R165 ;  /* 0x000000a50a001986 */ /* 0x0003e2000c101908 */
[----:B--2---:R-:W-:-:S04]  /*7ce20*/  IMAD.WIDE R16, R148, 0x4, R2 ;  /* 0x0000000494107825 */ /* 0x004fc800078e0202 */
[----:B-1----:R-:W-:-:S04]  /*7ce30*/  IMAD.WIDE R14, R148, 0x4, R4 ;  /* 0x00000004940e7825 */ /* 0x002fc800078e0204 */
[----:B------:R-:W-:-:S04]  /*7ce40*/  IMAD.WIDE R10, R148, 0x4, R6 ;  /* 0x00000004940a7825 */ /* 0x000fc800078e0206 */
[----:B------:R-:W-:Y:S02]  /*7ce50*/  IMAD.WIDE R12, R148, 0x4, R8 ;  /* 0x00000004940c7825 */ /* 0x000fe400078e0208 */
[----:B------:R-:W2:Y:S02]  /*7ce60*/  LDL.LU R148, [R1+0x13b8] ;  /* 0x0013b80001947983 */ /* 0x000ea40000300800 */
[----:B------:R-:W-:-:S05]  /*7ce70*/  VIADD R0, R22, 0xdc ;  /* 0x000000dc16007836 */ /* 0x000fca0000000000 */
[----:B------:R-:W-:Y:S01]  /*7ce80*/  ISETP.GE.AND P0, PT, R0, UR5, PT ;  /* 0x0000000500007c0c */ /* 0x000fe2000bf06270 */
[----:B------:R-:W-:Y:S01]  /*7ce90*/  ULDC UR5, c[0x0][0x22c] ;  /* 0x00008b0000057ab9 */ /* 0x000fe20000000800 */
[----:B------:R-:W-:Y:S02]  /*7cea0*/  IADD3 R0, R22, 0xdd, RZ ;  /* 0x000000dd16007810 */ /* 0x000fe40007ffe0ff */
[----:B------:R-:W-:Y:S02]  /*7ceb0*/  ISETP.LT.AND P6, PT, R23, UR4, !P0 ;  /* 0x0000000417007c0c */ /* 0x000fe4000c7c1270 */
[----:B------:R-:W-:Y:S02]  /*7cec0*/  ISETP.GE.AND P5, PT, R0, UR5, PT ;  /* 0x0000000500007c0c */ /* 0x000fe4000bfa6270 */
[----:B------:R-:W-:Y:S02]  /*7ced0*/  ISETP.LT.AND P1, PT, R152, UR4, !P0 ;  /* 0x0000000498007c0c */ /* 0x000fe4000c721270 */
[----:B------:R-:W-:Y:S01]  /*7cee0*/  ISETP.LT.AND P3, PT, R154, UR4, !P0 ;  /* 0x000000049a007c0c */ /* 0x000fe2000c761270 */
[----:B------:R-:W-:Y:S01]  /*7cef0*/  VIADD R0, R22, 0xde ;  /* 0x000000de16007836 */ /* 0x000fe20000000000 */
[----:B------:R-:W-:Y:S01]  /*7cf00*/  ISETP.LT.AND P0, PT, R153, UR4, !P0 ;  /* 0x0000000499007c0c */ /* 0x000fe2000c701270 */
[----:B------:R-:W-:Y:S01]  /*7cf10*/  ULDC UR5, c[0x0][0x22c] ;  /* 0x00008b0000057ab9 */ /* 0x000fe20000000800 */
[----:B------:R-:W-:-:S03]  /*7cf20*/  ISETP.LT.AND P4, PT, R23, UR4, !P5 ;  /* 0x0000000417007c0c */ /* 0x000fc6000ef81270 */
[----:B------:R4:W-:Y:S01]  /*7cf30*/  @P6 STG.E desc[UR8][R16.64], R194 ;  /* 0x000000c210006986 */ /* 0x0009e2000c101908 */
[----:B------:R-:W-:-:S03]  /*7cf40*/  ISETP.LT.AND P6, PT, R152, UR4, !P5 ;  /* 0x0000000498007c0c */ /* 0x000fc6000efc1270 */
[----:B------:R1:W-:Y:S01]  /*7cf50*/  @P1 STG.E desc[UR8][R14.64], R190 ;  /* 0x000000be0e001986 */ /* 0x0003e2000c101908 */
[----:B------:R-:W-:Y:S01]  /*7cf60*/  ISETP.GE.AND P2, PT, R0, UR5, PT ;  /* 0x0000000500007c0c */ /* 0x000fe2000bf46270 */
[----:B------:R-:W-:Y:S02]  /*7cf70*/  ULDC UR5, c[0x0][0x22c] ;  /* 0x00008b0000057ab9 */ /* 0x000fe40000000800 */
[----:B------:R3:W-:Y:S04]  /*7cf80*/  @P3 STG.E desc[UR8][R10.64], R186 ;  /* 0x000000ba0a003986 */ /* 0x0007e8000c101908 */
[----:B------:R3:W-:Y:S01]  /*7cf90*/  @P0 STG.E desc[UR8][R12.64], R182 ;  /* 0x000000b60c000986 */ /* 0x0007e2000c101908 */
[----:B------:R-:W-:Y:S02]  /*7cfa0*/  ISETP.LT.AND P0, PT, R23, UR4, !P2 ;  /* 0x0000000417007c0c */ /* 0x000fe4000d701270 */
[----:B------:R-:W-:Y:S01]  /*7cfb0*/  ISETP.LT.AND P1, PT, R152, UR4, !P2 ;  /* 0x0000000498007c0c */ /* 0x000fe2000d721270 */
[----:B----4-:R-:W-:-:S04]  /*7cfc0*/  IMAD.WIDE R16, R149, 0x4, R2 ;  /* 0x0000000495107825 */ /* 0x010fc800078e0202 */
[C---:B------:R-:W-:Y:S01]  /*7cfd0*/  IMAD.WIDE R18, R149.reuse, 0x4, R4 ;  /* 0x0000000495127825 */ /* 0x040fe200078e0204 */
[----:B------:R4:W-:Y:S03]  /*7cfe0*/  @P4 STG.E desc[UR8][R16.64], R178 ;  /* 0x000000b210004986 */ /* 0x0009e6000c101908 */
[----:B------:R-:W-:-:S04]  /*7cff0*/  IMAD.WIDE R20, R149, 0x4, R6 ;  /* 0x0000000495147825 */ /* 0x000fc800078e0206 */
[----:B-1----:R-:W-:Y:S02]  /*7d000*/  IMAD.WIDE R14, R149, 0x4, R8 ;  /* 0x00000004950e7825 */ /* 0x002fe400078e0208 */
[----:B------:R-:W2:Y:S01]  /*7d010*/  LDL.LU R149, [R1+0x13b4] ;  /* 0x0013b40001957983 */ /* 0x000ea20000300800 */
[C---:B------:R-:W-:Y:S02]  /*7d020*/  ISETP.LT.AND P4, PT, R154.reuse, UR4, !P5 ;  /* 0x000000049a007c0c */ /* 0x040fe4000ef81270 */
[----:B------:R-:W-:Y:S01]  /*7d030*/  ISETP.LT.AND P5, PT, R153, UR4, !P5 ;  /* 0x0000000499007c0c */ /* 0x000fe2000efa1270 */
[----:B------:R1:W-:Y:S01]  /*7d040*/  @P6 STG.E desc[UR8][R18.64], R174 ;  /* 0x000000ae12006986 */ /* 0x0003e2000c101908 */
[----:B------:R-:W-:-:S09]  /*7d050*/  ISETP.LT.AND P6, PT, R154, UR4, !P2 ;  /* 0x000000049a007c0c */ /* 0x000fd2000d7c1270 */
[----:B------:R-:W-:Y:S04]  /*7d060*/  @P4 STG.E desc[UR8][R20.64], R170 ;  /* 0x000000aa14004986 */ /* 0x000fe8000c101908 */
[----:B------:R2:W-:Y:S01]  /*7d070*/  @P5 STG.E desc[UR8][R14.64], R166 ;  /* 0x000000a60e005986 */ /* 0x0005e2000c101908 */
[----:B---3--:R-:W-:-:S04]  /*7d080*/  IMAD.WIDE R10, R150, 0x4, R2 ;  /* 0x00000004960a7825 */ /* 0x008fc800078e0202 */
[----:B------:R-:W-:-:S04]  /*7d090*/  IMAD.WIDE R12, R150, 0x4, R4 ;  /* 0x00000004960c7825 */ /* 0x000fc800078e0204 */
[----:B----4-:R-:W-:-:S04]  /*7d0a0*/  IMAD.WIDE R16, R150, 0x4, R6 ;  /* 0x0000000496107825 */ /* 0x010fc800078e0206 */
[----:B-1----:R-:W-:Y:S02]  /*7d0b0*/  IMAD.WIDE R18, R150, 0x4, R8 ;  /* 0x0000000496127825 */ /* 0x002fe400078e0208 */
[----:B------:R-:W3:Y:S04]  /*7d0c0*/  LDL.LU R150, [R1+0x13b0] ;  /* 0x0013b00001967983 */ /* 0x000ee80000300800 */
[----:B------:R1:W-:Y:S04]  /*7d0d0*/  @P0 STG.E desc[UR8][R10.64], R195 ;  /* 0x000000c30a000986 */ /* 0x0003e8000c101908 */
[----:B------:R4:W-:Y:S04]  /*7d0e0*/  @P1 STG.E desc[UR8][R12.64], R191 ;  /* 0x000000bf0c001986 */ /* 0x0009e8000c101908 */
[----:B------:R4:W-:Y:S01]  /*7d0f0*/  @P6 STG.E desc[UR8][R16.64], R187 ;  /* 0x000000bb10006986 */ /* 0x0009e2000c101908 */
[----:B--2---:R-:W-:-:S04]  /*7d100*/  IMAD.WIDE R14, R148, 0x4, R2 ;  /* 0x00000004940e7825 */ /* 0x004fc800078e0202 */
[----:B-1----:R-:W-:-:S04]  /*7d110*/  IMAD.WIDE R10, R148, 0x4, R4 ;  /* 0x00000004940a7825 */ /* 0x002fc800078e0204 */
[----:B----4-:R-:W-:-:S04]  /*7d120*/  IMAD.WIDE R12, R148, 0x4, R6 ;  /* 0x00000004940c7825 */ /* 0x010fc800078e0206 */
[----:B------:R-:W-:Y:S02]  /*7d130*/  IMAD.WIDE R16, R148, 0x4, R8 ;  /* 0x0000000494107825 */ /* 0x000fe400078e0208 */
[----:B------:R-:W2:Y:S01]  /*7d140*/  LDL.LU R148, [R1+0x13a8] ;  /* 0x0013a80001947983 */ /* 0x000ea20000300800 */
[C---:B------:R-:W-:Y:S02]  /*7d150*/  IADD3 R25, R22.reuse, 0xdf, RZ ;  /* 0x000000df16197810 */ /* 0x040fe40007ffe0ff */
[----:B------:R-:W-:Y:S01]  /*7d160*/  ISETP.LT.AND P2, PT, R153, UR4, !P2 ;  /* 0x0000000499007c0c */ /* 0x000fe2000d741270 */
[----:B------:R-:W-:Y:S01]  /*7d170*/  VIADD R0, R22, 0xe0 ;  /* 0x000000e016007836 */ /* 0x000fe20000000000 */
[----:B------:R-:W-:Y:S01]  /*7d180*/  ISETP.GE.AND P3, PT, R25, UR5, PT ;  /* 0x0000000519007c0c */ /* 0x000fe2000bf66270 */
[----:B------:R-:W-:Y:S01]  /*7d190*/  ULDC UR5, c[0x0][0x22c] ;  /* 0x00008b0000057ab9 */ /* 0x000fe20000000800 */
[----:B------:R-:W4:Y:S02]  /*7d1a0*/  LDL.LU R151, [R1+0x13a4] ;  /* 0x0013a40001977983 */ /* 0x000f240000300800 */
[----:B------:R-:W-:-:S02]  /*7d1b0*/  ISETP.LT.AND P5, PT, R23, UR4, !P3 ;  /* 0x0000000417007c0c */ /* 0x000fc4000dfa1270 */
[----:B------:R-:W-:Y:S02]  /*7d1c0*/  ISETP.LT.AND P1, PT, R152, UR4, !P3 ;  /* 0x0000000498007c0c */ /* 0x000fe4000df21270 */
[----:B------:R-:W-:Y:S02]  /*7d1d0*/  ISETP.LT.AND P6, PT, R154, UR4, !P3 ;  /* 0x000000049a007c0c */ /* 0x000fe4000dfc1270 */
[----:B------:R-:W-:Y:S01]  /*7d1e0*/  ISETP.GE.AND P4, PT, R0, UR5, PT ;  /* 0x0000000500007c0c */ /* 0x000fe2000bf86270 */
[----:B------:R-:W-:Y:S01]  /*7d1f0*/  @P2 STG.E desc[UR8][R18.64], R183 ;  /* 0x000000b712002986 */ /* 0x000fe2000c101908 */
[----:B------:R-:W-:Y:S01]  /*7d200*/  ISETP.LT.AND P3, PT, R153, UR4, !P3 ;  /* 0x0000000499007c0c */ /* 0x000fe2000df61270 */
[----:B------:R-:W-:Y:S01]  /*7d210*/  VIADD R0, R22, 0xe1 ;  /* 0x000000e116007836 */ /* 0x000fe20000000000 */
[----:B------:R-:W-:-:S03]  /*7d220*/  ULDC UR5, c[0x0][0x22c] ;  /* 0x00008b0000057ab9 */ /* 0x000fc60000000800 */
[----:B------:R1:W-:Y:S01]  /*7d230*/  @P5 STG.E desc[UR8][R14.64], R179 ;  /* 0x000000b30e005986 */ /* 0x0003e2000c101908 */
[----:B------:R-:W-:-:S03]  /*7d240*/  ISETP.LT.AND P5, PT, R23, UR4, !P4 ;  /* 0x0000000417007c0c */ /* 0x000fc6000e7a1270 */
[----:B------:R1:W-:Y:S01]  /*7d250*/  @P1 STG.E desc[UR8][R10.64], R175 ;  /* 0x000000af0a001986 */ /* 0x0003e2000c101908 */
[----:B------:R-:W-:-:S03]  /*7d260*/  ISETP.LT.AND P1, PT, R152, UR4, !P4 ;  /* 0x0000000498007c0c */ /* 0x000fc6000e721270 */
[----:B------:R1:W-:Y:S01]  /*7d270*/  @P6 STG.E desc[UR8][R12.64], R171 ;  /* 0x000000ab0c006986 */ /* 0x0003e2000c101908 */
[----:B------:R-:W-:Y:S02]  /*7d280*/  ISETP.GE.AND P0, PT, R0, UR5, PT ;  /* 0x0000000500007c0c */ /* 0x000fe4000bf06270 */
[----:B------:R-:W-:Y:S01]  /*7d290*/  ISETP.LT.AND P6, PT, R154, UR4, !P4 ;  /* 0x000000049a007c0c */ /* 0x000fe2000e7c1270 */
[----:B------:R3:W-:Y:S01]  /*7d2a0*/  @P3 STG.E desc[UR8][R16.64], R167 ;  /* 0x000000a710003986 */ /* 0x0007e2000c101908 */
[----:B------:R-:W-:Y:S01]  /*7d2b0*/  ISETP.LT.AND P4, PT, R153, UR4, !P4 ;  /* 0x0000000499007c0c */ /* 0x000fe2000e781270 */
[----:B-1----:R-:W-:-:S04]  /*7d2c0*/  IMAD.WIDE R14, R149, 0x4, R2 ;  /* 0x00000004950e7825 */ /* 0x002fc800078e0202 */
[----:B------:R-:W-:-:S04]  /*7d2d0*/  IMAD.WIDE R18, R149, 0x4, R4 ;  /* 0x0000000495127825 */ /* 0x000fc800078e0204 */
[----:B------:R-:W-:-:S04]  /*7d2e0*/  IMAD.WIDE R10, R149, 0x4, R6 ;  /* 0x00000004950a7825 */ /* 0x000fc800078e0206 */
[----:B------:R-:W-:Y:S01]  /*7d2f0*/  IMAD.WIDE R12, R149, 0x4, R8 ;  /* 0x00000004950c7825 */ /* 0x000fe200078e0208 */
[----:B------:R-:W-:Y:S01]  /*7d300*/  ULDC UR5, c[0x0][0x22c] ;  /* 0x00008b0000057ab9 */ /* 0x000fe20000000800 */
[----:B------:R-:W4:Y:S01]  /*7d310*/  LDL.LU R149, [R1+0x13a0] ;  /* 0x0013a00001957983 */ /* 0x000f220000300800 */
[----:B------:R-:W-:-:S03]  /*7d320*/  ISETP.LT.AND P3, PT, R23, UR4, !P0 ;  /* 0x0000000417007c0c */ /* 0x000fc6000c761270 */
[----:B------:R1:W-:Y:S04]  /*7d330*/  @P5 STG.E desc[UR8][R14.64], R160 ;  /* 0x000000a00e005986 */ /* 0x0003e8000c101908 */
[----:B------:R1:W-:Y:S01]  /*7d340*/  @P1 STG.E desc[UR8][R18.64], R156 ;  /* 0x0000009c12001986 */ /* 0x0003e2000c101908 */
[----:B------:R-:W-:-:S03]  /*7d350*/  ISETP.LT.AND P1, PT, R152, UR4, !P0 ;  /* 0x0000000498007c0c */ /* 0x000fc6000c721270 */
[----:B------:R2:W-:Y:S04]  /*7d360*/  @P6 STG.E desc[UR8][R10.64], R132 ;  /* 0x000000840a006986 */ /* 0x0005e8000c101908 */
[----:B------:R2:W-:Y:S01]  /*7d370*/  @P4 STG.E desc[UR8][R12.64], R28 ;  /* 0x0000001c0c004986 */ /* 0x0005e2000c101908 */
[----:B---3--:R-:W-:-:S04]  /*7d380*/  IMAD.WIDE R16, R150, 0x4, R2 ;  /* 0x0000000496107825 */ /* 0x008fc800078e0202 */
[----:B-1----:R-:W-:-:S04]  /*7d390*/  IMAD.WIDE R14, R150, 0x4, R4 ;  /* 0x00000004960e7825 */ /* 0x002fc800078e0204 */
[----:B------:R-:W-:-:S04]  /*7d3a0*/  IMAD.WIDE R18, R150, 0x4, R6 ;  /* 0x0000000496127825 */ /* 0x000fc800078e0206 */
[----:B------:R-:W-:Y:S02]  /*7d3b0*/  IMAD.WIDE R20, R150, 0x4, R8 ;  /* 0x0000000496147825 */ /* 0x000fe400078e0208 */
[----:B------:R-:W3:Y:S04]  /*7d3c0*/  LDL.LU R150, [R1+0x1394] ;  /* 0x0013940001967983 */ /* 0x000ee80000300800 */
[----:B------:R-:W-:Y:S04]  /*7d3d0*/  @P3 STG.E desc[UR8][R16.64], R32 ;  /* 0x0000002010003986 */ /* 0x000fe8000c101908 */
[----:B------:R1:W-:Y:S01]  /*7d3e0*/  @P1 STG.E desc[UR8][R14.64], R36 ;  /* 0x000000240e001986 */ /* 0x0003e2000c101908 */
[----:B--2---:R-:W-:-:S04]  /*7d3f0*/  IMAD.WIDE R10, R148, 0x4, R2 ;  /* 0x00000004940a7825 */ /* 0x004fc800078e0202 */
[----:B------:R-:W-:-:S04]  /*7d400*/  IMAD.WIDE R12, R148, 0x4, R4 ;  /* 0x00000004940c7825 */ /* 0x000fc800078e0204 */
[----:B-1----:R-:W-:-:S04]  /*7d410*/  IMAD.WIDE R14, R148, 0x4, R6 ;  /* 0x00000004940e7825 */ /* 0x002fc800078e0206 */
[----:B------:R-:W-:Y:S02]  /*7d420*/  IMAD.WIDE R16, R148, 0x4, R8 ;  /* 0x0000000494107825 */ /* 0x000fe400078e0208 */
[----:B------:R-:W2:Y:S02]  /*7d430*/  LDL.LU R148, [R1+0x1390] ;  /* 0x0013900001947983 */ /* 0x000ea40000300800 */
[----:B------:R-:W-:Y:S01]  /*7d440*/  VIADD R0, R22, 0xe2 ;  /* 0x000000e216007836 */ /* 0x000fe20000000000 */
[----:B------:R-:W-:Y:S02]  /*7d450*/  ISETP.LT.AND P4, PT, R154, UR4, !P0 ;  /* 0x000000049a007c0c */ /* 0x000fe4000c781270 */
[----:B------:R-:W-:Y:S02]  /*7d460*/  ISETP.LT.AND P0, PT, R153, UR4, !P0 ;  /* 0x0000000499007c0c */ /* 0x000fe4000c701270 */
[----:B------:R-:W-:Y:S01]  /*7d470*/  ISETP.GE.AND P2, PT, R0, UR5, PT ;  /* 0x0000000500007c0c */ /* 0x000fe2000bf46270 */
[----:B------:R-:W-:-:S03]  /*7d480*/  ULDC UR5, c[0x0][0x22c] ;  /* 0x00008b0000057ab9 */ /* 0x000fc60000000800 */
[----:B------:R-:W-:Y:S02]  /*7d490*/  ISETP.LT.AND P3, PT, R23, UR4, !P2 ;  /* 0x0000000417007c0c */ /* 0x000fe4000d761270 */
[----:B------:R-:W-:Y:S02]  /*7d4a0*/  IADD3 R0, R22, 0xe3, RZ ;  /* 0x000000e316007810 */ /* 0x000fe40007ffe0ff */
[----:B------:R-:W-:Y:S01]  /*7d4b0*/  ISETP.LT.AND P6, PT, R152, UR4, !P2 ;  /* 0x0000000498007c0c */ /* 0x000fe2000d7c1270 */
[----:B------:R4:W-:Y:S01]  /*7d4c0*/  @P4 STG.E desc[UR8][R18.64], R56 ;  /* 0x0000003812004986 */ /* 0x0009e2000c101908 */
[----:B------:R-:W-:-:S03]  /*7d4d0*/  ISETP.GE.AND P5, PT, R0, UR5, PT ;  /* 0x0000000500007c0c */ /* 0x000fc6000bfa6270 */
[----:B------:R1:W-:Y:S01]  /*7d4e0*/  @P0 STG.E desc[UR8][R20.64], R52 ;  /* 0x0000003414000986 */ /* 0x0003e2000c101908 */
[----:B------:R-:W-:Y:S01]  /*7d4f0*/  ISETP.LT.AND P0, PT, R154, UR4, !P2 ;  /* 0x000000049a007c0c */ /* 0x000fe2000d701270 */
[----:B------:R-:W-:Y:S01]  /*7d500*/  VIADD R0, R22, 0xe4 ;  /* 0x000000e416007836 */ /* 0x000fe20000000000 */
[----:B------:R-:W-:Y:S01]  /*7d510*/  ISETP.LT.AND P2, PT, R153, UR4, !P2 ;  /* 0x0000000499007c0c */ /* 0x000fe2000d741270 */
[----:B------:R1:W-:Y:S01]  /*7d520*/  @P3 STG.E desc[UR8][R10.64], R161 ;  /* 0x000000a10a003986 */ /* 0x0003e2000c101908 */
[----:B------:R-:W-:Y:S01]  /*7d530*/  ISETP.LT.AND P3, PT, R23, UR4, !P5 ;  /* 0x0000000417007c0c */ /* 0x000fe2000ef61270 */
[----:B------:R-:W-:Y:S01]  /*7d540*/  ULDC UR5, c[0x0][0x22c] ;  /* 0x00008b0000057ab9 */ /* 0x000fe20000000800 */
[----:B------:R-:W-:Y:S01]  /*7d550*/  ISETP.LT.AND P4, PT, R152, UR4, !P5 ;  /* 0x0000000498007c0c */ /* 0x000fe2000ef81270 */
[----:B------:R1:W-:Y:S01]  /*7d560*/  @P6 STG.E desc[UR8][R12.64], R157 ;  /* 0x0000009d0c006986 */ /* 0x0003e2000c101908 */
[C---:B----4-:R-:W-:Y:S01]  /*7d570*/  IMAD.WIDE R18, R151.reuse, 0x4, R2 ;  /* 0x0000000497127825 */ /* 0x050fe200078e0202 */
[----:B------:R-:W-:Y:S01]  /*7d580*/  ISETP.GE.AND P1, PT, R0, UR5, PT ;  /* 0x0000000500007c0c */ /* 0x000fe2000bf26270 */
[----:B------:R-:W-:Y:S01]  /*7d590*/  ULDC UR5, c[0x0][0x22c] ;  /* 0x00008b0000057ab9 */ /* 0x000fe20000000800 */
[----:B------:R-:W-:Y:S01]  /*7d5a0*/  ISETP.LT.AND P6, PT, R154, UR4, !P5 ;  /* 0x000000049a007c0c */ /* 0x000fe2000efc1270 */
[----:B-1----:R-:W-:Y:S01]  /*7d5b0*/  IMAD.WIDE R20, R151, 0x4, R4 ;  /* 0x0000000497147825 */ /* 0x002fe200078e0204 */
[----:B------:R1:W-:Y:S01]  /*7d5c0*/  @P0 STG.E desc[UR8][R14.64], R133 ;  /* 0x000000850e000986 */ /* 0x0003e2000c101908 */
[----:B------:R-:W-:-:S03]  /*7d5d0*/  ISETP.LT.AND P5, PT, R153, UR4, !P5 ;  /* 0x0000000499007c0c */ /* 0x000fc6000efa1270 */
[----:B------:R4:W-:Y:S01]  /*7d5e0*/  @P2 STG.E desc[UR8][R16.64], R29 ;  /* 0x0000001d10002986 */ /* 0x0009e2000c101908 */
[----:B------:R-:W-:-:S03]  /*7d5f0*/  ISETP.LT.AND P2, PT, R23, UR4, !P1 ;  /* 0x0000000417007c0c */ /* 0x000fc6000cf41270 */
[----:B------:R4:W-:Y:S01]  /*7d600*/  @P3 STG.E desc[UR8][R18.64], R33 ;  /* 0x0000002112003986 */ /* 0x0009e2000c101908 */
[----:B------:R-:W-:-:S03]  /*7d610*/  ISETP.LT.AND P3, PT, R152, UR4, !P1 ;  /* 0x0000000498007c0c */ /* 0x000fc6000cf61270 */
[----:B------:R-:W-:Y:S01]  /*7d620*/  @P4 STG.E desc[UR8][R20.64], R37 ;  /* 0x0000002514004986 */ /* 0x000fe2000c101908 */
[----:B------:R-:W-:Y:S01]  /*7d630*/  ISETP.LT.AND P4, PT, R154, UR4, !P1 ;  /* 0x000000049a007c0c */ /* 0x000fe2000cf81270 */
[----:B------:R-:W-:-:S04]  /*7d640*/  IMAD.WIDE R10, R151, 0x4, R6 ;  /* 0x00000004970a7825 */ /* 0x000fc800078e0206 */
[----:B------:R-:W-:Y:S02]  /*7d650*/  VIADD R0, R22, 0xe5 ;  /* 0x000000e516007836 */ /* 0x000fe40000000000 */
[----:B------:R-:W-:Y:S01]  /*7d660*/  IMAD.WIDE R12, R151, 0x4, R8 ;  /* 0x00000004970c7825 */ /* 0x000fe200078e0208 */
[----:B------:R4:W-:Y:S03]  /*7d670*/  @P6 STG.E desc[UR8][R10.64], R57 ;  /* 0x000000390a006986 */ /* 0x0009e6000c101908 */
[----:B-1----:R-:W-:Y:S01]  /*7d680*/  IMAD.WIDE R14, R149, 0x4, R2 ;  /* 0x00000004950e7825 */ /* 0x002fe200078e0202 */
[----:B------:R-:W-:-:S03]  /*7d690*/  ISETP.GE.AND P0, PT, R0, UR5, PT ;  /* 0x0000000500007c0c */ /* 0x000fc6000bf06270 */
[C---:B----4-:R-:W-:Y:S01]  /*7d6a0*/  IMAD.WIDE R16, R149.reuse, 0x4, R4 ;  /* 0x0000000495107825 */ /* 0x050fe200078e0204 */
[----:B------:R1:W-:Y:S03]  /*7d6b0*/  @P5 STG.E desc[UR8][R12.64], R53 ;  /* 0x000000350c005986 */ /* 0x0003e6000c101908 */
[C---:B------:R-:W-:Y:S01]  /*7d6c0*/  IMAD.WIDE R18, R149.reuse, 0x4, R6 ;  /* 0x0000000495127825 */ /* 0x040fe200078e0206 */
[----:B------:R4:W-:Y:S03]  /*7d6d0*/  @P2 STG.E desc[UR8][R14.64], R162 ;  /* 0x000000a20e002986 */ /* 0x0009e6000c101908 */
[----:B------:R-:W-:Y:S01]  /*7d6e0*/  IMAD.WIDE R10, R149, 0x4, R8 ;  /* 0x00000004950a7825 */ /* 0x000fe200078e0208 */
[----:B------:R-:W-:Y:S01]  /*7d6f0*/  ISETP.LT.AND P1, PT, R153, UR4, !P1 ;  /* 0x0000000499007c0c */ /* 0x000fe2000cf21270 */
[----:B------:R-:W2:Y:S01]  /*7d700*/  LDL.LU R149, [R1+0x1388] ;  /* 0x0013880001957983 */ /* 0x000ea20000300800 */
[----:B------:R-:W-:Y:S01]  /*7d710*/  ISETP.LT.AND P2, PT, R23, UR4, !P0 ;  /* 0x0000000417007c0c */ /* 0x000fe2000c741270 */
[----:B------:R-:W-:-:S02]  /*7d720*/  ULDC UR5, c[0x0][0x22c] ;  /* 0x00008b0000057ab9 */ /* 0x000fc40000000800 */
[----:B------:R4:W-:Y:S04]  /*7d730*/  @P3 STG.E desc[UR8][R16.64], R158 ;  /* 0x0000009e10003986 */ /* 0x0009e8000c101908 */
[----:B------:R2:W-:Y:S01]  /*7d740*/  @P4 STG.E desc[UR8][R18.64], R134 ;  /* 0x0000008612004986 */ /* 0x0005e2000c101908 */
[----:B------:R-:W-:-:S03]  /*7d750*/  ISETP.LT.AND P4, PT, R152, UR4, !P0 ;  /* 0x0000000498007c0c */ /* 0x000fc6000c781270 */
[----:B------:R2:W-:Y:S01]  /*7d760*/  @P1 STG.E desc[UR8][R10.64], R30 ;  /* 0x0000001e0a001986 */ /* 0x0005e2000c101908 */
[----:B---3--:R-:W-:-:S04]  /*7d770*/  IMAD.WIDE R20, R150, 0x4, R2 ;  /* 0x0000000496147825 */ /* 0x008fc800078e0202 */
[----:B-1----:R-:W-:-:S04]  /*7d780*/  IMAD.WIDE R12, R150, 0x4, R4 ;  /* 0x00000004960c7825 */ /* 0x002fc800078e0204 */
[----:B----4-:R-:W-:-:S04]  /*7d790*/  IMAD.WIDE R14, R150, 0x4, R6 ;  /* 0x00000004960e7825 */ /* 0x010fc800078e0206 */
[----:B------:R-:W-:Y:S02]  /*7d7a0*/  IMAD.WIDE R16, R150, 0x4, R8 ;  /* 0x0000000496107825 */ /* 0x000fe400078e0208 */
[----:B------:R-:W3:Y:S04]  /*7d7b0*/  LDL.LU R150, [R1+0x1384] ;  /* 0x0013840001967983 */ /* 0x000ee80000300800 */
[----:B------:R1:W-:Y:S04]  /*7d7c0*/  @P2 STG.E desc[UR8][R20.64], R34 ;  /* 0x0000002214002986 */ /* 0x0003e8000c101908 */
[----:B------:R4:W-:Y:S01]  /*7d7d0*/  @P4 STG.E desc[UR8][R12.64], R38 ;  /* 0x000000260c004986 */ /* 0x0009e2000c101908 */
[----:B--2---:R-:W-:-:S04]  /*7d7e0*/  IMAD.WIDE R18, R148, 0x4, R2 ;  /* 0x0000000494127825 */ /* 0x004fc800078e0202 */
[----:B------:R-:W-:-:S04]  /*7d7f0*/  IMAD.WIDE R10, R148, 0x4, R4 ;  /* 0x00000004940a7825 */ /* 0x000fc800078e0204 */
[----:B-1----:R-:W-:-:S04]  /*7d800*/  IMAD.WIDE R20, R148, 0x4, R6 ;  /* 0x0000000494147825 */ /* 0x002fc800078e0206 */
[----:B----4-:R-:W-:Y:S02]  /*7d810*/  IMAD.WIDE R12, R148, 0x4, R8 ;  /* 0x00000004940c7825 */ /* 0x010fe400078e0208 */
[----:B------:R-:W2:Y:S01]  /*7d820*/  LDL.LU R148, [R1+0x1380] ;  /* 0x0013800001947983 */ /* 0x000ea20000300800 */
[----:B------:R-:W-:Y:S02]  /*7d830*/  ISETP.LT.AND P5, PT, R154, UR4, !P0 ;  /* 0x000000049a007c0c */ /* 0x000fe4000c7a1270 */
[----:B------:R-:W-:Y:S01]  /*7d840*/  ISETP.LT.AND P0, PT, R153, UR4, !P0 ;  /* 0x0000000499007c0c */ /* 0x000fe2000c701270 */
[----:B------:R-:W4:Y:S01]  /*7d850*/  LDL.LU R151, [R1+0x1378] ;  /* 0x0013780001977983 */ /* 0x000f220000300800 */
[----:B------:R-:W-:-:S04]  /*7d860*/  IADD3 R0, R22, 0xe6, RZ ;  /* 0x000000e616007810 */ /* 0x000fc80007ffe0ff */
[----:B------:R-:W-:Y:S01]  /*7d870*/  ISETP.GE.AND P6, PT, R0, UR5, PT ;  /* 0x0000000500007c0c */ /* 0x000fe2000bfc6270 */
[----:B------:R-:W-:Y:S01]  /*7d880*/  VIADD R0, R22, 0xe7 ;  /* 0x000000e716007836 */ /* 0x000fe20000000000 */
[----:B------:R-:W-:Y:S02]  /*7d890*/  ULDC UR5, c[0x0][0x22c] ;  /* 0x00008b0000057ab9 */ /* 0x000fe40000000800 */
[----:B------:R-:W-:Y:S01]  /*7d8a0*/  ISETP.LT.AND P3, PT, R23, UR4, !P6 ;  /* 0x0000000417007c0c */ /* 0x000fe2000f761270 */
[----:B------:R1:W-:Y:S01]  /*7d8b0*/  @P5 STG.E desc[UR8][R14.64], R58 ;  /* 0x0000003a0e005986 */ /* 0x0003e2000c101908 */
[----:B------:R-:W-:Y:S01]  /*7d8c0*/  ISETP.GE.AND P1, PT, R0, UR5, PT ;  /* 0x0000000500007c0c */ /* 0x000fe2000bf26270 */
[----:B------:R-:W-:Y:S01]  /*7d8d0*/  ULDC UR5, c[0x0][0x22c] ;  /* 0x00008b0000057ab9 */ /* 0x000fe20000000800 */
[----:B------:R-:W-:Y:S01]  /*7d8e0*/  ISETP.LT.AND P2, PT, R152, UR4, !P6 ;  /* 0x0000000498007c0c */ /* 0x000fe2000f741270 */
[----:B------:R1:W-:Y:S01]  /*7d8f0*/  @P0 STG.E desc[UR8][R16.64], R54 ;  /* 0x0000003610000986 */ /* 0x0003e2000c101908 */
[----:B------:R-:W-:-:S02]  /*7d900*/  ISETP.LT.AND P0, PT, R154, UR4, !P6 ;  /* 0x000000049a007c0c */ /* 0x000fc4000f701270 */
[----:B------:R-:W-:Y:S02]  /*7d910*/  ISETP.LT.AND P6, PT, R153, UR4, !P6 ;  /* 0x0000000499007c0c */ /* 0x000fe4000f7c1270 */
[----:B------:R-:W-:Y:S02]  /*7d920*/  ISETP.LT.AND P5, PT, R23, UR4, !P1 ;  /* 0x0000000417007c0c */ /* 0x000fe4000cfa1270 */
[----:B------:R-:W-:Y:S02]  /*7d930*/  ISETP.LT.AND P4, PT, R152, UR4, !P1 ;  /* 0x0000000498007c0c */ /* 0x000fe4000cf81270 */
[----:B------:R-:W-:Y:S01]  /*7d940*/  IADD3 R0, R22, 0xe8, RZ ;  /* 0x000000e816007810 */ /* 0x000fe20007ffe0ff */
[----:B------:R-:W-:Y:S03]  /*7d950*/  @P3 STG.E desc[UR8][R18.64], R163 ;  /* 0x000000a312003986 */ /* 0x000fe6000c101908 */
[----:B------:R-:W-:Y:S01]  /*7d960*/  ISETP.GE.AND P3, PT, R0, UR5, PT ;  /* 0x0000000500007c0c */ /* 0x000fe2000bf66270 */
[----:B------:R1:W-:Y:S04]  /*7d970*/  @P2 STG.E desc[UR8][R10.64], R159 ;  /* 0x0000009f0a002986 */ /* 0x0003e8000c101908 */
[----:B------:R-:W-:Y:S01]  /*7d980*/  @P0 STG.E desc[UR8][R20.64], R135 ;  /* 0x0000008714000986 */ /* 0x000fe2000c101908 */
[----:B------:R-:W-:-:S02]  /*7d990*/  ISETP.LT.AND P0, PT, R154, UR4, !P1 ;  /* 0x000000049a007c0c */ /* 0x000fc4000cf01270 */
[----:B------:R-:W-:Y:S01]  /*7d9a0*/  ISETP.LT.AND P1, PT, R153, UR4, !P1 ;  /* 0x0000000499007c0c */ /* 0x000fe2000cf21270 */
[----:B------:R3:W-:Y:S01]  /*7d9b0*/  @P6 STG.E desc[UR8][R12.64], R31 ;  /* 0x0000001f0c006986 */ /* 0x0007e2000c101908 */
[----:B------:R-:W-:Y:S01]  /*7d9c0*/  ISETP.LT.AND P6, PT, R23, UR4, !P3 ;  /* 0x0000000417007c0c */ /* 0x000fe2000dfc1270 */
[----:B-1----:R-:W-:-:S04]  /*7d9d0*/  IMAD.WIDE R14, R149, 0x4, R2 ;  /* 0x00000004950e7825 */ /* 0x002fc800078e0202 */
[----:B------:R-:W-:Y:S01]  /*7d9e0*/  IMAD.WIDE R16, R149, 0x4, R4 ;  /* 0x0000000495107825 */ /* 0x000fe200078e0204 */
[----:B------:R1:W-:Y:S01]  /*7d9f0*/  @P5 STG.E desc[UR8][R14.64], R35 ;  /* 0x000000230e005986 */ /* 0x0003e2000c101908 */
[----:B------:R-:W-:-:S03]  /*7da00*/  ISETP.LT.AND P5, PT, R152, UR4, !P3 ;  /* 0x0000000498007c0c */ /* 0x000fc6000dfa1270 */
[----:B------:R1:W-:Y:S01]  /*7da10*/  @P4 STG.E desc[UR8][R16.64], R39 ;  /* 0x0000002710004986 */ /* 0x0003e2000c101908 */
[----:B------:R-:W-:-:S04]  /*7da20*/  IMAD.WIDE R10, R149, 0x4, R6 ;  /* 0x00000004950a7825 */ /* 0x000fc800078e0206 */
[----:B------:R-:W-:Y:S01]  /*7da30*/  IMAD.WIDE R18, R149, 0x4, R8 ;  /* 0x0000000495127825 */ /* 0x000fe200078e0208 */
[----:B------:R2:W-:Y:S04]  /*7da40*/  @P0 STG.E desc[UR8][R10.64], R59 ;  /* 0x0000003b0a000986 */ /* 0x0005e8000c101908 */
[----:B------:R2:W-:Y:S01]  /*7da50*/  @P1 STG.E desc[UR8][R18.64], R55 ;  /* 0x0000003712001986 */ /* 0x0005e2000c101908 */
[----:B---3--:R-:W-:-:S04]  /*7da60*/  IMAD.WIDE R12, R150, 0x4, R2 ;  /* 0x00000004960c7825 */ /* 0x008fc800078e0202 */
[----:B-1----:R-:W-:-:S04]  /*7da70*/  IMAD.WIDE R14, R150, 0x4, R4 ;  /* 0x00000004960e7825 */ /* 0x002fc800078e0204 */
[----:B------:R-:W-:-:S04]  /*7da80*/  IMAD.WIDE R16, R150, 0x4, R6 ;  /* 0x0000000496107825 */ /* 0x000fc800078e0206 */
[----:B------:R-:W-:Y:S02]  /*7da90*/  IMAD.WIDE R20, R150, 0x4, R8 ;  /* 0x0000000496147825 */ /* 0x000fe400078e0208 */
[----:B------:R-:W3:Y:S04]  /*7daa0*/  LDL.LU R150, [R1+0x1374] ;  /* 0x0013740001967983 */ /* 0x000ee80000300800 */
[----:B------:R1:W-:Y:S04]  /*7dab0*/  @P6 STG.E desc[UR8][R12.64], R48 ;  /* 0x000000300c006986 */ /* 0x0003e8000c101908 */
[----:B------:R1:W-:Y:S01]  /*7dac0*/  @P5 STG.E desc[UR8][R14.64], R44 ;  /* 0x0000002c0e005986 */ /* 0x0003e2000c101908 */
[----:B--2---:R-:W-:-:S04]  /*7dad0*/  IMAD.WIDE R10, R148, 0x4, R2 ;  /* 0x00000004940a7825 */ /* 0x004fc800078e0202 */
[----:B------:R-:W-:-:S04]  /*7dae0*/  IMAD.WIDE R18, R148, 0x4, R4 ;  /* 0x0000000494127825 */ /* 0x000fc800078e0204 */
[----:B-1----:R-:W-:-:S04]  /*7daf0*/  IMAD.WIDE R12, R148, 0x4, R6 ;  /* 0x00000004940c7825 */ /* 0x002fc800078e0206 */
[----:B------:R-:W-:Y:S02]  /*7db00*/  IMAD.WIDE R14, R148, 0x4, R8 ;  /* 0x00000004940e7825 */ /* 0x000fe400078e0208 */
[----:B------:R-:W2:Y:S02]  /*7db10*/  LDL.LU R148, [R1+0x1370] ;  /* 0x0013700001947983 */ /* 0x000ea40000300800 */
[----:B------:R-:W-:Y:S01]  /*7db20*/  VIADD R25, R22, 0xe9 ;  /* 0x000000e916197836 */ /* 0x000fe20000000000 */
[----:B------:R-:W-:Y:S01]  /*7db30*/  ISETP.LT.AND P4, PT, R154, UR4, !P3 ;  /* 0x000000049a007c0c */ /* 0x000fe2000df81270 */
[----:B------:R-:W-:Y:S01]  /*7db40*/  VIADD R0, R22, 0xea ;  /* 0x000000ea16007836 */ /* 0x000fe20000000000 */
[----:B------:R-:W-:Y:S01]  /*7db50*/  ISETP.LT.AND P3, PT, R153, UR4, !P3 ;  /* 0x0000000499007c0c */ /* 0x000fe2000df61270 */
[----:B------:R-:W2:Y:S01]  /*7db60*/  LDL.LU R149, [R1+0x1364] ;  /* 0x0013640001957983 */ /* 0x000ea20000300800 */
[----:B------:R-:W-:-:S04]  /*7db70*/  ISETP.GE.AND P2, PT, R25, UR5, PT ;  /* 0x0000000519007c0c */ /* 0x000fc8000bf46270 */
[----:B------:R-:W-:Y:S02]  /*7db80*/  ISETP.LT.AND P1, PT, R23, UR4, !P2 ;  /* 0x0000000417007c0c */ /* 0x000fe4000d721270 */
[----:B------:R-:W-:Y:S02]  /*7db90*/  ISETP.LT.AND P6, PT, R152, UR4, !P2 ;  /* 0x0000000498007c0c */ /* 0x000fe4000d7c1270 */
[----:B------:R-:W-:Y:S01]  /*7dba0*/  ISETP.GE.AND P0, PT, R0, UR5, PT ;  /* 0x0000000500007c0c */ /* 0x000fe2000bf06270 */
[----:B------:R4:W-:Y:S04]  /*7dbb0*/  @P4 STG.E desc[UR8][R16.64], R60 ;  /* 0x0000003c10004986 */ /* 0x0009e8000c101908 */
[----:B------:R1:W-:Y:S01]  /*7dbc0*/  @P3 STG.E desc[UR8][R20.64], R40 ;  /* 0x0000002814003986 */ /* 0x0003e2000c101908 */
[----:B------:R-:W-:-:S02]  /*7dbd0*/  ISETP.LT.AND P3, PT, R154, UR4, !P2 ;  /* 0x000000049a007c0c */ /* 0x000fc4000d761270 */
[----:B------:R-:W-:Y:S02]  /*7dbe0*/  ISETP.LT.AND P2, PT, R153, UR4, !P2 ;  /* 0x0000000499007c0c */ /* 0x000fe4000d741270 */
[----:B------:R-:W-:Y:S01]  /*7dbf0*/  ISETP.LT.AND P4, PT, R23, UR4, !P0 ;  /* 0x0000000417007c0c */ /* 0x000fe2000c781270 */
[----:B------:R1:W-:Y:S01]  /*7dc00*/  @P1 STG.E desc[UR8][R10.64], R64 ;  /* 0x000000400a001986 */ /* 0x0003e2000c101908 */
[----:B------:R-:W-:-:S03]  /*7dc10*/  ISETP.LT.AND P5, PT, R152, UR4, !P0 ;  /* 0x0000000498007c0c */ /* 0x000fc6000c7a1270 */
[----:B------:R-:W-:Y:S01]  /*7dc20*/  @P6 STG.E desc[UR8][R18.64], R68 ;  /* 0x0000004412006986 */ /* 0x000fe2000c101908 */
[----:B------:R-:W-:Y:S01]  /*7dc30*/  ISETP.LT.AND P6, PT, R154, UR4, !P0 ;  /* 0x000000049a007c0c */ /* 0x000fe2000c7c1270 */
[----:B------:R-:W-:Y:S02]  /*7dc40*/  VIADD R0, R22, 0xeb ;  /* 0x000000eb16007836 */ /* 0x000fe40000000000 */
[C---:B----4-:R-:W-:Y:S01]  /*7dc50*/  IMAD.WIDE R16, R151.reuse, 0x4, R2 ;  /* 0x0000000497107825 */ /* 0x050fe200078e0202 */
[----:B------:R4:W-:Y:S03]  /*7dc60*/  @P3 STG.E desc[UR8][R12.64], R84 ;  /* 0x000000540c003986 */ /* 0x0009e6000c101908 */
[C---:B-1----:R-:W-:Y:S01]  /*7dc70*/  IMAD.WIDE R20, R151.reuse, 0x4, R4 ;  /* 0x0000000497147825 */ /* 0x042fe200078e0204 */
[----:B------:R-:W-:Y:S01]  /*7dc80*/  ISETP.GE.AND P1, PT, R0, UR5, PT ;  /* 0x0000000500007c0c */ /* 0x000fe2000bf26270 */
[----:B------:R3:W-:Y:S02]  /*7dc90*/  @P2 STG.E desc[UR8][R14.64], R88 ;  /* 0x000000580e002986 */ /* 0x0007e4000c101908 */
[----:B------:R-:W-:Y:S01]  /*7dca0*/  IMAD.WIDE R10, R151, 0x4, R6 ;  /* 0x00000004970a7825 */ /* 0x000fe200078e0206 */
[----:B------:R-:W-:Y:S01]  /*7dcb0*/  ISETP.LT.AND P0, PT, R153, UR4, !P0 ;  /* 0x0000000499007c0c */ /* 0x000fe2000c701270 */
[----:B------:R1:W-:Y:S01]  /*7dcc0*/  @P4 STG.E desc[UR8][R16.64], R49 ;  /* 0x0000003110004986 */ /* 0x0003e2000c101908 */
[----:B------:R-:W-:-:S03]  /*7dcd0*/  ISETP.LT.AND P3, PT, R152, UR4, !P1 ;  /* 0x0000000498007c0c */ /* 0x000fc6000cf61270 */
[----:B------:R-:W-:Y:S01]  /*7dce0*/  @P5 STG.E desc[UR8][R20.64], R45 ;  /* 0x0000002d14005986 */ /* 0x000fe2000c101908 */
[----:B------:R-:W-:-:S03]  /*7dcf0*/  ISETP.LT.AND P5, PT, R23, UR4, !P1 ;  /* 0x0000000417007c0c */ /* 0x000fc6000cfa1270 */
[----:B------:R1:W-:Y:S01]  /*7dd00*/  @P6 STG.E desc[UR8][R10.64], R61 ;  /* 0x0000003d0a006986 */ /* 0x0003e2000c101908 */
[----:B----4-:R-:W-:-:S05]  /*7dd10*/  IMAD.WIDE R12, R151, 0x4, R8 ;  /* 0x00000004970c7825 */ /* 0x010fca00078e0208 */
        /* <DEDUP_REMOVED lines=9> */
[----:B----4-:R-:W-:-:S04]  /*7ddb0*/  IMAD.WIDE R12, R148, 0x4, R4 ;  /* 0x00000004940c7825 */ /* 0x010fc800078e0204 */
[----:B-1----:R-:W-:-:S04]  /*7ddc0*/  IMAD.WIDE R14, R148, 0x4, R6 ;  /* 0x00000004940e7825 */ /* 0x002fc800078e0206 */
[----:B------:R-:W-:Y:S02]  /*7ddd0*/  IMAD.WIDE R16, R148, 0x4, R8 ;  /* 0x0000000494107825 */ /* 0x000fe400078e0208 */
[----:B------:R-:W2:Y:S01]  /*7dde0*/  LDL.LU R148, [R1+0x1358] ;  /* 0x0013580001947983 */ /* 0x000ea20000300800 */
[----:B------:R-:W-:Y:S02]  /*7ddf0*/  ISETP.LT.AND P4, PT, R154, UR4, !P1 ;  /* 0x000000049a007c0c */ /* 0x000fe4000cf81270 */
[----:B------:R-:W-:-:S04]  /*7de00*/  IADD3 R25, R22, 0xec, RZ ;  /* 0x000000ec16197810 */ /* 0x000fc80007ffe0ff */
[----:B------:R-:W-:Y:S02]  /*7de10*/  ISETP.GE.AND P2, PT, R25, UR5, PT ;  /* 0x0000000519007c0c */ /* 0x000fe4000bf46270 */
[----:B------:R-:W-:Y:S01]  /*7de20*/  ISETP.LT.AND P1, PT, R153, UR4, !P1 ;  /* 0x0000000499007c0c */ /* 0x000fe2000cf21270 */
[----:B------:R-:W-:Y:S01]  /*7de30*/  VIADD R0, R22, 0xed ;  /* 0x000000ed16007836 */ /* 0x000fe20000000000 */
[----:B------:R-:W-:Y:S01]  /*7de40*/  ISETP.LT.AND P0, PT, R23, UR4, !P2 ;  /* 0x0000000417007c0c */ /* 0x000fe2000d701270 */
[----:B------:R-:W1:Y:S01]  /*7de50*/  LDS.128 R24, [R24] ;  /* 0x0000000018187984 */ /* 0x000e620000000c00 */
[----:B------:R-:W-:-:S03]  /*7de60*/  ISETP.LT.AND P5, PT, R152, UR4, !P2 ;  /* 0x0000000498007c0c */ /* 0x000fc6000d7a1270 */
[----:B------:R4:W-:Y:S01]  /*7de70*/  @P4 STG.E desc[UR8][R18.64], R85 ;  /* 0x0000005512004986 */ /* 0x0009e2000c101908 */
[----:B------:R-:W-:Y:S02]  /*7de80*/  ISETP.LT.AND P4, PT, R154, UR4, !P2 ;  /* 0x000000049a007c0c */ /* 0x000fe4000d781270 */
[----:B------:R-:W-:Y:S02]  /*7de90*/  ISETP.LT.AND P2, PT, R153, UR4, !P2 ;  /* 0x0000000499007c0c */ /* 0x000fe4000d741270 */
[----:B------:R-:W-:Y:S01]  /*7dea0*/  ISETP.GE.AND P6, PT, R0, UR5, PT ;  /* 0x0000000500007c0c */ /* 0x000fe2000bfc6270 */
[----:B------:R4:W-:Y:S04]  /*7deb0*/  @P1 STG.E desc[UR8][R10.64], R89 ;  /* 0x000000590a001986 */ /* 0x0009e8000c101908 */
[----:B------:R-:W-:Y:S01]  /*7dec0*/  @P0 STG.E desc[UR8][R20.64], R50 ;  /* 0x0000003214000986 */ /* 0x000fe2000c101908 */
[----:B------:R-:W-:-:S03]  /*7ded0*/  ISETP.LT.AND P3, PT, R23, UR4, !P6 ;  /* 0x0000000417007c0c */ /* 0x000fc6000f761270 */
[----:B------:R4:W-:Y:S01]  /*7dee0*/  @P5 STG.E desc[UR8][R12.64], R46 ;  /* 0x0000002e0c005986 */ /* 0x0009e2000c101908 */
[----:B------:R-:W-:-:S03]  /*7def0*/  ISETP.LT.AND P0, PT, R152, UR4, !P6 ;  /* 0x0000000498007c0c */ /* 0x000fc6000f701270 */
[----:B------:R1:W-:Y:S01]  /*7df00*/  @P4 STG.E desc[UR8][R14.64], R62 ;  /* 0x0000003e0e004986 */ /* 0x0003e2000c101908 */
[----:B----4-:R-:W-:-:S03]  /*7df10*/  IMAD.WIDE R18, R149, 0x4, R2 ;  /* 0x0000000495127825 */ /* 0x010fc600078e0202 */
[----:B------:R3:W-:Y:S01]  /*7df20*/  @P2 STG.E desc[UR8][R16.64], R42 ;  /* 0x0000002a10002986 */ /* 0x0007e2000c101908 */
[----:B------:R-:W-:Y:S01]  /*7df30*/  ISETP.LT.AND P2, PT, R154, UR4, !P6 ;  /* 0x000000049a007c0c */ /* 0x000fe2000f741270 */
[----:B------:R-:W-:-:S04]  /*7df40*/  IMAD.WIDE R10, R149, 0x4, R4 ;  /* 0x00000004950a7825 */ /* 0x000fc800078e0204 */
[----:B------:R-:W-:-:S04]  /*7df50*/  IMAD.WIDE R12, R149, 0x4, R6 ;  /* 0x00000004950c7825 */ /* 0x000fc800078e0206 */
[----:B-1----:R-:W-:Y:S02]  /*7df60*/  IMAD.WIDE R14, R149, 0x4, R8 ;  /* 0x00000004950e7825 */ /* 0x002fe400078e0208 */
[----:B------:R-:W4:Y:S02]  /*7df70*/  LDL.LU R149, [R1+0x1354] ;  /* 0x0013540001957983 */ /* 0x000f240000300800 */
[----:B------:R-:W-:Y:S01]  /*7df80*/  VIADD R0, R22, 0xee ;  /* 0x000000ee16007836 */ /* 0x000fe20000000000 */
[----:B------:R-:W-:-:S04]  /*7df90*/  ISETP.LT.AND P6, PT, R153, UR4, !P6 ;  /* 0x0000000499007c0c */ /* 0x000fc8000f7c1270 */
[----:B------:R-:W-:Y:S01]  /*7dfa0*/  ISETP.GE.AND P1, PT, R0, UR5, PT ;  /* 0x0000000500007c0c */ /* 0x000fe2000bf26270 */
[----:B------:R1:W-:Y:S03]  /*7dfb0*/  @P3 STG.E desc[UR8][R18.64], R66 ;  /* 0x0000004212003986 */ /* 0x0003e6000c101908 */
[----:B------:R-:W-:Y:S01]  /*7dfc0*/  ISETP.LT.AND P5, PT, R23, UR4, !P1 ;  /* 0x0000000417007c0c */ /* 0x000fe2000cfa1270 */
[----:B------:R1:W-:Y:S01]  /*7dfd0*/  @P0 STG.E desc[UR8][R10.64], R70 ;  /* 0x000000460a000986 */ /* 0x0003e2000c101908 */
[----:B------:R-:W-:-:S03]  /*7dfe0*/  ISETP.LT.AND P4, PT, R152, UR4, !P1 ;  /* 0x0000000498007c0c */ /* 0x000fc6000cf81270 */
[----:B------:R1:W-:Y:S01]  /*7dff0*/  @P2 STG.E desc[UR8][R12.64], R86 ;  /* 0x000000560c002986 */ /* 0x0003e2000c101908 */
[----:B------:R-:W-:-:S03]  /*7e000*/  VIADD R20, R22, 0xef ;  /* 0x000000ef16147836 */ /* 0x000fc60000000000 */
[----:B------:R2:W-:Y:S02]  /*7e010*/  @P6 STG.E desc[UR8][R14.64], R90 ;  /* 0x0000005a0e006986 */ /* 0x0005e4000c101908 */
[----:B------:R-:W-:Y:S01]  /*7e020*/  ISETP.GE.AND P3, PT, R20, UR5, PT ;  /* 0x0000000514007c0c */ /* 0x000fe2000bf66270 */
        /* <DEDUP_REMOVED lines=11> */
[----:B------:R-:W2:Y:S01]  /*7e0e0*/  LDL.LU R148, [R1+0x1348] ;  /* 0x0013480001947983 */ /* 0x000ea20000300800 */
[----:B------:R-:W-:Y:S02]  /*7e0f0*/  ISETP.LT.AND P2, PT, R154, UR4, !P1 ;  /* 0x000000049a007c0c */ /* 0x000fe4000cf41270 */
[----:B------:R-:W-:Y:S02]  /*7e100*/  ISETP.LT.AND P1, PT, R153, UR4, !P1 ;  /* 0x0000000499007c0c */ /* 0x000fe4000cf21270 */
[----:B------:R-:W-:Y:S02]  /*7e110*/  ISETP.LT.AND P6, PT, R23, UR4, !P3 ;  /* 0x0000000417007c0c */ /* 0x000fe4000dfc1270 */
[----:B------:R-:W-:Y:S02]  /*7e120*/  ISETP.LT.AND P5, PT, R152, UR4, !P3 ;  /* 0x0000000498007c0c */ /* 0x000fe4000dfa1270 */
[----:B------:R-:W-:-:S02]  /*7e130*/  IADD3 R0, R22, 0xf0, RZ ;  /* 0x000000f016007810 */ /* 0x000fc40007ffe0ff */
[----:B------:R-:W-:Y:S02]  /*7e140*/  ISETP.LT.AND P4, PT, R154, UR4, !P3 ;  /* 0x000000049a007c0c */ /* 0x000fe4000df81270 */
[----:B------:R-:W-:Y:S01]  /*7e150*/  ISETP.GE.AND P0, PT, R0, UR5, PT ;  /* 0x0000000500007c0c */ /* 0x000fe2000bf06270 */
[----:B------:R4:W-:Y:S01]  /*7e160*/  @P2 STG.E desc[UR8][R10.64], R63 ;  /* 0x0000003f0a002986 */ /* 0x0009e2000c101908 */
[----:B------:R-:W-:-:S03]  /*7e170*/  ISETP.LT.AND P3, PT, R153, UR4, !P3 ;  /* 0x0000000499007c0c */ /* 0x000fc6000df61270 */
[----:B------:R1:W-:Y:S01]  /*7e180*/  @P1 STG.E desc[UR8][R12.64], R43 ;  /* 0x0000002b0c001986 */ /* 0x0003e2000c101908 */
[----:B------:R-:W-:-:S03]  /*7e190*/  ISETP.LT.AND P1, PT, R23, UR4, !P0 ;  /* 0x0000000417007c0c */ /* 0x000fc6000c721270 */
[----:B------:R1:W-:Y:S04]  /*7e1a0*/  @P6 STG.E desc[UR8][R20.64], R67 ;  /* 0x0000004314006986 */ /* 0x0003e8000c101908 */
[----:B------:R1:W-:Y:S01]  /*7e1b0*/  @P5 STG.E desc[UR8][R14.64], R71 ;  /* 0x000000470e005986 */ /* 0x0003e2000c101908 */
[----:B------:R-:W-:Y:S01]  /*7e1c0*/  ISETP.LT.AND P5, PT, R152, UR4, !P0 ;  /* 0x0000000498007c0c */ /* 0x000fe2000c7a1270 */
[----:B------:R-:W-:Y:S01]  /*7e1d0*/  VIADD R0, R22, 0xf1 ;  /* 0x000000f116007836 */ /* 0x000fe20000000000 */
[----:B------:R-:W-:Y:S01]  /*7e1e0*/  ISETP.LT.AND P6, PT, R154, UR4, !P0 ;  /* 0x000000049a007c0c */ /* 0x000fe2000c7c1270 */
[----:B----4-:R-:W-:-:S04]  /*7e1f0*/  IMAD.WIDE R10, R149, 0x4, R2 ;  /* 0x00000004950a7825 */ /* 0x010fc800078e0202 */
[----:B-1----:R-:W-:-:S04]  /*7e200*/  IMAD.WIDE R12, R149, 0x4, R4 ;  /* 0x00000004950c7825 */ /* 0x002fc800078e0204 */
[----:B------:R-:W-:-:S04]  /*7e210*/  IMAD.WIDE R20, R149, 0x4, R6 ;  /* 0x0000000495147825 */ /* 0x000fc800078e0206 */
[----:B------:R-:W-:Y:S02]  /*7e220*/  IMAD.WIDE R14, R149, 0x4, R8 ;  /* 0x00000004950e7825 */ /* 0x000fe400078e0208 */
[----:B------:R-:W4:Y:S01]  /*7e230*/  LDL.LU R149, [R1+0x1344] ;  /* 0x0013440001957983 */ /* 0x000f220000300800 */
[----:B------:R-:W-:Y:S02]  /*7e240*/  ISETP.GE.AND P2, PT, R0, UR5, PT ;  /* 0x0000000500007c0c */ /* 0x000fe4000bf46270 */
[----:B------:R-:W-:Y:S01]  /*7e250*/  ISETP.LT.AND P0, PT, R153, UR4, !P0 ;  /* 0x0000000499007c0c */ /* 0x000fe2000c701270 */
[----:B------:R3:W-:Y:S01]  /*7e260*/  @P4 STG.E desc[UR8][R16.64], R87 ;  /* 0x0000005710004986 */ /* 0x0007e2000c101908 */
[----:B------:R-:W-:-:S03]  /*7e270*/  ISETP.LT.AND P4, PT, R152, UR4, !P2 ;  /* 0x0000000498007c0c */ /* 0x000fc6000d781270 */
[----:B------:R1:W-:Y:S01]  /*7e280*/  @P3 STG.E desc[UR8][R18.64], R91 ;  /* 0x0000005b12003986 */ /* 0x0003e2000c101908 */
        /* <DEDUP_REMOVED lines=12> */
[----:B------:R-:W-:Y:S04]  /*7e350*/  @P4 STG.E desc[UR8][R18.64], R100 ;  /* 0x0000006412004986 */ /* 0x000fe8000c101908 */
[----:B------:R1:W-:Y:S01]  /*7e360*/  @P5 STG.E desc[UR8][R10.64], R104 ;  /* 0x000000680a005986 */ /* 0x0003e2000c101908 */
[----:B--2---:R-:W-:-:S04]  /*7e370*/  IMAD.WIDE R20, R148, 0x4, R2 ;  /* 0x0000000494147825 */ /* 0x004fc800078e0202 */
[----:B------:R-:W-:-:S04]  /*7e380*/  IMAD.WIDE R14, R148, 0x4, R4 ;  /* 0x00000004940e7825 */ /* 0x000fc800078e0204 */
[----:B-1----:R-:W-:-:S04]  /*7e390*/  IMAD.WIDE R16, R148, 0x4, R6 ;  /* 0x0000000494107825 */ /* 0x002fc800078e0206 */
[----:B------:R-:W-:Y:S02]  /*7e3a0*/  IMAD.WIDE R10, R148, 0x4, R8 ;  /* 0x00000004940a7825 */ /* 0x000fe400078e0208 */
[----:B------:R-:W2:Y:S01]  /*7e3b0*/  LDL.LU R148, [R1+0x1334] ;  /* 0x0013340001947983 */ /* 0x000ea20000300800 */
[----:B------:R-:W-:Y:S02]  /*7e3c0*/  IADD3 R0, R22, 0xf2, RZ ;  /* 0x000000f216007810 */ /* 0x000fe40007ffe0ff */
[----:B------:R-:W-:Y:S02]  /*7e3d0*/  ISETP.LT.AND P2, PT, R153, UR4, !P2 ;  /* 0x0000000499007c0c */ /* 0x000fe4000d741270 */
[----:B------:R-:W-:-:S04]  /*7e3e0*/  ISETP.GE.AND P1, PT, R0, UR5, PT ;  /* 0x0000000500007c0c */ /* 0x000fc8000bf26270 */
[----:B------:R-:W-:Y:S01]  /*7e3f0*/  ISETP.LT.AND P6, PT, R23, UR4, !P1 ;  /* 0x0000000417007c0c */ /* 0x000fe2000cfc1270 */
[----:B------:R-:W-:Y:S01]  /*7e400*/  VIADD R0, R22, 0xf3 ;  /* 0x000000f316007836 */ /* 0x000fe20000000000 */
[----:B------:R-:W-:Y:S02]  /*7e410*/  ISETP.LT.AND P4, PT, R152, UR4, !P1 ;  /* 0x0000000498007c0c */ /* 0x000fe4000cf81270 */
[----:B------:R-:W-:Y:S02]  /*7e420*/  ISETP.LT.AND P3, PT, R154, UR4, !P1 ;  /* 0x000000049a007c0c */ /* 0x000fe4000cf61270 */
[----:B------:R-:W-:Y:S01]  /*7e430*/  ISETP.GE.AND P0, PT, R0, UR5, PT ;  /* 0x0000000500007c0c */ /* 0x000fe2000bf06270 */
[----:B------:R4:W-:Y:S01]  /*7e440*/  @P2 STG.E desc[UR8][R12.64], R108 ;  /* 0x0000006c0c002986 */ /* 0x0009e2000c101908 */
[----:B------:R-:W-:Y:S02]  /*7e450*/  ISETP.LT.AND P2, PT, R153, UR4, !P1 ;  /* 0x0000000499007c0c */ /* 0x000fe4000cf41270 */
[----:B------:R-:W-:-:S03]  /*7e460*/  ISETP.LT.AND P5, PT, R23, UR4, !P0 ;  /* 0x0000000417007c0c */ /* 0x000fc6000c7a1270 */
[----:B------:R-:W-:Y:S01]  /*7e470*/  @P6 STG.E desc[UR8][R20.64], R77 ;  /* 0x0000004d14006986 */ /* 0x000fe2000c101908 */
[----:B------:R-:W-:Y:S01]  /*7e480*/  ISETP.LT.AND P6, PT, R152, UR4, !P0 ;  /* 0x0000000498007c0c */ /* 0x000fe2000c7c1270 */
[----:B------:R-:W-:Y:S02]  /*7e490*/  VIADD R0, R22, 0xf4 ;  /* 0x000000f416007836 */ /* 0x000fe40000000000 */
[----:B------:R1:W-:Y:S01]  /*7e4a0*/  @P4 STG.E desc[UR8][R14.64], R81 ;  /* 0x000000510e004986 */ /* 0x0003e2000c101908 */
[----:B------:R-:W-:Y:S02]  /*7e4b0*/  ISETP.LT.AND P4, PT, R154, UR4, !P0 ;  /* 0x000000049a007c0c */ /* 0x000fe4000c781270 */
[----:B------:R-:W-:Y:S01]  /*7e4c0*/  ISETP.GE.AND P1, PT, R0, UR5, PT ;  /* 0x0000000500007c0c */ /* 0x000fe2000bf26270 */
[----:B------:R1:W-:Y:S01]  /*7e4d0*/  @P3 STG.E desc[UR8][R16.64], R93 ;  /* 0x0000005d10003986 */ /* 0x0003e2000c101908 */
[----:B----4-:R-:W-:-:S03]  /*7e4e0*/  IMAD.WIDE R12, R149, 0x4, R2 ;  /* 0x00000004950c7825 */ /* 0x010fc600078e0202 */
[----:B------:R-:W-:Y:S01]  /*7e4f0*/  @P2 STG.E desc[UR8][R10.64], R73 ;  /* 0x000000490a002986 */ /* 0x000fe2000c101908 */
[----:B------:R-:W-:-:S03]  /*7e500*/  IMAD.WIDE R18, R149, 0x4, R4 ;  /* 0x0000000495127825 */ /* 0x000fc600078e0204 */
[----:B------:R-:W-:Y:S01]  /*7e510*/  @P5 STG.E desc[UR8][R12.64], R97 ;  /* 0x000000610c005986 */ /* 0x000fe2000c101908 */
[----:B-1----:R-:W-:Y:S01]  /*7e520*/  IMAD.WIDE R14, R149, 0x4, R6 ;  /* 0x00000004950e7825 */ /* 0x002fe200078e0206 */
[----:B------:R-:W-:-:S03]  /*7e530*/  ISETP.LT.AND P0, PT, R153, UR4, !P0 ;  /* 0x0000000499007c0c */ /* 0x000fc6000c701270 */
[----:B------:R-:W-:Y:S02]  /*7e540*/  IMAD.WIDE R16, R149, 0x4, R8 ;  /* 0x0000000495107825 */ /* 0x000fe400078e0208 */
[----:B------:R-:W4:Y:S01]  /*7e550*/  LDL.LU R149, [R1+0x1330] ;  /* 0x0013300001957983 */ /* 0x000f220000300800 */
[----:B------:R-:W-:-:S03]  /*7e560*/  ISETP.LT.AND P2, PT, R152, UR4, !P1 ;  /* 0x0000000498007c0c */ /* 0x000fc6000cf41270 */
[----:B------:R-:W-:Y:S01]  /*7e570*/  @P6 STG.E desc[UR8][R18.64], R101 ;  /* 0x0000006512006986 */ /* 0x000fe2000c101908 */
[----:B------:R-:W-:Y:S02]  /*7e580*/  ISETP.LT.AND P6, PT, R23, UR4, !P1 ;  /* 0x0000000417007c0c */ /* 0x000fe4000cfc1270 */
[----:B------:R-:W-:Y:S02]  /*7e590*/  ISETP.LT.AND P5, PT, R154, UR4, !P1 ;  /* 0x000000049a007c0c */ /* 0x000fe4000cfa1270 */
[----:B------:R-:W-:Y:S01]  /*7e5a0*/  ISETP.LT.AND P1, PT, R153, UR4, !P1 ;  /* 0x0000000499007c0c */ /* 0x000fe2000cf21270 */
[----:B------:R-:W-:Y:S04]  /*7e5b0*/  @P4 STG.E desc[UR8][R14.64], R105 ;  /* 0x000000690e004986 */ /* 0x000fe8000c101908 */
[----:B------:R1:W-:Y:S02]  /*7e5c0*/  @P0 STG.E desc[UR8][R16.64], R109 ;  /* 0x0000006d10000986 */ /* 0x0003e4000c101908 */
[----:B-1----:R-:W-:Y:S01]  /*7e5d0*/  IADD3 R16, R22, 0xf7, RZ ;  /* 0x000000f716107810 */ /* 0x002fe20007ffe0ff */
[----:B---3--:R-:W-:-:S04]  /*7e5e0*/  IMAD.WIDE R10, R150, 0x4, R2 ;  /* 0x00000004960a7825 */ /* 0x008fc800078e0202 */
[----:B------:R-:W-:-:S04]  /*7e5f0*/  IMAD.WIDE R12, R150, 0x4, R4 ;  /* 0x00000004960c7825 */ /* 0x000fc800078e0204 */
[----:B------:R-:W-:-:S04]  /*7e600*/  IMAD.WIDE R18, R150, 0x4, R6 ;  /* 0x0000000496127825 */ /* 0x000fc800078e0206 */
[----:B------:R-:W-:Y:S02]  /*7e610*/  IMAD.WIDE R20, R150, 0x4, R8 ;  /* 0x0000000496147825 */ /* 0x000fe400078e0208 */
[----:B------:R-:W3:Y:S04]  /*7e620*/  LDL.LU R150, [R1+0x1328] ;  /* 0x0013280001967983 */ /* 0x000ee80000300800 */
[----:B------:R1:W-:Y:S04]  /*7e630*/  @P6 STG.E desc[UR8][R10.64], R78 ;  /* 0x0000004e0a006986 */ /* 0x0003e8000c101908 */
[----:B------:R1:W-:Y:S04]  /*7e640*/  @P2 STG.E desc[UR8][R12.64], R82 ;  /* 0x000000520c002986 */ /* 0x0003e8000c101908 */
[----:B------:R4:W-:Y:S04]  /*7e650*/  @P5 STG.E desc[UR8][R18.64], R94 ;  /* 0x0000005e12005986 */ /* 0x0009e8000c101908 */
[----:B------:R-:W-:Y:S01]  /*7e660*/  @P1 STG.E desc[UR8][R20.64], R74 ;  /* 0x0000004a14001986 */ /* 0x000fe2000c101908 */
[----:B------:R-:W-:Y:S01]  /*7e670*/  ISETP.GE.AND P1, PT, R16, UR5, PT ;  /* 0x0000000510007c0c */ /* 0x000fe2000bf26270 */
[----:B--2---:R-:W-:-:S04]  /*7e680*/  IMAD.WIDE R14, R148, 0x4, R2 ;  /* 0x00000004940e7825 */ /* 0x004fc800078e0202 */
[----:B-1----:R-:W-:-:S04]  /*7e690*/  IMAD.WIDE R10, R148, 0x4, R4 ;  /* 0x00000004940a7825 */ /* 0x002fc800078e0204 */
[----:B------:R-:W-:-:S04]  /*7e6a0*/  IMAD.WIDE R12, R148, 0x4, R6 ;  /* 0x00000004940c7825 */ /* 0x000fc800078e0206 */
[----:B------:R-:W-:Y:S02]  /*7e6b0*/  IMAD.WIDE R16, R148, 0x4, R8 ;  /* 0x0000000494107825 */ /* 0x000fe400078e0208 */
[----:B------:R-:W2:Y:S01]  /*7e6c0*/  LDL.LU R148, [R1+0x1324] ;  /* 0x0013240001947983 */ /* 0x000ea20000300800 */
[----:B------:R-:W-:-:S04]  /*7e6d0*/  IADD3 R0, R22, 0xf5, RZ ;  /* 0x000000f516007810 */ /* 0x000fc80007ffe0ff */
[----:B------:R-:W-:-:S04]  /*7e6e0*/  ISETP.GE.AND P3, PT, R0, UR5, PT ;  /* 0x0000000500007c0c */ /* 0x000fc8000bf66270 */
[----:B------:R-:W-:Y:S02]  /*7e6f0*/  ISETP.LT.AND P0, PT, R23, UR4, !P3 ;  /* 0x0000000417007c0c */ /* 0x000fe4000df01270 */
[----:B------:R-:W-:Y:S02]  /*7e700*/  ISETP.LT.AND P2, PT, R152, UR4, !P3 ;  /* 0x0000000498007c0c */ /* 0x000fe4000df41270 */
[----:B------:R-:W-:Y:S01]  /*7e710*/  ISETP.LT.AND P5, PT, R154, UR4, !P3 ;  /* 0x000000049a007c0c */ /* 0x000fe2000dfa1270 */
[----:B------:R-:W-:Y:S01]  /*7e720*/  VIADD R0, R22, 0xf6 ;  /* 0x000000f616007836 */ /* 0x000fe20000000000 */
[----:B------:R-:W-:-:S04]  /*7e730*/  ISETP.LT.AND P3, PT, R153, UR4, !P3 ;  /* 0x0000000499007c0c */ /* 0x000fc8000df61270 */
[----:B------:R-:W-:-:S03]  /*7e740*/  ISETP.GE.AND P4, PT, R0, UR5, PT ;  /* 0x0000000500007c0c */ /* 0x000fc6000bf86270 */
[----:B------:R1:W-:Y:S01]  /*7e750*/  @P0 STG.E desc[UR8][R14.64], R98 ;  /* 0x000000620e000986 */ /* 0x0003e2000c101908 */
[----:B------:R-:W-:-:S03]  /*7e760*/  ISETP.LT.AND P6, PT, R23, UR4, !P4 ;  /* 0x0000000417007c0c */ /* 0x000fc6000e7c1270 */
[----:B------:R1:W-:Y:S01]  /*7e770*/  @P2 STG.E desc[UR8][R10.64], R102 ;  /* 0x000000660a002986 */ /* 0x0003e2000c101908 */
[----:B------:R-:W-:-:S03]  /*7e780*/  ISETP.LT.AND P2, PT, R152, UR4, !P4 ;  /* 0x0000000498007c0c */ /* 0x000fc6000e741270 */
[----:B------:R3:W-:Y:S01]  /*7e790*/  @P5 STG.E desc[UR8][R12.64], R106 ;  /* 0x0000006a0c005986 */ /* 0x0007e2000c101908 */
[----:B------:R-:W-:Y:S01]  /*7e7a0*/  ISETP.LT.AND P5, PT, R154, UR4, !P4 ;  /* 0x000000049a007c0c */ /* 0x000fe2000e7a1270 */
[----:B----4-:R-:W-:-:S04]  /*7e7b0*/  IMAD.WIDE R18, R149, 0x4, R2 ;  /* 0x0000000495127825 */ /* 0x010fc800078e0202 */
[----:B-1----:R-:W-:-:S04]  /*7e7c0*/  IMAD.WIDE R14, R149, 0x4, R4 ;  /* 0x00000004950e7825 */ /* 0x002fc800078e0204 */
[----:B------:R-:W-:-:S04]  /*7e7d0*/  IMAD.WIDE R10, R149, 0x4, R6 ;  /* 0x00000004950a7825 */ /* 0x000fc800078e0206 */
[----:B------:R-:W-:Y:S02]  /*7e7e0*/  IMAD.WIDE R20, R149, 0x4, R8 ;  /* 0x0000000495147825 */ /* 0x000fe400078e0208 */
[----:B------:R-:W4:Y:S01]  /*7e7f0*/  LDL.LU R149, [R1+0x1320] ;  /* 0x0013200001957983 */ /* 0x000f220000300800 */
[----:B------:R-:W-:-:S03]  /*7e800*/  ISETP.LT.AND P4, PT, R153, UR4, !P4 ;  /* 0x0000000499007c0c */ /* 0x000fc6000e781270 */
[----:B------:R1:W-:Y:S01]  /*7e810*/  @P3 STG.E desc[UR8][R16.64], R110 ;  /* 0x0000006e10003986 */ /* 0x0003e2000c101908 */
[----:B------:R-:W-:-:S03]  /*7e820*/  ISETP.LT.AND P3, PT, R152, UR4, !P1 ;  /* 0x0000000498007c0c */ /* 0x000fc6000cf61270 */
[----:B------:R-:W-:Y:S01]  /*7e830*/  @P6 STG.E desc[UR8][R18.64], R79 ;  /* 0x0000004f12006986 */ /* 0x000fe2000c101908 */
[----:B------:R-:W-:-:S03]  /*7e840*/  ISETP.LT.AND P6, PT, R23, UR4, !P1 ;  /* 0x0000000417007c0c */ /* 0x000fc6000cfc1270 */
[----:B------:R1:W-:Y:S04]  /*7e850*/  @P2 STG.E desc[UR8][R14.64], R83 ;  /* 0x000000530e002986 */ /* 0x0003e8000c101908 */
[----:B------:R1:W-:Y:S04]  /*7e860*/  @P5 STG.E desc[UR8][R10.64], R95 ;  /* 0x0000005f0a005986 */ /* 0x0003e8000c101908 */
[----:B------:R-:W-:Y:S01]  /*7e870*/  @P4 STG.E desc[UR8][R20.64], R75 ;  /* 0x0000004b14004986 */ /* 0x000fe2000c101908 */
        /* <DEDUP_REMOVED lines=8> */
[----:B-1----:R-:W-:-:S04]  /*7e900*/  IMAD.WIDE R12, R148, 0x4, R4 ;  /* 0x00000004940c7825 */ /* 0x002fc800078e0204 */
[----:B------:R-:W-:-:S04]  /*7e910*/  IMAD.WIDE R16, R148, 0x4, R6 ;  /* 0x0000000494107825 */ /* 0x000fc800078e0206 */
[----:B------:R-:W-:Y:S02]  /*7e920*/  IMAD.WIDE R20, R148, 0x4, R8 ;  /* 0x0000000494147825 */ /* 0x000fe400078e0208 */
[----:B------:R-:W2:Y:S02]  /*7e930*/  LDL.LU R148, [R1+0x1314] ;  /* 0x0013140001947983 */ /* 0x000ea40000300800 */
[----:B------:R-:W-:Y:S01]  /*7e940*/  VIADD R0, R22, 0xf8 ;  /* 0x000000f816007836 */ /* 0x000fe20000000000 */
[----:B------:R-:W-:Y:S01]  /*7e950*/  ISETP.LT.AND P4, PT, R154, UR4, !P1 ;  /* 0x000000049a007c0c */ /* 0x000fe2000cf81270 */
[----:B------:R-:W2:Y:S03]  /*7e960*/  LDL.LU R151, [R1+0x1310] ;  /* 0x0013100001977983 */ /* 0x000ea60000300800 */
[----:B------:R-:W-:Y:S02]  /*7e970*/  ISETP.GE.AND P0, PT, R0, UR5, PT ;  /* 0x0000000500007c0c */ /* 0x000fe4000bf06270 */
[----:B------:R-:W-:-:S02]  /*7e980*/  ISETP.LT.AND P1, PT, R153, UR4, !P1 ;  /* 0x0000000499007c0c */ /* 0x000fc4000cf21270 */
[----:B------:R-:W-:Y:S02]  /*7e990*/  ISETP.LT.AND P5, PT, R23, UR4, !P0 ;  /* 0x0000000417007c0c */ /* 0x000fe4000c7a1270 */
[----:B------:R-:W-:Y:S01]  /*7e9a0*/  ISETP.LT.AND P6, PT, R152, UR4, !P0 ;  /* 0x0000000498007c0c */ /* 0x000fe2000c7c1270 */
[----:B------:R-:W-:Y:S01]  /*7e9b0*/  VIADD R0, R22, 0xf9 ;  /* 0x000000f916007836 */ /* 0x000fe20000000000 */
[----:B------:R-:W-:Y:S01]  /*7e9c0*/  ISETP.LT.AND P3, PT, R154, UR4, !P0 ;  /* 0x000000049a007c0c */ /* 0x000fe2000c761270 */
[----:B------:R-:W-:Y:S03]  /*7e9d0*/  @P4 STG.E desc[UR8][R14.64], R107 ;  /* 0x0000006b0e004986 */ /* 0x000fe6000c101908 */
[----:B------:R-:W-:Y:S02]  /*7e9e0*/  ISETP.GE.AND P2, PT, R0, UR5, PT ;  /* 0x0000000500007c0c */ /* 0x000fe4000bf46270 */
[----:B------:R-:W-:Y:S01]  /*7e9f0*/  ISETP.LT.AND P0, PT, R153, UR4, !P0 ;  /* 0x0000000499007c0c */ /* 0x000fe2000c701270 */
[----:B------:R4:W-:Y:S01]  /*7ea00*/  @P1 STG.E desc[UR8][R10.64], R111 ;  /* 0x0000006f0a001986 */ /* 0x0009e2000c101908 */
[----:B------:R-:W-:-:S03]  /*7ea10*/  ISETP.LT.AND P1, PT, R23, UR4, !P2 ;  /* 0x0000000417007c0c */ /* 0x000fc6000d721270 */
[----:B------:R1:W-:Y:S01]  /*7ea20*/  @P5 STG.E desc[UR8][R18.64], R112 ;  /* 0x0000007012005986 */ /* 0x0003e2000c101908 */
[----:B------:R-:W-:-:S03]  /*7ea30*/  ISETP.LT.AND P5, PT, R154, UR4, !P2 ;  /* 0x000000049a007c0c */ /* 0x000fc6000d7a1270 */
[----:B------:R1:W-:Y:S01]  /*7ea40*/  @P6 STG.E desc[UR8][R12.64], R120 ;  /* 0x000000780c006986 */ /* 0x0003e2000c101908 */
[----:B------:R-:W-:Y:S01]  /*7ea50*/  ISETP.LT.AND P6, PT, R152, UR4, !P2 ;  /* 0x0000000498007c0c */ /* 0x000fe2000d7c1270 */
[----:B------:R-:W-:Y:S02]  /*7ea60*/  VIADD R0, R22, 0xfa ;  /* 0x000000fa16007836 */ /* 0x000fe40000000000 */
[----:B----4-:R-:W-:-:S03]  /*7ea70*/  IMAD.WIDE R10, R149, 0x4, R2 ;  /* 0x00000004950a7825 */ /* 0x010fc600078e0202 */
[----:B------:R-:W-:Y:S01]  /*7ea80*/  ISETP.GE.AND P4, PT, R0, UR5, PT ;  /* 0x0000000500007c0c */ /* 0x000fe2000bf86270 */
[----:B------:R3:W-:Y:S01]  /*7ea90*/  @P3 STG.E desc[UR8][R16.64], R124 ;  /* 0x0000007c10003986 */ /* 0x0007e2000c101908 */
[----:B------:R-:W-:Y:S01]  /*7eaa0*/  IMAD.WIDE R14, R149, 0x4, R4 ;  /* 0x00000004950e7825 */ /* 0x000fe200078e0204 */
[----:B------:R-:W-:Y:S02]  /*7eab0*/  ISETP.LT.AND P2, PT, R153, UR4, !P2 ;  /* 0x0000000499007c0c */ /* 0x000fe4000d741270 */
[----:B------:R4:W-:Y:S01]  /*7eac0*/  @P0 STG.E desc[UR8][R20.64], R116 ;  /* 0x0000007414000986 */ /* 0x0009e2000c101908 */
[----:B-1----:R-:W-:Y:S01]  /*7ead0*/  IMAD.WIDE R18, R149, 0x4, R6 ;  /* 0x0000000495127825 */ /* 0x002fe200078e0206 */
[----:B------:R-:W-:Y:S02]  /*7eae0*/  ISETP.LT.AND P0, PT, R23, UR4, !P4 ;  /* 0x0000000417007c0c */ /* 0x000fe4000e701270 */
[----:B------:R1:W-:Y:S01]  /*7eaf0*/  @P1 STG.E desc[UR8][R10.64], R128 ;  /* 0x000000800a001986 */ /* 0x0003e2000c101908 */
[----:B------:R-:W-:-:S03]  /*7eb00*/  IMAD.WIDE R12, R149, 0x4, R8 ;  /* 0x00000004950c7825 */ /* 0x000fc600078e0208 */
[----:B------:R-:W2:Y:S01]  /*7eb10*/  LDL.LU R149, [R1+0x1304] ;  /* 0x0013040001957983 */ /* 0x000ea20000300800 */
[----:B------:R-:W-:-:S03]  /*7eb20*/  ISETP.LT.AND P3, PT, R152, UR4, !P4 ;  /* 0x0000000498007c0c */ /* 0x000fc6000e761270 */
[----:B------:R1:W-:Y:S04]  /*7eb30*/  @P6 STG.E desc[UR8][R14.64], R136 ;  /* 0x000000880e006986 */ /* 0x0003e8000c101908 */
[----:B------:R2:W-:Y:S01]  /*7eb40*/  @P5 STG.E desc[UR8][R18.64], R144 ;  /* 0x0000009012005986 */ /* 0x0005e2000c101908 */
[----:B------:R-:W-:-:S03]  /*7eb50*/  ISETP.LT.AND P5, PT, R154, UR4, !P4 ;  /* 0x000000049a007c0c */ /* 0x000fc6000e7a1270 */
[----:B------:R2:W-:Y:S01]  /*7eb60*/  @P2 STG.E desc[UR8][R12.64], R24 ;  /* 0x000000180c002986 */ /* 0x0005e2000c101908 */
[----:B---3--:R-:W-:-:S04]  /*7eb70*/  IMAD.WIDE R16, R150, 0x4, R2 ;  /* 0x0000000496107825 */ /* 0x008fc800078e0202 */
[----:B----4-:R-:W-:-:S04]  /*7eb80*/  IMAD.WIDE R20, R150, 0x4, R4 ;  /* 0x0000000496147825 */ /* 0x010fc800078e0204 */
[----:B-1----:R-:W-:-:S04]  /*7eb90*/  IMAD.WIDE R10, R150, 0x4, R6 ;  /* 0x00000004960a7825 */ /* 0x002fc800078e0206 */
        /* <DEDUP_REMOVED lines=8> */
[----:B----4-:R-:W-:Y:S02]  /*7ec20*/  IMAD.WIDE R10, R148, 0x4, R8 ;  /* 0x00000004940a7825 */ /* 0x010fe400078e0208 */
[----:B------:R-:W2:Y:S01]  /*7ec30*/  LDL.LU R148, [R1+0x13e0] ;  /* 0x0013e00001947983 */ /* 0x000ea20000300800 */
[----:B------:R-:W-:Y:S02]  /*7ec40*/  IADD3 R0, R22, 0xfb, RZ ;  /* 0x000000fb16007810 */ /* 0x000fe40007ffe0ff */
[----:B------:R-:W-:Y:S02]  /*7ec50*/  ISETP.LT.AND P4, PT, R153, UR4, !P4 ;  /* 0x0000000499007c0c */ /* 0x000fe4000e781270 */
[----:B------:R-:W-:Y:S01]  /*7ec60*/  ISETP.GE.AND P1, PT, R0, UR5, PT ;  /* 0x0000000500007c0c */ /* 0x000fe2000bf26270 */
[----:B------:R-:W-:-:S03]  /*7ec70*/  VIADD R0, R22, 0xfc ;  /* 0x000000fc16007836 */ /* 0x000fc60000000000 */
[----:B------:R-:W-:Y:S02]  /*7ec80*/  ISETP.LT.AND P6, PT, R23, UR4, !P1 ;  /* 0x0000000417007c0c */ /* 0x000fe4000cfc1270 */
[----:B------:R-:W-:Y:S02]  /*7ec90*/  ISETP.LT.AND P3, PT, R152, UR4, !P1 ;  /* 0x0000000498007c0c */ /* 0x000fe4000cf61270 */
[----:B------:R-:W-:Y:S02]  /*7eca0*/  ISETP.GE.AND P0, PT, R0, UR5, PT ;  /* 0x0000000500007c0c */ /* 0x000fe4000bf06270 */
[----:B------:R-:W-:Y:S01]  /*7ecb0*/  ISETP.LT.AND P2, PT, R154, UR4, !P1 ;  /* 0x000000049a007c0c */ /* 0x000fe2000cf41270 */
[----:B------:R1:W-:Y:S01]  /*7ecc0*/  @P4 STG.E desc[UR8][R14.64], R117 ;  /* 0x000000750e004986 */ /* 0x0003e2000c101908 */
[----:B------:R-:W-:Y:S02]  /*7ecd0*/  ISETP.LT.AND P4, PT, R153, UR4, !P1 ;  /* 0x0000000499007c0c */ /* 0x000fe4000cf81270 */
[----:B------:R-:W-:-:S03]  /*7ece0*/  ISETP.LT.AND P5, PT, R23, UR4, !P0 ;  /* 0x0000000417007c0c */ /* 0x000fc6000c7a1270 */
[----:B------:R4:W-:Y:S01]  /*7ecf0*/  @P6 STG.E desc[UR8][R18.64], R129 ;  /* 0x0000008112006986 */ /* 0x0009e2000c101908 */
[----:B------:R-:W-:Y:S01]  /*7ed00*/  ISETP.LT.AND P6, PT, R152, UR4, !P0 ;  /* 0x0000000498007c0c */ /* 0x000fe2000c7c1270 */
[----:B------:R-:W-:Y:S02]  /*7ed10*/  VIADD R0, R22, 0xfd ;  /* 0x000000fd16007836 */ /* 0x000fe40000000000 */
[----:B------:R4:W-:Y:S01]  /*7ed20*/  @P3 STG.E desc[UR8][R12.64], R137 ;  /* 0x000000890c003986 */ /* 0x0009e2000c101908 */
[----:B------:R-:W-:Y:S01]  /*7ed30*/  ISETP.LT.AND P3, PT, R154, UR4, !P0 ;  /* 0x000000049a007c0c */ /* 0x000fe2000c761270 */
[----:B-1----:R-:W-:Y:S01]  /*7ed40*/  IMAD.WIDE R14, R151, 0x4, R2 ;  /* 0x00000004970e7825 */ /* 0x002fe200078e0202 */
[----:B------:R-:W-:Y:S01]  /*7ed50*/  ISETP.LT.AND P0, PT, R153, UR4, !P0 ;  /* 0x0000000499007c0c */ /* 0x000fe2000c701270 */
[----:B------:R1:W-:Y:S01]  /*7ed60*/  @P2 STG.E desc[UR8][R16.64], R145 ;  /* 0x0000009110002986 */ /* 0x0003e2000c101908 */
[----:B------:R-:W-:Y:S01]  /*7ed70*/  ISETP.GE.AND P1, PT, R0, UR5, PT ;  /* 0x0000000500007c0c */ /* 0x000fe2000bf26270 */
[----:B----4-:R-:W-:-:S02]  /*7ed80*/  IMAD.WIDE R18, R151, 0x4, R4 ;  /* 0x0000000497127825 */ /* 0x010fc400078e0204 */
[----:B------:R4:W-:Y:S01]  /*7ed90*/  @P4 STG.E desc[UR8][R10.64], R25 ;  /* 0x000000190a004986 */ /* 0x0009e2000c101908 */
[----:B------:R-:W-:Y:S01]  /*7eda0*/  IADD3 R0, R22, 0xfe, RZ ;  /* 0x000000fe16007810 */ /* 0x000fe20007ffe0ff */
[----:B------:R-:W-:Y:S02]  /*7edb0*/  IMAD.WIDE R12, R151, 0x4, R6 ;  /* 0x00000004970c7825 */ /* 0x000fe400078e0206 */
[----:B------:R4:W-:Y:S01]  /*7edc0*/  @P5 STG.E desc[UR8][R14.64], R114 ;  /* 0x000000720e005986 */ /* 0x0009e2000c101908 */
[----:B------:R-:W-:Y:S02]  /*7edd0*/  ISETP.LT.AND P5, PT, R23, UR4, !P1 ;  /* 0x0000000417007c0c */ /* 0x000fe4000cfa1270 */
[----:B------:R-:W-:Y:S01]  /*7ede0*/  ISETP.LT.AND P4, PT, R152, UR4, !P1 ;  /* 0x0000000498007c0c */ /* 0x000fe2000cf81270 */
[----:B------:R4:W-:Y:S01]  /*7edf0*/  @P6 STG.E desc[UR8][R18.64], R122 ;  /* 0x0000007a12006986 */ /* 0x0009e2000c101908 */
[----:B-1----:R-:W-:Y:S01]  /*7ee00*/  IMAD.WIDE R16, R151, 0x4, R8 ;  /* 0x0000000497107825 */ /* 0x002fe200078e0208 */
[----:B------:R-:W-:-:S02]  /*7ee10*/  ISETP.LT.AND P6, PT, R154, UR4, !P1 ;  /* 0x000000049a007c0c */ /* 0x000fc4000cfc1270 */
[----:B------:R-:W-:Y:S02]  /*7ee20*/  ISETP.GE.AND P2, PT, R0, UR5, PT ;  /* 0x0000000500007c0c */ /* 0x000fe4000bf46270 */
[----:B------:R-:W-:Y:S01]  /*7ee30*/  ISETP.LT.AND P1, PT, R153, UR4, !P1 ;  /* 0x0000000499007c0c */ /* 0x000fe2000cf21270 */
[----:B------:R1:W-:Y:S01]  /*7ee40*/  @P3 STG.E desc[UR8][R12.64], R126 ;  /* 0x0000007e0c003986 */ /* 0x0003e2000c101908 */
[----:B----4-:R-:W-:-:S03]  /*7ee50*/  IMAD.WIDE R10, R149, 0x4, R2 ;  /* 0x00000004950a7825 */ /* 0x010fc600078e0202 */
[----:B------:R-:W-:Y:S01]  /*7ee60*/  @P0 STG.E desc[UR8][R16.64], R118 ;  /* 0x0000007610000986 */ /* 0x000fe2000c101908 */
[----:B------:R-:W-:Y:S01]  /*7ee70*/  ISETP.LT.AND P0, PT, R23, UR4, !P2 ;  /* 0x0000000417007c0c */ /* 0x000fe2000d701270 */
[----:B------:R-:W-:-:S04]  /*7ee80*/  IMAD.WIDE R14, R149, 0x4, R4 ;  /* 0x00000004950e7825 */ /* 0x000fc800078e0204 */
[----:B------:R-:W-:Y:S02]  /*7ee90*/  VIADD R22, R22, 0xff ;  /* 0x000000ff16167836 */ /* 0x000fe40000000000 */
[C---:B------:R-:W-:Y:S01]  /*7eea0*/  IMAD.WIDE R18, R149.reuse, 0x4, R6 ;  /* 0x0000000495127825 */ /* 0x040fe200078e0206 */
[----:B------:R4:W-:Y:S03]  /*7eeb0*/  @P5 STG.E desc[UR8][R10.64], R130 ;  /* 0x000000820a005986 */ /* 0x0009e6000c101908 */
[----:B-1----:R-:W-:Y:S01]  /*7eec0*/  IMAD.WIDE R12, R149, 0x4, R8 ;  /* 0x00000004950c7825 */ /* 0x002fe200078e0208 */
[----:B------:R1:W-:Y:S01]  /*7eed0*/  @P4 STG.E desc[UR8][R14.64], R138 ;  /* 0x0000008a0e004986 */ /* 0x0003e2000c101908 */
[----:B------:R-:W-:Y:S02]  /*7eee0*/  ISETP.GE.AND P3, PT, R22, UR5, PT ;  /* 0x0000000516007c0c */ /* 0x000fe4000bf66270 */
[----:B------:R-:W-:Y:S01]  /*7eef0*/  ISETP.LT.AND P4, PT, R152, UR4, !P2 ;  /* 0x0000000498007c0c */ /* 0x000fe2000d781270 */
[----:B------:R1:W-:Y:S01]  /*7ef00*/  @P6 STG.E desc[UR8][R18.64], R146 ;  /* 0x0000009212006986 */ /* 0x0003e2000c101908 */
[----:B------:R-:W-:-:S03]  /*7ef10*/  ISETP.LT.AND P5, PT, R23, UR4, !P3 ;  /* 0x0000000417007c0c */ /* 0x000fc6000dfa1270 */
[----:B------:R1:W-:Y:S01]  /*7ef20*/  @P1 STG.E desc[UR8][R12.64], R26 ;  /* 0x0000001a0c001986 */ /* 0x0003e2000c101908 */
[----:B------:R-:W-:Y:S02]  /*7ef30*/  ISETP.LT.AND P1, PT, R154, UR4, !P2 ;  /* 0x000000049a007c0c */ /* 0x000fe4000d721270 */
[----:B------:R-:W-:Y:S02]  /*7ef40*/  ISETP.LT.AND P2, PT, R153, UR4, !P2 ;  /* 0x0000000499007c0c */ /* 0x000fe4000d741270 */
[----:B------:R-:W-:Y:S01]  /*7ef50*/  ISETP.LT.AND P6, PT, R152, UR4, !P3 ;  /* 0x0000000498007c0c */ /* 0x000fe2000dfc1270 */
[----:B---3--:R-:W-:-:S05]  /*7ef60*/  IMAD.WIDE R20, R150, 0x4, R2 ;  /* 0x0000000496147825 */ /* 0x008fca00078e0202 */
[----:B------:R3:W-:Y:S01]  /*7ef70*/  @P0 STG.E desc[UR8][R20.64], R115 ;  /* 0x0000007314000986 */ /* 0x0007e2000c101908 */
[----:B------:R-:W-:Y:S02]  /*7ef80*/  ISETP.LT.AND P0, PT, R154, UR4, !P3 ;  /* 0x000000049a007c0c */ /* 0x000fe4000df01270 */
[----:B------:R-:W-:Y:S01]  /*7ef90*/  ISETP.LT.AND P3, PT, R153, UR4, !P3 ;  /* 0x0000000499007c0c */ /* 0x000fe2000df61270 */
[----:B----4-:R-:W-:-:S04]  /*7efa0*/  IMAD.WIDE R10, R150, 0x4, R4 ;  /* 0x00000004960a7825 */ /* 0x010fc800078e0204 */
[C---:B-1----:R-:W-:Y:S01]  /*7efb0*/  IMAD.WIDE R14, R150.reuse, 0x4, R6 ;  /* 0x00000004960e7825 */ /* 0x042fe200078e0206 */
[----:B------:R3:W-:Y:S03]  /*7efc0*/  @P4 STG.E desc[UR8][R10.64], R123 ;  /* 0x0000007b0a004986 */ /* 0x0007e6000c101908 */
[----:B------:R-:W-:Y:S01]  /*7efd0*/  IMAD.WIDE R16, R150, 0x4, R8 ;  /* 0x0000000496107825 */ /* 0x000fe200078e0208 */
[----:B------:R3:W-:Y:S04]  /*7efe0*/  @P1 STG.E desc[UR8][R14.64], R127 ;  /* 0x0000007f0e001986 */ /* 0x0007e8000c101908 */
[----:B------:R3:W-:Y:S01]  /*7eff0*/  @P2 STG.E desc[UR8][R16.64], R119 ;  /* 0x0000007710002986 */ /* 0x0007e2000c101908 */
[----:B--2---:R-:W-:-:S04]  /*7f000*/  IMAD.WIDE R2, R148, 0x4, R2 ;  /* 0x0000000494027825 */ /* 0x004fc800078e0202 */
[C---:B------:R-:W-:Y:S01]  /*7f010*/  IMAD.WIDE R4, R148.reuse, 0x4, R4 ;  /* 0x0000000494047825 */ /* 0x040fe200078e0204 */
[----:B------:R3:W-:Y:S03]  /*7f020*/  @P5 STG.E desc[UR8][R2.64], R131 ;  /* 0x0000008302005986 */ /* 0x0007e6000c101908 */
[C---:B------:R-:W-:Y:S01]  /*7f030*/  IMAD.WIDE R6, R148.reuse, 0x4, R6 ;  /* 0x0000000494067825 */ /* 0x040fe200078e0206 */
[----:B------:R3:W-:Y:S04]  /*7f040*/  @P6 STG.E desc[UR8][R4.64], R139 ;  /* 0x0000008b04006986 */ /* 0x0007e8000c101908 */
[----:B------:R3:W-:Y:S01]  /*7f050*/  @P0 STG.E desc[UR8][R6.64], R147 ;  /* 0x0000009306000986 */ /* 0x0007e2000c101908 */
[----:B------:R-:W-:Y:S01]  /*7f060*/  IMAD.WIDE R8, R148, 0x4, R8 ;  /* 0x0000000494087825 */ /* 0x000fe200078e0208 */
[----:B------:R-:W-:Y:S06]  /*7f070*/  @!P3 EXIT ;  /* 0x000000000000b94d */ /* 0x000fec0003800000 */
[----:B------:R-:W-:Y:S01]  /*7f080*/  STG.E desc[UR8][R8.64], R27 ;  /* 0x0000001b08007986 */ /* 0x000fe2000c101908 */
[----:B------:R-:W-:Y:S05]  /*7f090*/  EXIT ;  /* 0x000000000000794d */ /* 0x000fea0003800000 */
.L_x_2:
[----:B------:R-:W-:-:S00]  /*7f0a0*/  BRA `(.L_x_2) ;  /* 0xfffffffc00fc7947 */ /* 0x000fc0000383ffff */
[----:B------:R-:W-:-:S00]  /*7f0b0*/  NOP ;  /* 0x0000000000007918 */ /* 0x000fc00000000000 */
        /* <DEDUP_REMOVED lines=12> */
.L_x_3:


//--------------------- .nv.shared.matmul_kernel  --------------------------
	.section	.nv.shared.matmul_kernel,"aw",@nobits
	.sectionflags	@""
	.align	16
	.zero		1024


//--------------------- .nv.shared.reserved.0     --------------------------
	.section	.nv.shared.reserved.0,"aw",@nobits
	.weak		__nv_reservedSMEM_offset_0_alias
	.size		__nv_reservedSMEM_offset_0_alias, 0, 0
	.other		__nv_reservedSMEM_offset_0_alias,@"STO_CUDA_RESERVED_SHARED STV_DEFAULT"
__nv_reservedSMEM_offset_0_alias:
	.zero		0


//--------------------- .nv.constant0.matmul_kernel --------------------------
	.section	.nv.constant0.matmul_kernel,"a",@progbits
	.sectionflags	@""
	.align	4
.nv.constant0.matmul_kernel:
	.zero		608


//--------------------- SYMBOLS --------------------------

	.type		.nv.reservedSmem.offset0,@object
	.size		.nv.reservedSmem.offset0,0x4
